//
// Generated by NVIDIA NVVM Compiler
//
// Compiler Build ID: CL-36424714
// Cuda compilation tools, release 13.0, V13.0.88
// Based on NVVM 20.0.0
//

.version 9.0
.target sm_100
.address_size 64

	// .globl	_Z7reduce0PKfPf
// _ZZN3cub18CUB_300001_SM_10006detail6reduce28DeviceReduceSingleTileKernelINS2_10policy_hubIfjN4cuda3std3__44plusIvEEE10Policy1000EPKfPfjS9_ffNS7_10__identityEEEvT0_T1_T2_T3_T4_T6_E12temp_storage has been demoted
// _ZZN3cub18CUB_300001_SM_10006detail6reduce18DeviceReduceKernelINS2_10policy_hubIfjN4cuda3std3__44plusIvEEE10Policy1000EPKfjS9_fNS7_10__identityEEEvT0_PT3_T1_NS0_13GridEvenShareISI_EET2_T4_E12temp_storage has been demoted
// _ZZN3cub18CUB_300001_SM_10006detail6reduce28DeviceReduceSingleTileKernelINS2_10policy_hubIfjN4cuda3std3__44plusIvEEE10Policy1000EPfSC_iS9_ffNS7_10__identityEEEvT0_T1_T2_T3_T4_T6_E12temp_storage has been demoted
.global .align 1 .b8 _ZN34_INTERNAL_6a5337c3_4_k_cu_ac9824534cuda3std3__45__cpo5beginE[1];
.global .align 1 .b8 _ZN34_INTERNAL_6a5337c3_4_k_cu_ac9824534cuda3std3__45__cpo3endE[1];
.global .align 1 .b8 _ZN34_INTERNAL_6a5337c3_4_k_cu_ac9824534cuda3std3__45__cpo6cbeginE[1];
.global .align 1 .b8 _ZN34_INTERNAL_6a5337c3_4_k_cu_ac9824534cuda3std3__45__cpo4cendE[1];
.global .align 1 .b8 _ZN34_INTERNAL_6a5337c3_4_k_cu_ac9824534cuda3std3__45__cpo6rbeginE[1];
.global .align 1 .b8 _ZN34_INTERNAL_6a5337c3_4_k_cu_ac9824534cuda3std3__45__cpo4rendE[1];
.global .align 1 .b8 _ZN34_INTERNAL_6a5337c3_4_k_cu_ac9824534cuda3std3__45__cpo7crbeginE[1];
.global .align 1 .b8 _ZN34_INTERNAL_6a5337c3_4_k_cu_ac9824534cuda3std3__45__cpo5crendE[1];
.global .align 1 .b8 _ZN34_INTERNAL_6a5337c3_4_k_cu_ac9824534cuda3std3__436_GLOBAL__N__6a5337c3_4_k_cu_ac9824536ignoreE[1];
.global .align 1 .b8 _ZN34_INTERNAL_6a5337c3_4_k_cu_ac9824534cuda3std3__419piecewise_constructE[1];
.global .align 1 .b8 _ZN34_INTERNAL_6a5337c3_4_k_cu_ac9824534cuda3std3__48in_placeE[1];
.global .align 1 .b8 _ZN34_INTERNAL_6a5337c3_4_k_cu_ac9824534cuda3std3__420unreachable_sentinelE[1];
.global .align 1 .b8 _ZN34_INTERNAL_6a5337c3_4_k_cu_ac9824534cuda3std3__47nulloptE[1];
.global .align 1 .b8 _ZN34_INTERNAL_6a5337c3_4_k_cu_ac9824534cuda3std3__48unexpectE[1];
.global .align 1 .b8 _ZN34_INTERNAL_6a5337c3_4_k_cu_ac9824534cuda3std6ranges3__45__cpo4swapE[1];
.global .align 1 .b8 _ZN34_INTERNAL_6a5337c3_4_k_cu_ac9824534cuda3std6ranges3__45__cpo9iter_moveE[1];
.global .align 1 .b8 _ZN34_INTERNAL_6a5337c3_4_k_cu_ac9824534cuda3std6ranges3__45__cpo5beginE[1];
.global .align 1 .b8 _ZN34_INTERNAL_6a5337c3_4_k_cu_ac9824534cuda3std6ranges3__45__cpo3endE[1];
.global .align 1 .b8 _ZN34_INTERNAL_6a5337c3_4_k_cu_ac9824534cuda3std6ranges3__45__cpo6cbeginE[1];
.global .align 1 .b8 _ZN34_INTERNAL_6a5337c3_4_k_cu_ac9824534cuda3std6ranges3__45__cpo4cendE[1];
.global .align 1 .b8 _ZN34_INTERNAL_6a5337c3_4_k_cu_ac9824534cuda3std6ranges3__45__cpo7advanceE[1];
.global .align 1 .b8 _ZN34_INTERNAL_6a5337c3_4_k_cu_ac9824534cuda3std6ranges3__45__cpo9iter_swapE[1];
.global .align 1 .b8 _ZN34_INTERNAL_6a5337c3_4_k_cu_ac9824534cuda3std6ranges3__45__cpo4nextE[1];
.global .align 1 .b8 _ZN34_INTERNAL_6a5337c3_4_k_cu_ac9824534cuda3std6ranges3__45__cpo4prevE[1];
.global .align 1 .b8 _ZN34_INTERNAL_6a5337c3_4_k_cu_ac9824534cuda3std6ranges3__45__cpo4dataE[1];
.global .align 1 .b8 _ZN34_INTERNAL_6a5337c3_4_k_cu_ac9824534cuda3std6ranges3__45__cpo5cdataE[1];
.global .align 1 .b8 _ZN34_INTERNAL_6a5337c3_4_k_cu_ac9824534cuda3std6ranges3__45__cpo4sizeE[1];
.global .align 1 .b8 _ZN34_INTERNAL_6a5337c3_4_k_cu_ac9824534cuda3std6ranges3__45__cpo5ssizeE[1];
.global .align 1 .b8 _ZN34_INTERNAL_6a5337c3_4_k_cu_ac9824534cuda3std6ranges3__45__cpo8distanceE[1];
.global .align 1 .b8 _ZN34_INTERNAL_6a5337c3_4_k_cu_ac9824536thrust24THRUST_300001_SM_1000_NS6system6detail10sequential3seqE[1];
.global .align 1 .b8 _ZN34_INTERNAL_6a5337c3_4_k_cu_ac9824536thrust24THRUST_300001_SM_1000_NS12placeholders2_1E[1];
.global .align 1 .b8 _ZN34_INTERNAL_6a5337c3_4_k_cu_ac9824536thrust24THRUST_300001_SM_1000_NS12placeholders2_2E[1];
.global .align 1 .b8 _ZN34_INTERNAL_6a5337c3_4_k_cu_ac9824536thrust24THRUST_300001_SM_1000_NS12placeholders2_3E[1];
.global .align 1 .b8 _ZN34_INTERNAL_6a5337c3_4_k_cu_ac9824536thrust24THRUST_300001_SM_1000_NS12placeholders2_4E[1];
.global .align 1 .b8 _ZN34_INTERNAL_6a5337c3_4_k_cu_ac9824536thrust24THRUST_300001_SM_1000_NS12placeholders2_5E[1];
.global .align 1 .b8 _ZN34_INTERNAL_6a5337c3_4_k_cu_ac9824536thrust24THRUST_300001_SM_1000_NS12placeholders2_6E[1];
.global .align 1 .b8 _ZN34_INTERNAL_6a5337c3_4_k_cu_ac9824536thrust24THRUST_300001_SM_1000_NS12placeholders2_7E[1];
.global .align 1 .b8 _ZN34_INTERNAL_6a5337c3_4_k_cu_ac9824536thrust24THRUST_300001_SM_1000_NS12placeholders2_8E[1];
.global .align 1 .b8 _ZN34_INTERNAL_6a5337c3_4_k_cu_ac9824536thrust24THRUST_300001_SM_1000_NS12placeholders2_9E[1];
.global .align 1 .b8 _ZN34_INTERNAL_6a5337c3_4_k_cu_ac9824536thrust24THRUST_300001_SM_1000_NS12placeholders3_10E[1];
.extern .shared .align 16 .b8 sdata[];

.visible .entry _Z7reduce0PKfPf(
	.param .u64 .ptr .align 1 _Z7reduce0PKfPf_param_0,
	.param .u64 .ptr .align 1 _Z7reduce0PKfPf_param_1
)
{
	.reg .pred 	%p<5>;
	.reg .b32 	%r<16>;
	.reg .b32 	%f<6>;
	.reg .b64 	%rd<9>;

	ld.param.u64 	%rd2, [_Z7reduce0PKfPf_param_0];
	ld.param.u64 	%rd1, [_Z7reduce0PKfPf_param_1];
	cvta.to.global.u64 	%rd3, %rd2;
	mov.u32 	%r1, %tid.x;
	mov.u32 	%r2, %ntid.x;
	mov.u32 	%r3, %ctaid.x;
	mad.lo.s32 	%r7, %r2, %r3, %r1;
	mul.wide.u32 	%rd4, %r7, 4;
	add.s64 	%rd5, %rd3, %rd4;
	ld.global.nc.f32 	%f1, [%rd5];
	shl.b32 	%r8, %r1, 2;
	mov.u32 	%r9, sdata;
	add.s32 	%r4, %r9, %r8;
	st.shared.f32 	[%r4], %f1;
	bar.sync 	0;
	setp.lt.u32 	%p1, %r2, 2;
	@%p1 bra 	$L__BB0_5;
	mov.b32 	%r15, 1;
$L__BB0_2:
	shl.b32 	%r6, %r15, 1;
	add.s32 	%r11, %r6, -1;
	and.b32  	%r12, %r11, %r1;
	setp.ne.s32 	%p2, %r12, 0;
	@%p2 bra 	$L__BB0_4;
	shl.b32 	%r13, %r15, 2;
	add.s32 	%r14, %r4, %r13;
	ld.shared.f32 	%f2, [%r14];
	ld.shared.f32 	%f3, [%r4];
	add.f32 	%f4, %f2, %f3;
	st.shared.f32 	[%r4], %f4;
$L__BB0_4:
	bar.sync 	0;
	setp.lt.u32 	%p3, %r6, %r2;
	mov.u32 	%r15, %r6;
	@%p3 bra 	$L__BB0_2;
$L__BB0_5:
	setp.ne.s32 	%p4, %r1, 0;
	@%p4 bra 	$L__BB0_7;
	ld.shared.f32 	%f5, [sdata];
	cvta.to.global.u64 	%rd6, %rd1;
	mul.wide.u32 	%rd7, %r3, 4;
	add.s64 	%rd8, %rd6, %rd7;
	st.global.f32 	[%rd8], %f5;
$L__BB0_7:
	ret;

}
	// .globl	_Z19reduce0_final_stagePKfPfi
.visible .entry _Z19reduce0_final_stagePKfPfi(
	.param .u64 .ptr .align 1 _Z19reduce0_final_stagePKfPfi_param_0,
	.param .u64 .ptr .align 1 _Z19reduce0_final_stagePKfPfi_param_1,
	.param .u32 _Z19reduce0_final_stagePKfPfi_param_2
)
{
	.reg .pred 	%p<6>;
	.reg .b32 	%r<14>;
	.reg .b32 	%f<10>;
	.reg .b64 	%rd<7>;

	ld.param.u64 	%rd1, [_Z19reduce0_final_stagePKfPfi_param_0];
	ld.param.u64 	%rd2, [_Z19reduce0_final_stagePKfPfi_param_1];
	ld.param.u32 	%r7, [_Z19reduce0_final_stagePKfPfi_param_2];
	mov.u32 	%r1, %tid.x;
	mov.u32 	%r13, %ntid.x;
	mov.u32 	%r8, %ctaid.x;
	mad.lo.s32 	%r3, %r13, %r8, %r1;
	setp.ge.u32 	%p1, %r3, %r7;
	mov.f32 	%f9, 0f00000000;
	@%p1 bra 	$L__BB1_2;
	cvta.to.global.u64 	%rd3, %rd1;
	mul.wide.u32 	%rd4, %r3, 4;
	add.s64 	%rd5, %rd3, %rd4;
	ld.global.f32 	%f9, [%rd5];
$L__BB1_2:
	shl.b32 	%r9, %r1, 2;
	mov.u32 	%r10, sdata;
	add.s32 	%r4, %r10, %r9;
	st.shared.f32 	[%r4], %f9;
	bar.sync 	0;
	setp.lt.u32 	%p2, %r13, 2;
	@%p2 bra 	$L__BB1_6;
$L__BB1_3:
	shr.u32 	%r6, %r13, 1;
	setp.ge.u32 	%p3, %r1, %r6;
	@%p3 bra 	$L__BB1_5;
	shl.b32 	%r11, %r6, 2;
	add.s32 	%r12, %r4, %r11;
	ld.shared.f32 	%f4, [%r12];
	ld.shared.f32 	%f5, [%r4];
	add.f32 	%f6, %f4, %f5;
	st.shared.f32 	[%r4], %f6;
$L__BB1_5:
	bar.sync 	0;
	setp.gt.u32 	%p4, %r13, 3;
	mov.u32 	%r13, %r6;
	@%p4 bra 	$L__BB1_3;
$L__BB1_6:
	setp.ne.s32 	%p5, %r1, 0;
	@%p5 bra 	$L__BB1_8;
	ld.shared.f32 	%f7, [sdata];
	cvta.to.global.u64 	%rd6, %rd2;
	atom.global.add.f32 	%f8, [%rd6], %f7;
$L__BB1_8:
	ret;

}
	// .globl	_Z7reduce1PKfPf
.visible .entry _Z7reduce1PKfPf(
	.param .u64 .ptr .align 1 _Z7reduce1PKfPf_param_0,
	.param .u64 .ptr .align 1 _Z7reduce1PKfPf_param_1
)
{
	.reg .pred 	%p<5>;
	.reg .b32 	%r<19>;
	.reg .b32 	%f<6>;
	.reg .b64 	%rd<9>;

	ld.param.u64 	%rd2, [_Z7reduce1PKfPf_param_0];
	ld.param.u64 	%rd1, [_Z7reduce1PKfPf_param_1];
	cvta.to.global.u64 	%rd3, %rd2;
	mov.u32 	%r1, %tid.x;
	mov.u32 	%r2, %ntid.x;
	mov.u32 	%r3, %ctaid.x;
	mad.lo.s32 	%r7, %r2, %r3, %r1;
	mul.wide.u32 	%rd4, %r7, 4;
	add.s64 	%rd5, %rd3, %rd4;
	ld.global.nc.f32 	%f1, [%rd5];
	shl.b32 	%r8, %r1, 2;
	mov.u32 	%r9, sdata;
	add.s32 	%r10, %r9, %r8;
	st.shared.f32 	[%r10], %f1;
	bar.sync 	0;
	setp.lt.u32 	%p1, %r2, 2;
	@%p1 bra 	$L__BB2_5;
	mov.b32 	%r18, 1;
$L__BB2_2:
	shl.b32 	%r5, %r18, 1;
	mul.lo.s32 	%r6, %r5, %r1;
	setp.ge.u32 	%p2, %r6, %r2;
	@%p2 bra 	$L__BB2_4;
	add.s32 	%r12, %r6, %r18;
	shl.b32 	%r13, %r12, 2;
	add.s32 	%r15, %r9, %r13;
	ld.shared.f32 	%f2, [%r15];
	shl.b32 	%r16, %r6, 2;
	add.s32 	%r17, %r9, %r16;
	ld.shared.f32 	%f3, [%r17];
	add.f32 	%f4, %f2, %f3;
	st.shared.f32 	[%r17], %f4;
$L__BB2_4:
	bar.sync 	0;
	setp.lt.u32 	%p3, %r5, %r2;
	mov.u32 	%r18, %r5;
	@%p3 bra 	$L__BB2_2;
$L__BB2_5:
	setp.ne.s32 	%p4, %r1, 0;
	@%p4 bra 	$L__BB2_7;
	ld.shared.f32 	%f5, [sdata];
	cvta.to.global.u64 	%rd6, %rd1;
	mul.wide.u32 	%rd7, %r3, 4;
	add.s64 	%rd8, %rd6, %rd7;
	st.global.f32 	[%rd8], %f5;
$L__BB2_7:
	ret;

}
	// .globl	_Z19reduce1_final_stagePKfPfi
.visible .entry _Z19reduce1_final_stagePKfPfi(
	.param .u64 .ptr .align 1 _Z19reduce1_final_stagePKfPfi_param_0,
	.param .u64 .ptr .align 1 _Z19reduce1_final_stagePKfPfi_param_1,
	.param .u32 _Z19reduce1_final_stagePKfPfi_param_2
)
{
	.reg .pred 	%p<6>;
	.reg .b32 	%r<14>;
	.reg .b32 	%f<10>;
	.reg .b64 	%rd<7>;

	ld.param.u64 	%rd1, [_Z19reduce1_final_stagePKfPfi_param_0];
	ld.param.u64 	%rd2, [_Z19reduce1_final_stagePKfPfi_param_1];
	ld.param.u32 	%r7, [_Z19reduce1_final_stagePKfPfi_param_2];
	mov.u32 	%r1, %tid.x;
	mov.u32 	%r13, %ntid.x;
	mov.u32 	%r8, %ctaid.x;
	mad.lo.s32 	%r3, %r13, %r8, %r1;
	setp.ge.u32 	%p1, %r3, %r7;
	mov.f32 	%f9, 0f00000000;
	@%p1 bra 	$L__BB3_2;
	cvta.to.global.u64 	%rd3, %rd1;
	mul.wide.u32 	%rd4, %r3, 4;
	add.s64 	%rd5, %rd3, %rd4;
	ld.global.f32 	%f9, [%rd5];
$L__BB3_2:
	shl.b32 	%r9, %r1, 2;
	mov.u32 	%r10, sdata;
	add.s32 	%r4, %r10, %r9;
	st.shared.f32 	[%r4], %f9;
	bar.sync 	0;
	setp.lt.u32 	%p2, %r13, 2;
	@%p2 bra 	$L__BB3_6;
$L__BB3_3:
	shr.u32 	%r6, %r13, 1;
	setp.ge.u32 	%p3, %r1, %r6;
	@%p3 bra 	$L__BB3_5;
	shl.b32 	%r11, %r6, 2;
	add.s32 	%r12, %r4, %r11;
	ld.shared.f32 	%f4, [%r12];
	ld.shared.f32 	%f5, [%r4];
	add.f32 	%f6, %f4, %f5;
	st.shared.f32 	[%r4], %f6;
$L__BB3_5:
	bar.sync 	0;
	setp.gt.u32 	%p4, %r13, 3;
	mov.u32 	%r13, %r6;
	@%p4 bra 	$L__BB3_3;
$L__BB3_6:
	setp.ne.s32 	%p5, %r1, 0;
	@%p5 bra 	$L__BB3_8;
	ld.shared.f32 	%f7, [sdata];
	cvta.to.global.u64 	%rd6, %rd2;
	atom.global.add.f32 	%f8, [%rd6], %f7;
$L__BB3_8:
	ret;

}
	// .globl	_Z7reduce2PKfPf
.visible .entry _Z7reduce2PKfPf(
	.param .u64 .ptr .align 1 _Z7reduce2PKfPf_param_0,
	.param .u64 .ptr .align 1 _Z7reduce2PKfPf_param_1
)
{
	.reg .pred 	%p<5>;
	.reg .b32 	%r<13>;
	.reg .b32 	%f<6>;
	.reg .b64 	%rd<9>;

	ld.param.u64 	%rd2, [_Z7reduce2PKfPf_param_0];
	ld.param.u64 	%rd1, [_Z7reduce2PKfPf_param_1];
	cvta.to.global.u64 	%rd3, %rd2;
	mov.u32 	%r1, %tid.x;
	mov.u32 	%r12, %ntid.x;
	mov.u32 	%r3, %ctaid.x;
	mad.lo.s32 	%r7, %r12, %r3, %r1;
	mul.wide.u32 	%rd4, %r7, 4;
	add.s64 	%rd5, %rd3, %rd4;
	ld.global.nc.f32 	%f1, [%rd5];
	shl.b32 	%r8, %r1, 2;
	mov.u32 	%r9, sdata;
	add.s32 	%r4, %r9, %r8;
	st.shared.f32 	[%r4], %f1;
	bar.sync 	0;
	setp.lt.u32 	%p1, %r12, 2;
	@%p1 bra 	$L__BB4_4;
$L__BB4_1:
	shr.u32 	%r6, %r12, 1;
	setp.ge.u32 	%p2, %r1, %r6;
	@%p2 bra 	$L__BB4_3;
	shl.b32 	%r10, %r6, 2;
	add.s32 	%r11, %r4, %r10;
	ld.shared.f32 	%f2, [%r11];
	ld.shared.f32 	%f3, [%r4];
	add.f32 	%f4, %f2, %f3;
	st.shared.f32 	[%r4], %f4;
$L__BB4_3:
	bar.sync 	0;
	setp.gt.u32 	%p3, %r12, 3;
	mov.u32 	%r12, %r6;
	@%p3 bra 	$L__BB4_1;
$L__BB4_4:
	setp.ne.s32 	%p4, %r1, 0;
	@%p4 bra 	$L__BB4_6;
	ld.shared.f32 	%f5, [sdata];
	cvta.to.global.u64 	%rd6, %rd1;
	mul.wide.u32 	%rd7, %r3, 4;
	add.s64 	%rd8, %rd6, %rd7;
	st.global.f32 	[%rd8], %f5;
$L__BB4_6:
	ret;

}
	// .globl	_Z19reduce2_final_stagePKfPfi
.visible .entry _Z19reduce2_final_stagePKfPfi(
	.param .u64 .ptr .align 1 _Z19reduce2_final_stagePKfPfi_param_0,
	.param .u64 .ptr .align 1 _Z19reduce2_final_stagePKfPfi_param_1,
	.param .u32 _Z19reduce2_final_stagePKfPfi_param_2
)
{
	.reg .pred 	%p<6>;
	.reg .b32 	%r<14>;
	.reg .b32 	%f<10>;
	.reg .b64 	%rd<7>;

	ld.param.u64 	%rd1, [_Z19reduce2_final_stagePKfPfi_param_0];
	ld.param.u64 	%rd2, [_Z19reduce2_final_stagePKfPfi_param_1];
	ld.param.u32 	%r7, [_Z19reduce2_final_stagePKfPfi_param_2];
	mov.u32 	%r1, %tid.x;
	mov.u32 	%r13, %ntid.x;
	mov.u32 	%r8, %ctaid.x;
	mad.lo.s32 	%r3, %r13, %r8, %r1;
	setp.ge.u32 	%p1, %r3, %r7;
	mov.f32 	%f9, 0f00000000;
	@%p1 bra 	$L__BB5_2;
	cvta.to.global.u64 	%rd3, %rd1;
	mul.wide.u32 	%rd4, %r3, 4;
	add.s64 	%rd5, %rd3, %rd4;
	ld.global.f32 	%f9, [%rd5];
$L__BB5_2:
	shl.b32 	%r9, %r1, 2;
	mov.u32 	%r10, sdata;
	add.s32 	%r4, %r10, %r9;
	st.shared.f32 	[%r4], %f9;
	bar.sync 	0;
	setp.lt.u32 	%p2, %r13, 2;
	@%p2 bra 	$L__BB5_6;
$L__BB5_3:
	shr.u32 	%r6, %r13, 1;
	setp.ge.u32 	%p3, %r1, %r6;
	@%p3 bra 	$L__BB5_5;
	shl.b32 	%r11, %r6, 2;
	add.s32 	%r12, %r4, %r11;
	ld.shared.f32 	%f4, [%r12];
	ld.shared.f32 	%f5, [%r4];
	add.f32 	%f6, %f4, %f5;
	st.shared.f32 	[%r4], %f6;
$L__BB5_5:
	bar.sync 	0;
	setp.gt.u32 	%p4, %r13, 3;
	mov.u32 	%r13, %r6;
	@%p4 bra 	$L__BB5_3;
$L__BB5_6:
	setp.ne.s32 	%p5, %r1, 0;
	@%p5 bra 	$L__BB5_8;
	ld.shared.f32 	%f7, [sdata];
	cvta.to.global.u64 	%rd6, %rd2;
	atom.global.add.f32 	%f8, [%rd6], %f7;
$L__BB5_8:
	ret;

}
	// .globl	_Z7reduce3PKfPf
.visible .entry _Z7reduce3PKfPf(
	.param .u64 .ptr .align 1 _Z7reduce3PKfPf_param_0,
	.param .u64 .ptr .align 1 _Z7reduce3PKfPf_param_1
)
{
	.reg .pred 	%p<5>;
	.reg .b32 	%r<16>;
	.reg .b32 	%f<8>;
	.reg .b64 	%rd<11>;

	ld.param.u64 	%rd2, [_Z7reduce3PKfPf_param_0];
	ld.param.u64 	%rd1, [_Z7reduce3PKfPf_param_1];
	cvta.to.global.u64 	%rd3, %rd2;
	mov.u32 	%r1, %tid.x;
	mov.u32 	%r15, %ntid.x;
	mov.u32 	%r3, %ctaid.x;
	mul.lo.s32 	%r7, %r15, %r3;
	shl.b32 	%r8, %r7, 1;
	add.s32 	%r9, %r8, %r1;
	mul.wide.u32 	%rd4, %r9, 4;
	add.s64 	%rd5, %rd3, %rd4;
	ld.global.nc.f32 	%f1, [%rd5];
	add.s32 	%r10, %r9, %r15;
	mul.wide.u32 	%rd6, %r10, 4;
	add.s64 	%rd7, %rd3, %rd6;
	ld.global.nc.f32 	%f2, [%rd7];
	add.f32 	%f3, %f1, %f2;
	shl.b32 	%r11, %r1, 2;
	mov.u32 	%r12, sdata;
	add.s32 	%r4, %r12, %r11;
	st.shared.f32 	[%r4], %f3;
	bar.sync 	0;
	setp.lt.u32 	%p1, %r15, 2;
	@%p1 bra 	$L__BB6_4;
$L__BB6_1:
	shr.u32 	%r6, %r15, 1;
	setp.ge.u32 	%p2, %r1, %r6;
	@%p2 bra 	$L__BB6_3;
	shl.b32 	%r13, %r6, 2;
	add.s32 	%r14, %r4, %r13;
	ld.shared.f32 	%f4, [%r14];
	ld.shared.f32 	%f5, [%r4];
	add.f32 	%f6, %f4, %f5;
	st.shared.f32 	[%r4], %f6;
$L__BB6_3:
	bar.sync 	0;
	setp.gt.u32 	%p3, %r15, 3;
	mov.u32 	%r15, %r6;
	@%p3 bra 	$L__BB6_1;
$L__BB6_4:
	setp.ne.s32 	%p4, %r1, 0;
	@%p4 bra 	$L__BB6_6;
	ld.shared.f32 	%f7, [sdata];
	cvta.to.global.u64 	%rd8, %rd1;
	mul.wide.u32 	%rd9, %r3, 4;
	add.s64 	%rd10, %rd8, %rd9;
	st.global.f32 	[%rd10], %f7;
$L__BB6_6:
	ret;

}
	// .globl	_Z19reduce3_final_stagePKfPfi
.visible .entry _Z19reduce3_final_stagePKfPfi(
	.param .u64 .ptr .align 1 _Z19reduce3_final_stagePKfPfi_param_0,
	.param .u64 .ptr .align 1 _Z19reduce3_final_stagePKfPfi_param_1,
	.param .u32 _Z19reduce3_final_stagePKfPfi_param_2
)
{
	.reg .pred 	%p<7>;
	.reg .b32 	%r<19>;
	.reg .b32 	%f<14>;
	.reg .b64 	%rd<7>;

	ld.param.u64 	%rd2, [_Z19reduce3_final_stagePKfPfi_param_0];
	ld.param.u64 	%rd3, [_Z19reduce3_final_stagePKfPfi_param_1];
	ld.param.u32 	%r10, [_Z19reduce3_final_stagePKfPfi_param_2];
	mov.u32 	%r1, %tid.x;
	mov.u32 	%r18, %ntid.x;
	mov.u32 	%r11, %ctaid.x;
	mad.lo.s32 	%r17, %r18, %r11, %r1;
	setp.ge.u32 	%p1, %r17, %r10;
	mov.f32 	%f13, 0f00000000;
	@%p1 bra 	$L__BB7_3;
	mov.u32 	%r12, %nctaid.x;
	mul.lo.s32 	%r4, %r18, %r12;
	cvta.to.global.u64 	%rd1, %rd2;
	mov.f32 	%f13, 0f00000000;
$L__BB7_2:
	mul.wide.u32 	%rd4, %r17, 4;
	add.s64 	%rd5, %rd1, %rd4;
	ld.global.f32 	%f6, [%rd5];
	add.f32 	%f13, %f13, %f6;
	add.s32 	%r17, %r17, %r4;
	setp.lt.u32 	%p2, %r17, %r10;
	@%p2 bra 	$L__BB7_2;
$L__BB7_3:
	shl.b32 	%r13, %r1, 2;
	mov.u32 	%r14, sdata;
	add.s32 	%r7, %r14, %r13;
	st.shared.f32 	[%r7], %f13;
	bar.sync 	0;
	setp.lt.u32 	%p3, %r18, 2;
	@%p3 bra 	$L__BB7_7;
$L__BB7_4:
	shr.u32 	%r9, %r18, 1;
	setp.ge.u32 	%p4, %r1, %r9;
	@%p4 bra 	$L__BB7_6;
	shl.b32 	%r15, %r9, 2;
	add.s32 	%r16, %r7, %r15;
	ld.shared.f32 	%f7, [%r16];
	ld.shared.f32 	%f8, [%r7];
	add.f32 	%f9, %f7, %f8;
	st.shared.f32 	[%r7], %f9;
$L__BB7_6:
	bar.sync 	0;
	setp.gt.u32 	%p5, %r18, 3;
	mov.u32 	%r18, %r9;
	@%p5 bra 	$L__BB7_4;
$L__BB7_7:
	setp.ne.s32 	%p6, %r1, 0;
	@%p6 bra 	$L__BB7_9;
	ld.shared.f32 	%f10, [sdata];
	cvta.to.global.u64 	%rd6, %rd3;
	atom.global.add.f32 	%f11, [%rd6], %f10;
$L__BB7_9:
	ret;

}
	// .globl	_Z7reduce4PKfPf
.visible .entry _Z7reduce4PKfPf(
	.param .u64 .ptr .align 1 _Z7reduce4PKfPf_param_0,
	.param .u64 .ptr .align 1 _Z7reduce4PKfPf_param_1
)
{
	.reg .pred 	%p<6>;
	.reg .b32 	%r<16>;
	.reg .b32 	%f<26>;
	.reg .b64 	%rd<11>;

	ld.param.u64 	%rd2, [_Z7reduce4PKfPf_param_0];
	ld.param.u64 	%rd1, [_Z7reduce4PKfPf_param_1];
	cvta.to.global.u64 	%rd3, %rd2;
	mov.u32 	%r1, %tid.x;
	mov.u32 	%r15, %ntid.x;
	mov.u32 	%r3, %ctaid.x;
	mul.lo.s32 	%r7, %r15, %r3;
	shl.b32 	%r8, %r7, 1;
	add.s32 	%r9, %r8, %r1;
	mul.wide.u32 	%rd4, %r9, 4;
	add.s64 	%rd5, %rd3, %rd4;
	ld.global.nc.f32 	%f1, [%rd5];
	add.s32 	%r10, %r9, %r15;
	mul.wide.u32 	%rd6, %r10, 4;
	add.s64 	%rd7, %rd3, %rd6;
	ld.global.nc.f32 	%f2, [%rd7];
	add.f32 	%f3, %f1, %f2;
	shl.b32 	%r11, %r1, 2;
	mov.u32 	%r12, sdata;
	add.s32 	%r4, %r12, %r11;
	st.shared.f32 	[%r4], %f3;
	bar.sync 	0;
	setp.lt.u32 	%p1, %r15, 66;
	@%p1 bra 	$L__BB8_4;
$L__BB8_1:
	shr.u32 	%r6, %r15, 1;
	setp.ge.u32 	%p2, %r1, %r6;
	@%p2 bra 	$L__BB8_3;
	shl.b32 	%r13, %r6, 2;
	add.s32 	%r14, %r4, %r13;
	ld.shared.f32 	%f4, [%r14];
	ld.shared.f32 	%f5, [%r4];
	add.f32 	%f6, %f4, %f5;
	st.shared.f32 	[%r4], %f6;
$L__BB8_3:
	bar.sync 	0;
	setp.gt.u32 	%p3, %r15, 131;
	mov.u32 	%r15, %r6;
	@%p3 bra 	$L__BB8_1;
$L__BB8_4:
	setp.gt.u32 	%p4, %r1, 31;
	@%p4 bra 	$L__BB8_7;
	ld.volatile.shared.f32 	%f7, [%r4+128];
	ld.volatile.shared.f32 	%f8, [%r4];
	add.f32 	%f9, %f7, %f8;
	st.volatile.shared.f32 	[%r4], %f9;
	ld.volatile.shared.f32 	%f10, [%r4+64];
	ld.volatile.shared.f32 	%f11, [%r4];
	add.f32 	%f12, %f10, %f11;
	st.volatile.shared.f32 	[%r4], %f12;
	ld.volatile.shared.f32 	%f13, [%r4+32];
	ld.volatile.shared.f32 	%f14, [%r4];
	add.f32 	%f15, %f13, %f14;
	st.volatile.shared.f32 	[%r4], %f15;
	ld.volatile.shared.f32 	%f16, [%r4+16];
	ld.volatile.shared.f32 	%f17, [%r4];
	add.f32 	%f18, %f16, %f17;
	st.volatile.shared.f32 	[%r4], %f18;
	ld.volatile.shared.f32 	%f19, [%r4+8];
	ld.volatile.shared.f32 	%f20, [%r4];
	add.f32 	%f21, %f19, %f20;
	st.volatile.shared.f32 	[%r4], %f21;
	ld.volatile.shared.f32 	%f22, [%r4+4];
	ld.volatile.shared.f32 	%f23, [%r4];
	add.f32 	%f24, %f22, %f23;
	st.volatile.shared.f32 	[%r4], %f24;
	setp.ne.s32 	%p5, %r1, 0;
	@%p5 bra 	$L__BB8_7;
	ld.shared.f32 	%f25, [sdata];
	cvta.to.global.u64 	%rd8, %rd1;
	mul.wide.u32 	%rd9, %r3, 4;
	add.s64 	%rd10, %rd8, %rd9;
	st.global.f32 	[%rd10], %f25;
$L__BB8_7:
	ret;

}
	// .globl	_Z19reduce4_final_stagePKfPfi
.visible .entry _Z19reduce4_final_stagePKfPfi(
	.param .u64 .ptr .align 1 _Z19reduce4_final_stagePKfPfi_param_0,
	.param .u64 .ptr .align 1 _Z19reduce4_final_stagePKfPfi_param_1,
	.param .u32 _Z19reduce4_final_stagePKfPfi_param_2
)
{
	.reg .pred 	%p<8>;
	.reg .b32 	%r<19>;
	.reg .b32 	%f<32>;
	.reg .b64 	%rd<7>;

	ld.param.u64 	%rd2, [_Z19reduce4_final_stagePKfPfi_param_0];
	ld.param.u64 	%rd3, [_Z19reduce4_final_stagePKfPfi_param_1];
	ld.param.u32 	%r10, [_Z19reduce4_final_stagePKfPfi_param_2];
	mov.u32 	%r1, %tid.x;
	mov.u32 	%r18, %ntid.x;
	mov.u32 	%r11, %ctaid.x;
	mad.lo.s32 	%r17, %r18, %r11, %r1;
	setp.ge.u32 	%p1, %r17, %r10;
	mov.f32 	%f31, 0f00000000;
	@%p1 bra 	$L__BB9_3;
	mov.u32 	%r12, %nctaid.x;
	mul.lo.s32 	%r4, %r18, %r12;
	cvta.to.global.u64 	%rd1, %rd2;
	mov.f32 	%f31, 0f00000000;
$L__BB9_2:
	mul.wide.u32 	%rd4, %r17, 4;
	add.s64 	%rd5, %rd1, %rd4;
	ld.global.f32 	%f6, [%rd5];
	add.f32 	%f31, %f31, %f6;
	add.s32 	%r17, %r17, %r4;
	setp.lt.u32 	%p2, %r17, %r10;
	@%p2 bra 	$L__BB9_2;
$L__BB9_3:
	shl.b32 	%r13, %r1, 2;
	mov.u32 	%r14, sdata;
	add.s32 	%r7, %r14, %r13;
	st.shared.f32 	[%r7], %f31;
	bar.sync 	0;
	setp.lt.u32 	%p3, %r18, 66;
	@%p3 bra 	$L__BB9_7;
$L__BB9_4:
	shr.u32 	%r9, %r18, 1;
	setp.ge.u32 	%p4, %r1, %r9;
	@%p4 bra 	$L__BB9_6;
	shl.b32 	%r15, %r9, 2;
	add.s32 	%r16, %r7, %r15;
	ld.shared.f32 	%f7, [%r16];
	ld.shared.f32 	%f8, [%r7];
	add.f32 	%f9, %f7, %f8;
	st.shared.f32 	[%r7], %f9;
$L__BB9_6:
	bar.sync 	0;
	setp.gt.u32 	%p5, %r18, 131;
	mov.u32 	%r18, %r9;
	@%p5 bra 	$L__BB9_4;
$L__BB9_7:
	setp.gt.u32 	%p6, %r1, 31;
	@%p6 bra 	$L__BB9_10;
	ld.volatile.shared.f32 	%f10, [%r7+128];
	ld.volatile.shared.f32 	%f11, [%r7];
	add.f32 	%f12, %f10, %f11;
	st.volatile.shared.f32 	[%r7], %f12;
	ld.volatile.shared.f32 	%f13, [%r7+64];
	ld.volatile.shared.f32 	%f14, [%r7];
	add.f32 	%f15, %f13, %f14;
	st.volatile.shared.f32 	[%r7], %f15;
	ld.volatile.shared.f32 	%f16, [%r7+32];
	ld.volatile.shared.f32 	%f17, [%r7];
	add.f32 	%f18, %f16, %f17;
	st.volatile.shared.f32 	[%r7], %f18;
	ld.volatile.shared.f32 	%f19, [%r7+16];
	ld.volatile.shared.f32 	%f20, [%r7];
	add.f32 	%f21, %f19, %f20;
	st.volatile.shared.f32 	[%r7], %f21;
	ld.volatile.shared.f32 	%f22, [%r7+8];
	ld.volatile.shared.f32 	%f23, [%r7];
	add.f32 	%f24, %f22, %f23;
	st.volatile.shared.f32 	[%r7], %f24;
	ld.volatile.shared.f32 	%f25, [%r7+4];
	ld.volatile.shared.f32 	%f26, [%r7];
	add.f32 	%f27, %f25, %f26;
	st.volatile.shared.f32 	[%r7], %f27;
	setp.ne.s32 	%p7, %r1, 0;
	@%p7 bra 	$L__BB9_10;
	ld.shared.f32 	%f28, [sdata];
	cvta.to.global.u64 	%rd6, %rd3;
	atom.global.add.f32 	%f29, [%rd6], %f28;
$L__BB9_10:
	ret;

}
	// .globl	_Z7reduce5PKfPf
.visible .entry _Z7reduce5PKfPf(
	.param .u64 .ptr .align 1 _Z7reduce5PKfPf_param_0,
	.param .u64 .ptr .align 1 _Z7reduce5PKfPf_param_1
)
{
	.reg .pred 	%p<10>;
	.reg .b32 	%r<27>;
	.reg .b32 	%f<18>;
	.reg .b64 	%rd<11>;

	ld.param.u64 	%rd2, [_Z7reduce5PKfPf_param_0];
	ld.param.u64 	%rd1, [_Z7reduce5PKfPf_param_1];
	cvta.to.global.u64 	%rd3, %rd2;
	mov.u32 	%r1, %tid.x;
	mov.u32 	%r26, %ntid.x;
	mov.u32 	%r3, %ctaid.x;
	mul.lo.s32 	%r7, %r26, %r3;
	shl.b32 	%r8, %r7, 1;
	add.s32 	%r9, %r8, %r1;
	mul.wide.u32 	%rd4, %r9, 4;
	add.s64 	%rd5, %rd3, %rd4;
	ld.global.nc.f32 	%f2, [%rd5];
	add.s32 	%r10, %r9, %r26;
	mul.wide.u32 	%rd6, %r10, 4;
	add.s64 	%rd7, %rd3, %rd6;
	ld.global.nc.f32 	%f3, [%rd7];
	add.f32 	%f4, %f2, %f3;
	shl.b32 	%r11, %r1, 2;
	mov.u32 	%r12, sdata;
	add.s32 	%r4, %r12, %r11;
	st.shared.f32 	[%r4], %f4;
	bar.sync 	0;
	setp.lt.u32 	%p1, %r26, 64;
	@%p1 bra 	$L__BB10_4;
$L__BB10_1:
	shr.u32 	%r6, %r26, 1;
	setp.ge.u32 	%p2, %r1, %r6;
	@%p2 bra 	$L__BB10_3;
	shl.b32 	%r13, %r6, 2;
	add.s32 	%r14, %r4, %r13;
	ld.shared.f32 	%f5, [%r14];
	ld.shared.f32 	%f6, [%r4];
	add.f32 	%f7, %f5, %f6;
	st.shared.f32 	[%r4], %f7;
$L__BB10_3:
	bar.sync 	0;
	setp.gt.u32 	%p3, %r26, 127;
	mov.u32 	%r26, %r6;
	@%p3 bra 	$L__BB10_1;
$L__BB10_4:
	// begin inline asm
	activemask.b32 %r15;
	// end inline asm
	ld.shared.f32 	%f8, [%r4];
	mov.b32 	%r16, %f8;
	shfl.sync.down.b32	%r17|%p4, %r16, 16, 31, %r15;
	mov.b32 	%f9, %r17;
	add.f32 	%f10, %f8, %f9;
	mov.b32 	%r18, %f10;
	shfl.sync.down.b32	%r19|%p5, %r18, 8, 31, %r15;
	mov.b32 	%f11, %r19;
	add.f32 	%f12, %f10, %f11;
	mov.b32 	%r20, %f12;
	shfl.sync.down.b32	%r21|%p6, %r20, 4, 31, %r15;
	mov.b32 	%f13, %r21;
	add.f32 	%f14, %f12, %f13;
	mov.b32 	%r22, %f14;
	shfl.sync.down.b32	%r23|%p7, %r22, 2, 31, %r15;
	mov.b32 	%f15, %r23;
	add.f32 	%f16, %f14, %f15;
	mov.b32 	%r24, %f16;
	shfl.sync.down.b32	%r25|%p8, %r24, 1, 31, %r15;
	mov.b32 	%f17, %r25;
	add.f32 	%f1, %f16, %f17;
	setp.ne.s32 	%p9, %r1, 0;
	@%p9 bra 	$L__BB10_6;
	cvta.to.global.u64 	%rd8, %rd1;
	mul.wide.u32 	%rd9, %r3, 4;
	add.s64 	%rd10, %rd8, %rd9;
	st.global.f32 	[%rd10], %f1;
$L__BB10_6:
	ret;

}
	// .globl	_Z19reduce5_final_stagePKfPfi
.visible .entry _Z19reduce5_final_stagePKfPfi(
	.param .u64 .ptr .align 1 _Z19reduce5_final_stagePKfPfi_param_0,
	.param .u64 .ptr .align 1 _Z19reduce5_final_stagePKfPfi_param_1,
	.param .u32 _Z19reduce5_final_stagePKfPfi_param_2
)
{
	.reg .pred 	%p<12>;
	.reg .b32 	%r<30>;
	.reg .b32 	%f<24>;
	.reg .b64 	%rd<7>;

	ld.param.u64 	%rd2, [_Z19reduce5_final_stagePKfPfi_param_0];
	ld.param.u64 	%rd3, [_Z19reduce5_final_stagePKfPfi_param_1];
	ld.param.u32 	%r10, [_Z19reduce5_final_stagePKfPfi_param_2];
	mov.u32 	%r1, %tid.x;
	mov.u32 	%r29, %ntid.x;
	mov.u32 	%r11, %ctaid.x;
	mad.lo.s32 	%r28, %r29, %r11, %r1;
	setp.ge.u32 	%p1, %r28, %r10;
	mov.f32 	%f23, 0f00000000;
	@%p1 bra 	$L__BB11_3;
	mov.u32 	%r12, %nctaid.x;
	mul.lo.s32 	%r4, %r29, %r12;
	cvta.to.global.u64 	%rd1, %rd2;
	mov.f32 	%f23, 0f00000000;
$L__BB11_2:
	mul.wide.u32 	%rd4, %r28, 4;
	add.s64 	%rd5, %rd1, %rd4;
	ld.global.f32 	%f7, [%rd5];
	add.f32 	%f23, %f23, %f7;
	add.s32 	%r28, %r28, %r4;
	setp.lt.u32 	%p2, %r28, %r10;
	@%p2 bra 	$L__BB11_2;
$L__BB11_3:
	shl.b32 	%r13, %r1, 2;
	mov.u32 	%r14, sdata;
	add.s32 	%r7, %r14, %r13;
	st.shared.f32 	[%r7], %f23;
	bar.sync 	0;
	setp.lt.u32 	%p3, %r29, 64;
	@%p3 bra 	$L__BB11_7;
$L__BB11_4:
	shr.u32 	%r9, %r29, 1;
	setp.ge.u32 	%p4, %r1, %r9;
	@%p4 bra 	$L__BB11_6;
	shl.b32 	%r15, %r9, 2;
	add.s32 	%r16, %r7, %r15;
	ld.shared.f32 	%f8, [%r16];
	ld.shared.f32 	%f9, [%r7];
	add.f32 	%f10, %f8, %f9;
	st.shared.f32 	[%r7], %f10;
$L__BB11_6:
	bar.sync 	0;
	setp.gt.u32 	%p5, %r29, 127;
	mov.u32 	%r29, %r9;
	@%p5 bra 	$L__BB11_4;
$L__BB11_7:
	// begin inline asm
	activemask.b32 %r17;
	// end inline asm
	ld.shared.f32 	%f11, [%r7];
	mov.b32 	%r18, %f11;
	shfl.sync.down.b32	%r19|%p6, %r18, 16, 31, %r17;
	mov.b32 	%f12, %r19;
	add.f32 	%f13, %f11, %f12;
	mov.b32 	%r20, %f13;
	shfl.sync.down.b32	%r21|%p7, %r20, 8, 31, %r17;
	mov.b32 	%f14, %r21;
	add.f32 	%f15, %f13, %f14;
	mov.b32 	%r22, %f15;
	shfl.sync.down.b32	%r23|%p8, %r22, 4, 31, %r17;
	mov.b32 	%f16, %r23;
	add.f32 	%f17, %f15, %f16;
	mov.b32 	%r24, %f17;
	shfl.sync.down.b32	%r25|%p9, %r24, 2, 31, %r17;
	mov.b32 	%f18, %r25;
	add.f32 	%f19, %f17, %f18;
	mov.b32 	%r26, %f19;
	shfl.sync.down.b32	%r27|%p10, %r26, 1, 31, %r17;
	mov.b32 	%f20, %r27;
	add.f32 	%f4, %f19, %f20;
	setp.ne.s32 	%p11, %r1, 0;
	@%p11 bra 	$L__BB11_9;
	cvta.to.global.u64 	%rd6, %rd3;
	atom.global.add.f32 	%f21, [%rd6], %f4;
$L__BB11_9:
	ret;

}
	// .globl	_Z7reduce6PKfPf
.visible .entry _Z7reduce6PKfPf(
	.param .u64 .ptr .align 1 _Z7reduce6PKfPf_param_0,
	.param .u64 .ptr .align 1 _Z7reduce6PKfPf_param_1
)
{
	.reg .pred 	%p<10>;
	.reg .b32 	%r<26>;
	.reg .b32 	%f<18>;
	.reg .b64 	%rd<11>;

	ld.param.u64 	%rd2, [_Z7reduce6PKfPf_param_0];
	ld.param.u64 	%rd1, [_Z7reduce6PKfPf_param_1];
	cvta.to.global.u64 	%rd3, %rd2;
	mov.u32 	%r1, %tid.x;
	mov.u32 	%r25, %ntid.x;
	mov.u32 	%r3, %ctaid.x;
	mul.lo.s32 	%r7, %r25, %r3;
	shl.b32 	%r8, %r7, 1;
	add.s32 	%r9, %r8, %r1;
	mul.wide.u32 	%rd4, %r9, 4;
	add.s64 	%rd5, %rd3, %rd4;
	ld.global.nc.f32 	%f2, [%rd5];
	add.s32 	%r10, %r9, %r25;
	mul.wide.u32 	%rd6, %r10, 4;
	add.s64 	%rd7, %rd3, %rd6;
	ld.global.nc.f32 	%f3, [%rd7];
	add.f32 	%f4, %f2, %f3;
	shl.b32 	%r11, %r1, 2;
	mov.u32 	%r12, sdata;
	add.s32 	%r4, %r12, %r11;
	st.shared.f32 	[%r4], %f4;
	bar.sync 	0;
	setp.lt.u32 	%p1, %r25, 64;
	@%p1 bra 	$L__BB12_4;
$L__BB12_1:
	shr.u32 	%r6, %r25, 1;
	setp.ge.u32 	%p2, %r1, %r6;
	@%p2 bra 	$L__BB12_3;
	shl.b32 	%r13, %r6, 2;
	add.s32 	%r14, %r4, %r13;
	ld.shared.f32 	%f5, [%r14];
	ld.shared.f32 	%f6, [%r4];
	add.f32 	%f7, %f5, %f6;
	st.shared.f32 	[%r4], %f7;
$L__BB12_3:
	bar.sync 	0;
	setp.gt.u32 	%p3, %r25, 127;
	mov.u32 	%r25, %r6;
	@%p3 bra 	$L__BB12_1;
$L__BB12_4:
	ld.shared.f32 	%f8, [%r4];
	mov.b32 	%r15, %f8;
	shfl.sync.down.b32	%r16|%p4, %r15, 16, 31, -1;
	mov.b32 	%f9, %r16;
	add.f32 	%f10, %f8, %f9;
	mov.b32 	%r17, %f10;
	shfl.sync.down.b32	%r18|%p5, %r17, 8, 31, -1;
	mov.b32 	%f11, %r18;
	add.f32 	%f12, %f10, %f11;
	mov.b32 	%r19, %f12;
	shfl.sync.down.b32	%r20|%p6, %r19, 4, 31, -1;
	mov.b32 	%f13, %r20;
	add.f32 	%f14, %f12, %f13;
	mov.b32 	%r21, %f14;
	shfl.sync.down.b32	%r22|%p7, %r21, 2, 31, -1;
	mov.b32 	%f15, %r22;
	add.f32 	%f16, %f14, %f15;
	mov.b32 	%r23, %f16;
	shfl.sync.down.b32	%r24|%p8, %r23, 1, 31, -1;
	mov.b32 	%f17, %r24;
	add.f32 	%f1, %f16, %f17;
	setp.ne.s32 	%p9, %r1, 0;
	@%p9 bra 	$L__BB12_6;
	cvta.to.global.u64 	%rd8, %rd1;
	mul.wide.u32 	%rd9, %r3, 4;
	add.s64 	%rd10, %rd8, %rd9;
	st.global.f32 	[%rd10], %f1;
$L__BB12_6:
	ret;

}
	// .globl	_Z19reduce6_final_stagePKfPfi
.visible .entry _Z19reduce6_final_stagePKfPfi(
	.param .u64 .ptr .align 1 _Z19reduce6_final_stagePKfPfi_param_0,
	.param .u64 .ptr .align 1 _Z19reduce6_final_stagePKfPfi_param_1,
	.param .u32 _Z19reduce6_final_stagePKfPfi_param_2
)
{
	.reg .pred 	%p<12>;
	.reg .b32 	%r<29>;
	.reg .b32 	%f<24>;
	.reg .b64 	%rd<7>;

	ld.param.u64 	%rd2, [_Z19reduce6_final_stagePKfPfi_param_0];
	ld.param.u64 	%rd3, [_Z19reduce6_final_stagePKfPfi_param_1];
	ld.param.u32 	%r10, [_Z19reduce6_final_stagePKfPfi_param_2];
	mov.u32 	%r1, %tid.x;
	mov.u32 	%r28, %ntid.x;
	mov.u32 	%r11, %ctaid.x;
	mad.lo.s32 	%r27, %r28, %r11, %r1;
	setp.ge.u32 	%p1, %r27, %r10;
	mov.f32 	%f23, 0f00000000;
	@%p1 bra 	$L__BB13_3;
	mov.u32 	%r12, %nctaid.x;
	mul.lo.s32 	%r4, %r28, %r12;
	cvta.to.global.u64 	%rd1, %rd2;
	mov.f32 	%f23, 0f00000000;
$L__BB13_2:
	mul.wide.u32 	%rd4, %r27, 4;
	add.s64 	%rd5, %rd1, %rd4;
	ld.global.f32 	%f7, [%rd5];
	add.f32 	%f23, %f23, %f7;
	add.s32 	%r27, %r27, %r4;
	setp.lt.u32 	%p2, %r27, %r10;
	@%p2 bra 	$L__BB13_2;
$L__BB13_3:
	shl.b32 	%r13, %r1, 2;
	mov.u32 	%r14, sdata;
	add.s32 	%r7, %r14, %r13;
	st.shared.f32 	[%r7], %f23;
	bar.sync 	0;
	setp.lt.u32 	%p3, %r28, 64;
	@%p3 bra 	$L__BB13_7;
$L__BB13_4:
	shr.u32 	%r9, %r28, 1;
	setp.ge.u32 	%p4, %r1, %r9;
	@%p4 bra 	$L__BB13_6;
	shl.b32 	%r15, %r9, 2;
	add.s32 	%r16, %r7, %r15;
	ld.shared.f32 	%f8, [%r16];
	ld.shared.f32 	%f9, [%r7];
	add.f32 	%f10, %f8, %f9;
	st.shared.f32 	[%r7], %f10;
$L__BB13_6:
	bar.sync 	0;
	setp.gt.u32 	%p5, %r28, 127;
	mov.u32 	%r28, %r9;
	@%p5 bra 	$L__BB13_4;
$L__BB13_7:
	ld.shared.f32 	%f11, [%r7];
	mov.b32 	%r17, %f11;
	shfl.sync.down.b32	%r18|%p6, %r17, 16, 31, -1;
	mov.b32 	%f12, %r18;
	add.f32 	%f13, %f11, %f12;
	mov.b32 	%r19, %f13;
	shfl.sync.down.b32	%r20|%p7, %r19, 8, 31, -1;
	mov.b32 	%f14, %r20;
	add.f32 	%f15, %f13, %f14;
	mov.b32 	%r21, %f15;
	shfl.sync.down.b32	%r22|%p8, %r21, 4, 31, -1;
	mov.b32 	%f16, %r22;
	add.f32 	%f17, %f15, %f16;
	mov.b32 	%r23, %f17;
	shfl.sync.down.b32	%r24|%p9, %r23, 2, 31, -1;
	mov.b32 	%f18, %r24;
	add.f32 	%f19, %f17, %f18;
	mov.b32 	%r25, %f19;
	shfl.sync.down.b32	%r26|%p10, %r25, 1, 31, -1;
	mov.b32 	%f20, %r26;
	add.f32 	%f4, %f19, %f20;
	setp.ne.s32 	%p11, %r1, 0;
	@%p11 bra 	$L__BB13_9;
	cvta.to.global.u64 	%rd6, %rd3;
	atom.global.add.f32 	%f21, [%rd6], %f4;
$L__BB13_9:
	ret;

}
	// .globl	_ZN3cub18CUB_300001_SM_10006detail11EmptyKernelIvEEvv
.visible .entry _ZN3cub18CUB_300001_SM_10006detail11EmptyKernelIvEEvv()
{


	ret;

}
	// .globl	_ZN3cub18CUB_300001_SM_10006detail6reduce28DeviceReduceSingleTileKernelINS2_10policy_hubIfjN4cuda3std3__44plusIvEEE10Policy1000EPKfPfjS9_ffNS7_10__identityEEEvT0_T1_T2_T3_T4_T6_
.visible .entry _ZN3cub18CUB_300001_SM_10006detail6reduce28DeviceReduceSingleTileKernelINS2_10policy_hubIfjN4cuda3std3__44plusIvEEE10Policy1000EPKfPfjS9_ffNS7_10__identityEEEvT0_T1_T2_T3_T4_T6_(
	.param .u64 .ptr .align 1 _ZN3cub18CUB_300001_SM_10006detail6reduce28DeviceReduceSingleTileKernelINS2_10policy_hubIfjN4cuda3std3__44plusIvEEE10Policy1000EPKfPfjS9_ffNS7_10__identityEEEvT0_T1_T2_T3_T4_T6__param_0,
	.param .u64 .ptr .align 1 _ZN3cub18CUB_300001_SM_10006detail6reduce28DeviceReduceSingleTileKernelINS2_10policy_hubIfjN4cuda3std3__44plusIvEEE10Policy1000EPKfPfjS9_ffNS7_10__identityEEEvT0_T1_T2_T3_T4_T6__param_1,
	.param .u32 _ZN3cub18CUB_300001_SM_10006detail6reduce28DeviceReduceSingleTileKernelINS2_10policy_hubIfjN4cuda3std3__44plusIvEEE10Policy1000EPKfPfjS9_ffNS7_10__identityEEEvT0_T1_T2_T3_T4_T6__param_2,
	.param .align 1 .b8 _ZN3cub18CUB_300001_SM_10006detail6reduce28DeviceReduceSingleTileKernelINS2_10policy_hubIfjN4cuda3std3__44plusIvEEE10Policy1000EPKfPfjS9_ffNS7_10__identityEEEvT0_T1_T2_T3_T4_T6__param_3[1],
	.param .f32 _ZN3cub18CUB_300001_SM_10006detail6reduce28DeviceReduceSingleTileKernelINS2_10policy_hubIfjN4cuda3std3__44plusIvEEE10Policy1000EPKfPfjS9_ffNS7_10__identityEEEvT0_T1_T2_T3_T4_T6__param_4,
	.param .align 1 .b8 _ZN3cub18CUB_300001_SM_10006detail6reduce28DeviceReduceSingleTileKernelINS2_10policy_hubIfjN4cuda3std3__44plusIvEEE10Policy1000EPKfPfjS9_ffNS7_10__identityEEEvT0_T1_T2_T3_T4_T6__param_5[1]
)
.maxntid 512
.minnctapersm 1
{
	.reg .pred 	%p<83>;
	.reg .b32 	%r<351>;
	.reg .b32 	%f<537>;
	.reg .b64 	%rd<130>;
	// demoted variable
	.shared .align 4 .b8 _ZZN3cub18CUB_300001_SM_10006detail6reduce28DeviceReduceSingleTileKernelINS2_10policy_hubIfjN4cuda3std3__44plusIvEEE10Policy1000EPKfPfjS9_ffNS7_10__identityEEEvT0_T1_T2_T3_T4_T6_E12temp_storage[84];
	ld.param.u64 	%rd15, [_ZN3cub18CUB_300001_SM_10006detail6reduce28DeviceReduceSingleTileKernelINS2_10policy_hubIfjN4cuda3std3__44plusIvEEE10Policy1000EPKfPfjS9_ffNS7_10__identityEEEvT0_T1_T2_T3_T4_T6__param_0];
	ld.param.u64 	%rd16, [_ZN3cub18CUB_300001_SM_10006detail6reduce28DeviceReduceSingleTileKernelINS2_10policy_hubIfjN4cuda3std3__44plusIvEEE10Policy1000EPKfPfjS9_ffNS7_10__identityEEEvT0_T1_T2_T3_T4_T6__param_1];
	ld.param.u32 	%r70, [_ZN3cub18CUB_300001_SM_10006detail6reduce28DeviceReduceSingleTileKernelINS2_10policy_hubIfjN4cuda3std3__44plusIvEEE10Policy1000EPKfPfjS9_ffNS7_10__identityEEEvT0_T1_T2_T3_T4_T6__param_2];
	ld.param.f32 	%f54, [_ZN3cub18CUB_300001_SM_10006detail6reduce28DeviceReduceSingleTileKernelINS2_10policy_hubIfjN4cuda3std3__44plusIvEEE10Policy1000EPKfPfjS9_ffNS7_10__identityEEEvT0_T1_T2_T3_T4_T6__param_4];
	cvta.to.global.u64 	%rd1, %rd16;
	setp.ne.s32 	%p1, %r70, 0;
	@%p1 bra 	$L__BB15_3;
	mov.u32 	%r324, %tid.x;
	setp.ne.s32 	%p82, %r324, 0;
	@%p82 bra 	$L__BB15_76;
	st.global.f32 	[%rd1], %f54;
	bra.uni 	$L__BB15_76;
$L__BB15_3:
	and.b64  	%rd17, %rd15, 7;
	setp.ne.s64 	%p2, %rd17, 0;
	@%p2 bra 	$L__BB15_39;
	setp.gt.u32 	%p42, %r70, 8191;
	@%p42 bra 	$L__BB15_23;
	mov.u32 	%r1, %tid.x;
	setp.ge.u32 	%p54, %r1, %r70;
	mov.f32 	%f515, 0f00000000;
	mov.u32 	%r328, %r1;
	@%p54 bra 	$L__BB15_7;
	mul.wide.u32 	%rd118, %r1, 4;
	add.s64 	%rd117, %rd15, %rd118;
	// begin inline asm
	ld.global.nc.u32 %r268, [%rd117];
	// end inline asm
	mov.b32 	%f515, %r268;
	add.s32 	%r328, %r1, 512;
$L__BB15_7:
	setp.ge.u32 	%p55, %r328, %r70;
	@%p55 bra 	$L__BB15_14;
	not.b32 	%r269, %r328;
	add.s32 	%r4, %r70, %r269;
	and.b32  	%r270, %r4, 1536;
	setp.eq.s32 	%p56, %r270, 1536;
	@%p56 bra 	$L__BB15_11;
	mul.wide.u32 	%rd119, %r328, 4;
	add.s64 	%rd126, %rd15, %rd119;
	shr.u32 	%r271, %r4, 9;
	add.s32 	%r272, %r271, 1;
	and.b32  	%r273, %r272, 3;
	neg.s32 	%r326, %r273;
$L__BB15_10:
	.pragma "nounroll";
	// begin inline asm
	ld.global.nc.u32 %r274, [%rd126];
	// end inline asm
	mov.b32 	%f398, %r274;
	add.f32 	%f515, %f515, %f398;
	add.s32 	%r328, %r328, 512;
	add.s64 	%rd126, %rd126, 2048;
	add.s32 	%r326, %r326, 1;
	setp.ne.s32 	%p57, %r326, 0;
	@%p57 bra 	$L__BB15_10;
$L__BB15_11:
	setp.lt.u32 	%p58, %r4, 1536;
	@%p58 bra 	$L__BB15_14;
	mul.wide.u32 	%rd121, %r328, 4;
	add.s64 	%rd127, %rd15, %rd121;
$L__BB15_13:
	// begin inline asm
	ld.global.nc.u32 %r275, [%rd127];
	// end inline asm
	mov.b32 	%f399, %r275;
	add.f32 	%f400, %f515, %f399;
	add.s64 	%rd123, %rd127, 2048;
	// begin inline asm
	ld.global.nc.u32 %r276, [%rd123];
	// end inline asm
	mov.b32 	%f401, %r276;
	add.f32 	%f402, %f400, %f401;
	add.s64 	%rd124, %rd127, 4096;
	// begin inline asm
	ld.global.nc.u32 %r277, [%rd124];
	// end inline asm
	mov.b32 	%f403, %r277;
	add.f32 	%f404, %f402, %f403;
	add.s64 	%rd125, %rd127, 6144;
	// begin inline asm
	ld.global.nc.u32 %r278, [%rd125];
	// end inline asm
	mov.b32 	%f405, %r278;
	add.f32 	%f515, %f404, %f405;
	add.s32 	%r328, %r328, 2048;
	add.s64 	%rd127, %rd127, 8192;
	setp.lt.s32 	%p59, %r328, %r70;
	@%p59 bra 	$L__BB15_13;
$L__BB15_14:
	setp.lt.u32 	%p60, %r70, 512;
	@%p60 bra 	$L__BB15_19;
	// begin inline asm
	mov.u32 %r303, %laneid;
	// end inline asm
	mov.b32 	%r304, 1;
	mov.b32 	%r317, 31;
	mov.b32 	%r318, -1;
	// begin inline asm
	{  .reg .f32 r0;  .reg .pred p;  shfl.sync.down.b32 r0|p, %f515, %r304, %r317, %r318;  @p add.f32 r0, r0, %f515;  mov.f32 %f465, r0;}
	// end inline asm
	mov.b32 	%r307, 2;
	// begin inline asm
	{  .reg .f32 r0;  .reg .pred p;  shfl.sync.down.b32 r0|p, %f465, %r307, %r317, %r318;  @p add.f32 r0, r0, %f465;  mov.f32 %f468, r0;}
	// end inline asm
	mov.b32 	%r310, 4;
	// begin inline asm
	{  .reg .f32 r0;  .reg .pred p;  shfl.sync.down.b32 r0|p, %f468, %r310, %r317, %r318;  @p add.f32 r0, r0, %f468;  mov.f32 %f471, r0;}
	// end inline asm
	mov.b32 	%r313, 8;
	// begin inline asm
	{  .reg .f32 r0;  .reg .pred p;  shfl.sync.down.b32 r0|p, %f471, %r313, %r317, %r318;  @p add.f32 r0, r0, %f471;  mov.f32 %f474, r0;}
	// end inline asm
	mov.b32 	%r316, 16;
	// begin inline asm
	{  .reg .f32 r0;  .reg .pred p;  shfl.sync.down.b32 r0|p, %f474, %r316, %r317, %r318;  @p add.f32 r0, r0, %f474;  mov.f32 %f536, r0;}
	// end inline asm
	setp.ne.s32 	%p79, %r303, 0;
	@%p79 bra 	$L__BB15_17;
	shr.u32 	%r319, %r1, 3;
	and.b32  	%r320, %r319, 124;
	mov.u32 	%r321, _ZZN3cub18CUB_300001_SM_10006detail6reduce28DeviceReduceSingleTileKernelINS2_10policy_hubIfjN4cuda3std3__44plusIvEEE10Policy1000EPKfPfjS9_ffNS7_10__identityEEEvT0_T1_T2_T3_T4_T6_E12temp_storage;
	add.s32 	%r322, %r321, %r320;
	st.shared.f32 	[%r322+16], %f536;
$L__BB15_17:
	bar.sync 	0;
	setp.ne.s32 	%p80, %r1, 0;
	@%p80 bra 	$L__BB15_74;
	ld.shared.f32 	%f480, [_ZZN3cub18CUB_300001_SM_10006detail6reduce28DeviceReduceSingleTileKernelINS2_10policy_hubIfjN4cuda3std3__44plusIvEEE10Policy1000EPKfPfjS9_ffNS7_10__identityEEEvT0_T1_T2_T3_T4_T6_E12temp_storage+20];
	add.f32 	%f481, %f536, %f480;
	ld.shared.f32 	%f482, [_ZZN3cub18CUB_300001_SM_10006detail6reduce28DeviceReduceSingleTileKernelINS2_10policy_hubIfjN4cuda3std3__44plusIvEEE10Policy1000EPKfPfjS9_ffNS7_10__identityEEEvT0_T1_T2_T3_T4_T6_E12temp_storage+24];
	add.f32 	%f483, %f481, %f482;
	ld.shared.f32 	%f484, [_ZZN3cub18CUB_300001_SM_10006detail6reduce28DeviceReduceSingleTileKernelINS2_10policy_hubIfjN4cuda3std3__44plusIvEEE10Policy1000EPKfPfjS9_ffNS7_10__identityEEEvT0_T1_T2_T3_T4_T6_E12temp_storage+28];
	add.f32 	%f485, %f483, %f484;
	ld.shared.f32 	%f486, [_ZZN3cub18CUB_300001_SM_10006detail6reduce28DeviceReduceSingleTileKernelINS2_10policy_hubIfjN4cuda3std3__44plusIvEEE10Policy1000EPKfPfjS9_ffNS7_10__identityEEEvT0_T1_T2_T3_T4_T6_E12temp_storage+32];
	add.f32 	%f487, %f485, %f486;
	ld.shared.f32 	%f488, [_ZZN3cub18CUB_300001_SM_10006detail6reduce28DeviceReduceSingleTileKernelINS2_10policy_hubIfjN4cuda3std3__44plusIvEEE10Policy1000EPKfPfjS9_ffNS7_10__identityEEEvT0_T1_T2_T3_T4_T6_E12temp_storage+36];
	add.f32 	%f489, %f487, %f488;
	ld.shared.f32 	%f490, [_ZZN3cub18CUB_300001_SM_10006detail6reduce28DeviceReduceSingleTileKernelINS2_10policy_hubIfjN4cuda3std3__44plusIvEEE10Policy1000EPKfPfjS9_ffNS7_10__identityEEEvT0_T1_T2_T3_T4_T6_E12temp_storage+40];
	add.f32 	%f491, %f489, %f490;
	ld.shared.f32 	%f492, [_ZZN3cub18CUB_300001_SM_10006detail6reduce28DeviceReduceSingleTileKernelINS2_10policy_hubIfjN4cuda3std3__44plusIvEEE10Policy1000EPKfPfjS9_ffNS7_10__identityEEEvT0_T1_T2_T3_T4_T6_E12temp_storage+44];
	add.f32 	%f493, %f491, %f492;
	ld.shared.f32 	%f494, [_ZZN3cub18CUB_300001_SM_10006detail6reduce28DeviceReduceSingleTileKernelINS2_10policy_hubIfjN4cuda3std3__44plusIvEEE10Policy1000EPKfPfjS9_ffNS7_10__identityEEEvT0_T1_T2_T3_T4_T6_E12temp_storage+48];
	add.f32 	%f495, %f493, %f494;
	ld.shared.f32 	%f496, [_ZZN3cub18CUB_300001_SM_10006detail6reduce28DeviceReduceSingleTileKernelINS2_10policy_hubIfjN4cuda3std3__44plusIvEEE10Policy1000EPKfPfjS9_ffNS7_10__identityEEEvT0_T1_T2_T3_T4_T6_E12temp_storage+52];
	add.f32 	%f497, %f495, %f496;
	ld.shared.f32 	%f498, [_ZZN3cub18CUB_300001_SM_10006detail6reduce28DeviceReduceSingleTileKernelINS2_10policy_hubIfjN4cuda3std3__44plusIvEEE10Policy1000EPKfPfjS9_ffNS7_10__identityEEEvT0_T1_T2_T3_T4_T6_E12temp_storage+56];
	add.f32 	%f499, %f497, %f498;
	ld.shared.f32 	%f500, [_ZZN3cub18CUB_300001_SM_10006detail6reduce28DeviceReduceSingleTileKernelINS2_10policy_hubIfjN4cuda3std3__44plusIvEEE10Policy1000EPKfPfjS9_ffNS7_10__identityEEEvT0_T1_T2_T3_T4_T6_E12temp_storage+60];
	add.f32 	%f501, %f499, %f500;
	ld.shared.f32 	%f502, [_ZZN3cub18CUB_300001_SM_10006detail6reduce28DeviceReduceSingleTileKernelINS2_10policy_hubIfjN4cuda3std3__44plusIvEEE10Policy1000EPKfPfjS9_ffNS7_10__identityEEEvT0_T1_T2_T3_T4_T6_E12temp_storage+64];
	add.f32 	%f503, %f501, %f502;
	ld.shared.f32 	%f504, [_ZZN3cub18CUB_300001_SM_10006detail6reduce28DeviceReduceSingleTileKernelINS2_10policy_hubIfjN4cuda3std3__44plusIvEEE10Policy1000EPKfPfjS9_ffNS7_10__identityEEEvT0_T1_T2_T3_T4_T6_E12temp_storage+68];
	add.f32 	%f505, %f503, %f504;
	ld.shared.f32 	%f506, [_ZZN3cub18CUB_300001_SM_10006detail6reduce28DeviceReduceSingleTileKernelINS2_10policy_hubIfjN4cuda3std3__44plusIvEEE10Policy1000EPKfPfjS9_ffNS7_10__identityEEEvT0_T1_T2_T3_T4_T6_E12temp_storage+72];
	add.f32 	%f507, %f505, %f506;
	ld.shared.f32 	%f508, [_ZZN3cub18CUB_300001_SM_10006detail6reduce28DeviceReduceSingleTileKernelINS2_10policy_hubIfjN4cuda3std3__44plusIvEEE10Policy1000EPKfPfjS9_ffNS7_10__identityEEEvT0_T1_T2_T3_T4_T6_E12temp_storage+76];
	add.f32 	%f536, %f507, %f508;
	bra.uni 	$L__BB15_74;
$L__BB15_19:
	// begin inline asm
	mov.u32 %r279, %laneid;
	// end inline asm
	and.b32  	%r295, %r1, 992;
	add.s32 	%r296, %r295, 32;
	setp.gt.u32 	%p61, %r296, %r70;
	not.b32 	%r297, %r295;
	add.s32 	%r298, %r70, %r297;
	selp.b32 	%r293, %r298, 31, %p61;
	mov.b32 	%r280, 1;
	mov.b32 	%r294, -1;
	// begin inline asm
	{  .reg .f32 r0;  .reg .pred p;  shfl.sync.down.b32 r0|p, %f515, %r280, %r293, %r294;  @p add.f32 r0, r0, %f515;  mov.f32 %f406, r0;}
	// end inline asm
	mov.b32 	%r283, 2;
	// begin inline asm
	{  .reg .f32 r0;  .reg .pred p;  shfl.sync.down.b32 r0|p, %f406, %r283, %r293, %r294;  @p add.f32 r0, r0, %f406;  mov.f32 %f409, r0;}
	// end inline asm
	mov.b32 	%r286, 4;
	// begin inline asm
	{  .reg .f32 r0;  .reg .pred p;  shfl.sync.down.b32 r0|p, %f409, %r286, %r293, %r294;  @p add.f32 r0, r0, %f409;  mov.f32 %f412, r0;}
	// end inline asm
	mov.b32 	%r289, 8;
	// begin inline asm
	{  .reg .f32 r0;  .reg .pred p;  shfl.sync.down.b32 r0|p, %f412, %r289, %r293, %r294;  @p add.f32 r0, r0, %f412;  mov.f32 %f415, r0;}
	// end inline asm
	mov.b32 	%r292, 16;
	// begin inline asm
	{  .reg .f32 r0;  .reg .pred p;  shfl.sync.down.b32 r0|p, %f415, %r292, %r293, %r294;  @p add.f32 r0, r0, %f415;  mov.f32 %f536, r0;}
	// end inline asm
	setp.ne.s32 	%p62, %r279, 0;
	@%p62 bra 	$L__BB15_21;
	shr.u32 	%r299, %r1, 3;
	and.b32  	%r300, %r299, 124;
	mov.u32 	%r301, _ZZN3cub18CUB_300001_SM_10006detail6reduce28DeviceReduceSingleTileKernelINS2_10policy_hubIfjN4cuda3std3__44plusIvEEE10Policy1000EPKfPfjS9_ffNS7_10__identityEEEvT0_T1_T2_T3_T4_T6_E12temp_storage;
	add.s32 	%r302, %r301, %r300;
	st.shared.f32 	[%r302+16], %f536;
$L__BB15_21:
	bar.sync 	0;
	setp.ne.s32 	%p63, %r1, 0;
	@%p63 bra 	$L__BB15_74;
	setp.gt.u32 	%p64, %r70, 32;
	ld.shared.f32 	%f421, [_ZZN3cub18CUB_300001_SM_10006detail6reduce28DeviceReduceSingleTileKernelINS2_10policy_hubIfjN4cuda3std3__44plusIvEEE10Policy1000EPKfPfjS9_ffNS7_10__identityEEEvT0_T1_T2_T3_T4_T6_E12temp_storage+20];
	add.f32 	%f422, %f536, %f421;
	selp.f32 	%f423, %f422, %f536, %p64;
	setp.gt.u32 	%p65, %r70, 64;
	ld.shared.f32 	%f424, [_ZZN3cub18CUB_300001_SM_10006detail6reduce28DeviceReduceSingleTileKernelINS2_10policy_hubIfjN4cuda3std3__44plusIvEEE10Policy1000EPKfPfjS9_ffNS7_10__identityEEEvT0_T1_T2_T3_T4_T6_E12temp_storage+24];
	add.f32 	%f425, %f424, %f423;
	selp.f32 	%f426, %f425, %f423, %p65;
	setp.gt.u32 	%p66, %r70, 96;
	ld.shared.f32 	%f427, [_ZZN3cub18CUB_300001_SM_10006detail6reduce28DeviceReduceSingleTileKernelINS2_10policy_hubIfjN4cuda3std3__44plusIvEEE10Policy1000EPKfPfjS9_ffNS7_10__identityEEEvT0_T1_T2_T3_T4_T6_E12temp_storage+28];
	add.f32 	%f428, %f427, %f426;
	selp.f32 	%f429, %f428, %f426, %p66;
	setp.gt.u32 	%p67, %r70, 128;
	ld.shared.f32 	%f430, [_ZZN3cub18CUB_300001_SM_10006detail6reduce28DeviceReduceSingleTileKernelINS2_10policy_hubIfjN4cuda3std3__44plusIvEEE10Policy1000EPKfPfjS9_ffNS7_10__identityEEEvT0_T1_T2_T3_T4_T6_E12temp_storage+32];
	add.f32 	%f431, %f430, %f429;
	selp.f32 	%f432, %f431, %f429, %p67;
	setp.gt.u32 	%p68, %r70, 160;
	ld.shared.f32 	%f433, [_ZZN3cub18CUB_300001_SM_10006detail6reduce28DeviceReduceSingleTileKernelINS2_10policy_hubIfjN4cuda3std3__44plusIvEEE10Policy1000EPKfPfjS9_ffNS7_10__identityEEEvT0_T1_T2_T3_T4_T6_E12temp_storage+36];
	add.f32 	%f434, %f433, %f432;
	selp.f32 	%f435, %f434, %f432, %p68;
	setp.gt.u32 	%p69, %r70, 192;
	ld.shared.f32 	%f436, [_ZZN3cub18CUB_300001_SM_10006detail6reduce28DeviceReduceSingleTileKernelINS2_10policy_hubIfjN4cuda3std3__44plusIvEEE10Policy1000EPKfPfjS9_ffNS7_10__identityEEEvT0_T1_T2_T3_T4_T6_E12temp_storage+40];
	add.f32 	%f437, %f436, %f435;
	selp.f32 	%f438, %f437, %f435, %p69;
	setp.gt.u32 	%p70, %r70, 224;
	ld.shared.f32 	%f439, [_ZZN3cub18CUB_300001_SM_10006detail6reduce28DeviceReduceSingleTileKernelINS2_10policy_hubIfjN4cuda3std3__44plusIvEEE10Policy1000EPKfPfjS9_ffNS7_10__identityEEEvT0_T1_T2_T3_T4_T6_E12temp_storage+44];
	add.f32 	%f440, %f439, %f438;
	selp.f32 	%f441, %f440, %f438, %p70;
	setp.gt.u32 	%p71, %r70, 256;
	ld.shared.f32 	%f442, [_ZZN3cub18CUB_300001_SM_10006detail6reduce28DeviceReduceSingleTileKernelINS2_10policy_hubIfjN4cuda3std3__44plusIvEEE10Policy1000EPKfPfjS9_ffNS7_10__identityEEEvT0_T1_T2_T3_T4_T6_E12temp_storage+48];
	add.f32 	%f443, %f442, %f441;
	selp.f32 	%f444, %f443, %f441, %p71;
	setp.gt.u32 	%p72, %r70, 288;
	ld.shared.f32 	%f445, [_ZZN3cub18CUB_300001_SM_10006detail6reduce28DeviceReduceSingleTileKernelINS2_10policy_hubIfjN4cuda3std3__44plusIvEEE10Policy1000EPKfPfjS9_ffNS7_10__identityEEEvT0_T1_T2_T3_T4_T6_E12temp_storage+52];
	add.f32 	%f446, %f445, %f444;
	selp.f32 	%f447, %f446, %f444, %p72;
	setp.gt.u32 	%p73, %r70, 320;
	ld.shared.f32 	%f448, [_ZZN3cub18CUB_300001_SM_10006detail6reduce28DeviceReduceSingleTileKernelINS2_10policy_hubIfjN4cuda3std3__44plusIvEEE10Policy1000EPKfPfjS9_ffNS7_10__identityEEEvT0_T1_T2_T3_T4_T6_E12temp_storage+56];
	add.f32 	%f449, %f448, %f447;
	selp.f32 	%f450, %f449, %f447, %p73;
	setp.gt.u32 	%p74, %r70, 352;
	ld.shared.f32 	%f451, [_ZZN3cub18CUB_300001_SM_10006detail6reduce28DeviceReduceSingleTileKernelINS2_10policy_hubIfjN4cuda3std3__44plusIvEEE10Policy1000EPKfPfjS9_ffNS7_10__identityEEEvT0_T1_T2_T3_T4_T6_E12temp_storage+60];
	add.f32 	%f452, %f451, %f450;
	selp.f32 	%f453, %f452, %f450, %p74;
	setp.gt.u32 	%p75, %r70, 384;
	ld.shared.f32 	%f454, [_ZZN3cub18CUB_300001_SM_10006detail6reduce28DeviceReduceSingleTileKernelINS2_10policy_hubIfjN4cuda3std3__44plusIvEEE10Policy1000EPKfPfjS9_ffNS7_10__identityEEEvT0_T1_T2_T3_T4_T6_E12temp_storage+64];
	add.f32 	%f455, %f454, %f453;
	selp.f32 	%f456, %f455, %f453, %p75;
	setp.gt.u32 	%p76, %r70, 416;
	ld.shared.f32 	%f457, [_ZZN3cub18CUB_300001_SM_10006detail6reduce28DeviceReduceSingleTileKernelINS2_10policy_hubIfjN4cuda3std3__44plusIvEEE10Policy1000EPKfPfjS9_ffNS7_10__identityEEEvT0_T1_T2_T3_T4_T6_E12temp_storage+68];
	add.f32 	%f458, %f457, %f456;
	selp.f32 	%f459, %f458, %f456, %p76;
	setp.gt.u32 	%p77, %r70, 448;
	ld.shared.f32 	%f460, [_ZZN3cub18CUB_300001_SM_10006detail6reduce28DeviceReduceSingleTileKernelINS2_10policy_hubIfjN4cuda3std3__44plusIvEEE10Policy1000EPKfPfjS9_ffNS7_10__identityEEEvT0_T1_T2_T3_T4_T6_E12temp_storage+72];
	add.f32 	%f461, %f460, %f459;
	selp.f32 	%f462, %f461, %f459, %p77;
	setp.gt.u32 	%p78, %r70, 480;
	ld.shared.f32 	%f463, [_ZZN3cub18CUB_300001_SM_10006detail6reduce28DeviceReduceSingleTileKernelINS2_10policy_hubIfjN4cuda3std3__44plusIvEEE10Policy1000EPKfPfjS9_ffNS7_10__identityEEEvT0_T1_T2_T3_T4_T6_E12temp_storage+76];
	add.f32 	%f464, %f463, %f462;
	selp.f32 	%f536, %f464, %f462, %p78;
	bra.uni 	$L__BB15_74;
$L__BB15_23:
	mov.u32 	%r13, %tid.x;
	shl.b32 	%r14, %r13, 1;
	mul.wide.u32 	%rd89, %r14, 4;
	add.s64 	%rd74, %rd15, %rd89;
	// begin inline asm
	ld.global.nc.u64 %rd73, [%rd74];
	// end inline asm
	mov.b64 	{%r198, %r199}, %rd73;
	mov.b32 	%f282, %r199;
	mov.b32 	%f283, %r198;
	add.s64 	%rd76, %rd74, 4096;
	// begin inline asm
	ld.global.nc.u64 %rd75, [%rd76];
	// end inline asm
	mov.b64 	{%r200, %r201}, %rd75;
	mov.b32 	%f284, %r201;
	mov.b32 	%f285, %r200;
	add.s64 	%rd78, %rd74, 8192;
	// begin inline asm
	ld.global.nc.u64 %rd77, [%rd78];
	// end inline asm
	mov.b64 	{%r202, %r203}, %rd77;
	mov.b32 	%f286, %r203;
	mov.b32 	%f287, %r202;
	add.s64 	%rd80, %rd74, 12288;
	// begin inline asm
	ld.global.nc.u64 %rd79, [%rd80];
	// end inline asm
	mov.b64 	{%r204, %r205}, %rd79;
	mov.b32 	%f288, %r205;
	mov.b32 	%f289, %r204;
	add.s64 	%rd82, %rd74, 16384;
	// begin inline asm
	ld.global.nc.u64 %rd81, [%rd82];
	// end inline asm
	mov.b64 	{%r206, %r207}, %rd81;
	mov.b32 	%f290, %r207;
	mov.b32 	%f291, %r206;
	add.s64 	%rd84, %rd74, 20480;
	// begin inline asm
	ld.global.nc.u64 %rd83, [%rd84];
	// end inline asm
	mov.b64 	{%r208, %r209}, %rd83;
	mov.b32 	%f292, %r209;
	mov.b32 	%f293, %r208;
	add.s64 	%rd86, %rd74, 24576;
	// begin inline asm
	ld.global.nc.u64 %rd85, [%rd86];
	// end inline asm
	mov.b64 	{%r210, %r211}, %rd85;
	mov.b32 	%f294, %r211;
	mov.b32 	%f295, %r210;
	add.s64 	%rd88, %rd74, 28672;
	// begin inline asm
	ld.global.nc.u64 %rd87, [%rd88];
	// end inline asm
	mov.b64 	{%r212, %r213}, %rd87;
	mov.b32 	%f296, %r213;
	mov.b32 	%f297, %r212;
	add.f32 	%f298, %f283, %f282;
	add.f32 	%f299, %f285, %f284;
	add.f32 	%f300, %f287, %f286;
	add.f32 	%f301, %f289, %f288;
	add.f32 	%f302, %f291, %f290;
	add.f32 	%f303, %f293, %f292;
	add.f32 	%f304, %f295, %f294;
	add.f32 	%f305, %f297, %f296;
	add.f32 	%f306, %f298, %f299;
	add.f32 	%f307, %f300, %f301;
	add.f32 	%f308, %f302, %f303;
	add.f32 	%f309, %f304, %f305;
	add.f32 	%f310, %f306, %f307;
	add.f32 	%f311, %f308, %f309;
	add.f32 	%f522, %f310, %f311;
	add.s32 	%r15, %r70, -8192;
	setp.lt.u32 	%p43, %r15, 8192;
	mov.b32 	%r331, 8192;
	@%p43 bra 	$L__BB15_27;
	mov.b32 	%r331, 8192;
$L__BB15_25:
	add.s32 	%r215, %r331, %r14;
	mul.wide.u32 	%rd106, %r215, 4;
	add.s64 	%rd91, %rd15, %rd106;
	// begin inline asm
	ld.global.nc.u64 %rd90, [%rd91];
	// end inline asm
	mov.b64 	{%r216, %r217}, %rd90;
	mov.b32 	%f312, %r217;
	mov.b32 	%f313, %r216;
	add.s64 	%rd93, %rd91, 4096;
	// begin inline asm
	ld.global.nc.u64 %rd92, [%rd93];
	// end inline asm
	mov.b64 	{%r218, %r219}, %rd92;
	mov.b32 	%f314, %r219;
	mov.b32 	%f315, %r218;
	add.s64 	%rd95, %rd91, 8192;
	// begin inline asm
	ld.global.nc.u64 %rd94, [%rd95];
	// end inline asm
	mov.b64 	{%r220, %r221}, %rd94;
	mov.b32 	%f316, %r221;
	mov.b32 	%f317, %r220;
	add.s64 	%rd97, %rd91, 12288;
	// begin inline asm
	ld.global.nc.u64 %rd96, [%rd97];
	// end inline asm
	mov.b64 	{%r222, %r223}, %rd96;
	mov.b32 	%f318, %r223;
	mov.b32 	%f319, %r222;
	add.s64 	%rd99, %rd91, 16384;
	// begin inline asm
	ld.global.nc.u64 %rd98, [%rd99];
	// end inline asm
	mov.b64 	{%r224, %r225}, %rd98;
	mov.b32 	%f320, %r225;
	mov.b32 	%f321, %r224;
	add.s64 	%rd101, %rd91, 20480;
	// begin inline asm
	ld.global.nc.u64 %rd100, [%rd101];
	// end inline asm
	mov.b64 	{%r226, %r227}, %rd100;
	mov.b32 	%f322, %r227;
	mov.b32 	%f323, %r226;
	add.s64 	%rd103, %rd91, 24576;
	// begin inline asm
	ld.global.nc.u64 %rd102, [%rd103];
	// end inline asm
	mov.b64 	{%r228, %r229}, %rd102;
	mov.b32 	%f324, %r229;
	mov.b32 	%f325, %r228;
	add.s64 	%rd105, %rd91, 28672;
	// begin inline asm
	ld.global.nc.u64 %rd104, [%rd105];
	// end inline asm
	mov.b64 	{%r230, %r231}, %rd104;
	mov.b32 	%f326, %r231;
	mov.b32 	%f327, %r230;
	add.f32 	%f328, %f522, %f313;
	add.f32 	%f329, %f312, %f315;
	add.f32 	%f330, %f314, %f317;
	add.f32 	%f331, %f316, %f319;
	add.f32 	%f332, %f318, %f321;
	add.f32 	%f333, %f320, %f323;
	add.f32 	%f334, %f322, %f325;
	add.f32 	%f335, %f324, %f327;
	add.f32 	%f336, %f328, %f329;
	add.f32 	%f337, %f330, %f331;
	add.f32 	%f338, %f332, %f333;
	add.f32 	%f339, %f334, %f335;
	add.f32 	%f340, %f336, %f337;
	add.f32 	%f341, %f338, %f339;
	add.f32 	%f342, %f340, %f341;
	add.f32 	%f522, %f342, %f326;
	sub.s32 	%r232, %r70, %r331;
	setp.lt.u32 	%p44, %r232, 8192;
	@%p44 bra 	$L__BB15_35;
	add.s32 	%r331, %r331, 8192;
	setp.le.u32 	%p45, %r331, %r15;
	@%p45 bra 	$L__BB15_25;
$L__BB15_27:
	setp.le.u32 	%p46, %r70, %r331;
	@%p46 bra 	$L__BB15_35;
	sub.s32 	%r19, %r70, %r331;
	setp.ge.s32 	%p47, %r13, %r19;
	@%p47 bra 	$L__BB15_35;
	not.b32 	%r233, %r13;
	add.s32 	%r234, %r70, %r233;
	sub.s32 	%r20, %r234, %r331;
	and.b32  	%r235, %r20, 1536;
	setp.eq.s32 	%p48, %r235, 1536;
	mov.u32 	%r335, %r13;
	@%p48 bra 	$L__BB15_32;
	add.s32 	%r333, %r13, %r331;
	shr.u32 	%r236, %r20, 9;
	add.s32 	%r237, %r236, 1;
	and.b32  	%r238, %r237, 3;
	neg.s32 	%r332, %r238;
	mov.u32 	%r335, %r13;
$L__BB15_31:
	.pragma "nounroll";
	mul.wide.u32 	%rd108, %r333, 4;
	add.s64 	%rd107, %rd15, %rd108;
	// begin inline asm
	ld.global.nc.u32 %r239, [%rd107];
	// end inline asm
	mov.b32 	%f344, %r239;
	add.f32 	%f522, %f522, %f344;
	add.s32 	%r335, %r335, 512;
	add.s32 	%r333, %r333, 512;
	add.s32 	%r332, %r332, 1;
	setp.ne.s32 	%p49, %r332, 0;
	@%p49 bra 	$L__BB15_31;
$L__BB15_32:
	setp.lt.u32 	%p50, %r20, 1536;
	@%p50 bra 	$L__BB15_35;
	add.s32 	%r337, %r335, 1024;
	add.s32 	%r336, %r335, %r331;
$L__BB15_34:
	mul.wide.u32 	%rd113, %r336, 4;
	add.s64 	%rd109, %rd15, %rd113;
	// begin inline asm
	ld.global.nc.u32 %r240, [%rd109];
	// end inline asm
	mov.b32 	%f345, %r240;
	add.f32 	%f346, %f522, %f345;
	add.s32 	%r244, %r336, 512;
	mul.wide.u32 	%rd114, %r244, 4;
	add.s64 	%rd110, %rd15, %rd114;
	// begin inline asm
	ld.global.nc.u32 %r241, [%rd110];
	// end inline asm
	mov.b32 	%f347, %r241;
	add.f32 	%f348, %f346, %f347;
	add.s32 	%r245, %r336, 1024;
	mul.wide.u32 	%rd115, %r245, 4;
	add.s64 	%rd111, %rd15, %rd115;
	// begin inline asm
	ld.global.nc.u32 %r242, [%rd111];
	// end inline asm
	mov.b32 	%f349, %r242;
	add.f32 	%f350, %f348, %f349;
	add.s32 	%r246, %r336, 1536;
	mul.wide.u32 	%rd116, %r246, 4;
	add.s64 	%rd112, %rd15, %rd116;
	// begin inline asm
	ld.global.nc.u32 %r243, [%rd112];
	// end inline asm
	mov.b32 	%f351, %r243;
	add.f32 	%f522, %f350, %f351;
	add.s32 	%r34, %r337, 2048;
	add.s32 	%r247, %r337, 1024;
	add.s32 	%r336, %r336, 2048;
	setp.lt.s32 	%p51, %r247, %r19;
	mov.u32 	%r337, %r34;
	@%p51 bra 	$L__BB15_34;
$L__BB15_35:
	// begin inline asm
	mov.u32 %r248, %laneid;
	// end inline asm
	mov.b32 	%r249, 1;
	mov.b32 	%r262, 31;
	mov.b32 	%r263, -1;
	// begin inline asm
	{  .reg .f32 r0;  .reg .pred p;  shfl.sync.down.b32 r0|p, %f522, %r249, %r262, %r263;  @p add.f32 r0, r0, %f522;  mov.f32 %f352, r0;}
	// end inline asm
	mov.b32 	%r252, 2;
	// begin inline asm
	{  .reg .f32 r0;  .reg .pred p;  shfl.sync.down.b32 r0|p, %f352, %r252, %r262, %r263;  @p add.f32 r0, r0, %f352;  mov.f32 %f355, r0;}
	// end inline asm
	mov.b32 	%r255, 4;
	// begin inline asm
	{  .reg .f32 r0;  .reg .pred p;  shfl.sync.down.b32 r0|p, %f355, %r255, %r262, %r263;  @p add.f32 r0, r0, %f355;  mov.f32 %f358, r0;}
	// end inline asm
	mov.b32 	%r258, 8;
	// begin inline asm
	{  .reg .f32 r0;  .reg .pred p;  shfl.sync.down.b32 r0|p, %f358, %r258, %r262, %r263;  @p add.f32 r0, r0, %f358;  mov.f32 %f361, r0;}
	// end inline asm
	mov.b32 	%r261, 16;
	// begin inline asm
	{  .reg .f32 r0;  .reg .pred p;  shfl.sync.down.b32 r0|p, %f361, %r261, %r262, %r263;  @p add.f32 r0, r0, %f361;  mov.f32 %f536, r0;}
	// end inline asm
	setp.ne.s32 	%p52, %r248, 0;
	@%p52 bra 	$L__BB15_37;
	shr.u32 	%r264, %r13, 3;
	and.b32  	%r265, %r264, 124;
	mov.u32 	%r266, _ZZN3cub18CUB_300001_SM_10006detail6reduce28DeviceReduceSingleTileKernelINS2_10policy_hubIfjN4cuda3std3__44plusIvEEE10Policy1000EPKfPfjS9_ffNS7_10__identityEEEvT0_T1_T2_T3_T4_T6_E12temp_storage;
	add.s32 	%r267, %r266, %r265;
	st.shared.f32 	[%r267+16], %f536;
$L__BB15_37:
	bar.sync 	0;
	setp.ne.s32 	%p53, %r13, 0;
	@%p53 bra 	$L__BB15_74;
	ld.shared.f32 	%f367, [_ZZN3cub18CUB_300001_SM_10006detail6reduce28DeviceReduceSingleTileKernelINS2_10policy_hubIfjN4cuda3std3__44plusIvEEE10Policy1000EPKfPfjS9_ffNS7_10__identityEEEvT0_T1_T2_T3_T4_T6_E12temp_storage+20];
	add.f32 	%f368, %f536, %f367;
	ld.shared.f32 	%f369, [_ZZN3cub18CUB_300001_SM_10006detail6reduce28DeviceReduceSingleTileKernelINS2_10policy_hubIfjN4cuda3std3__44plusIvEEE10Policy1000EPKfPfjS9_ffNS7_10__identityEEEvT0_T1_T2_T3_T4_T6_E12temp_storage+24];
	add.f32 	%f370, %f368, %f369;
	ld.shared.f32 	%f371, [_ZZN3cub18CUB_300001_SM_10006detail6reduce28DeviceReduceSingleTileKernelINS2_10policy_hubIfjN4cuda3std3__44plusIvEEE10Policy1000EPKfPfjS9_ffNS7_10__identityEEEvT0_T1_T2_T3_T4_T6_E12temp_storage+28];
	add.f32 	%f372, %f370, %f371;
	ld.shared.f32 	%f373, [_ZZN3cub18CUB_300001_SM_10006detail6reduce28DeviceReduceSingleTileKernelINS2_10policy_hubIfjN4cuda3std3__44plusIvEEE10Policy1000EPKfPfjS9_ffNS7_10__identityEEEvT0_T1_T2_T3_T4_T6_E12temp_storage+32];
	add.f32 	%f374, %f372, %f373;
	ld.shared.f32 	%f375, [_ZZN3cub18CUB_300001_SM_10006detail6reduce28DeviceReduceSingleTileKernelINS2_10policy_hubIfjN4cuda3std3__44plusIvEEE10Policy1000EPKfPfjS9_ffNS7_10__identityEEEvT0_T1_T2_T3_T4_T6_E12temp_storage+36];
	add.f32 	%f376, %f374, %f375;
	ld.shared.f32 	%f377, [_ZZN3cub18CUB_300001_SM_10006detail6reduce28DeviceReduceSingleTileKernelINS2_10policy_hubIfjN4cuda3std3__44plusIvEEE10Policy1000EPKfPfjS9_ffNS7_10__identityEEEvT0_T1_T2_T3_T4_T6_E12temp_storage+40];
	add.f32 	%f378, %f376, %f377;
	ld.shared.f32 	%f379, [_ZZN3cub18CUB_300001_SM_10006detail6reduce28DeviceReduceSingleTileKernelINS2_10policy_hubIfjN4cuda3std3__44plusIvEEE10Policy1000EPKfPfjS9_ffNS7_10__identityEEEvT0_T1_T2_T3_T4_T6_E12temp_storage+44];
	add.f32 	%f380, %f378, %f379;
	ld.shared.f32 	%f381, [_ZZN3cub18CUB_300001_SM_10006detail6reduce28DeviceReduceSingleTileKernelINS2_10policy_hubIfjN4cuda3std3__44plusIvEEE10Policy1000EPKfPfjS9_ffNS7_10__identityEEEvT0_T1_T2_T3_T4_T6_E12temp_storage+48];
	add.f32 	%f382, %f380, %f381;
	ld.shared.f32 	%f383, [_ZZN3cub18CUB_300001_SM_10006detail6reduce28DeviceReduceSingleTileKernelINS2_10policy_hubIfjN4cuda3std3__44plusIvEEE10Policy1000EPKfPfjS9_ffNS7_10__identityEEEvT0_T1_T2_T3_T4_T6_E12temp_storage+52];
	add.f32 	%f384, %f382, %f383;
	ld.shared.f32 	%f385, [_ZZN3cub18CUB_300001_SM_10006detail6reduce28DeviceReduceSingleTileKernelINS2_10policy_hubIfjN4cuda3std3__44plusIvEEE10Policy1000EPKfPfjS9_ffNS7_10__identityEEEvT0_T1_T2_T3_T4_T6_E12temp_storage+56];
	add.f32 	%f386, %f384, %f385;
	ld.shared.f32 	%f387, [_ZZN3cub18CUB_300001_SM_10006detail6reduce28DeviceReduceSingleTileKernelINS2_10policy_hubIfjN4cuda3std3__44plusIvEEE10Policy1000EPKfPfjS9_ffNS7_10__identityEEEvT0_T1_T2_T3_T4_T6_E12temp_storage+60];
	add.f32 	%f388, %f386, %f387;
	ld.shared.f32 	%f389, [_ZZN3cub18CUB_300001_SM_10006detail6reduce28DeviceReduceSingleTileKernelINS2_10policy_hubIfjN4cuda3std3__44plusIvEEE10Policy1000EPKfPfjS9_ffNS7_10__identityEEEvT0_T1_T2_T3_T4_T6_E12temp_storage+64];
	add.f32 	%f390, %f388, %f389;
	ld.shared.f32 	%f391, [_ZZN3cub18CUB_300001_SM_10006detail6reduce28DeviceReduceSingleTileKernelINS2_10policy_hubIfjN4cuda3std3__44plusIvEEE10Policy1000EPKfPfjS9_ffNS7_10__identityEEEvT0_T1_T2_T3_T4_T6_E12temp_storage+68];
	add.f32 	%f392, %f390, %f391;
	ld.shared.f32 	%f393, [_ZZN3cub18CUB_300001_SM_10006detail6reduce28DeviceReduceSingleTileKernelINS2_10policy_hubIfjN4cuda3std3__44plusIvEEE10Policy1000EPKfPfjS9_ffNS7_10__identityEEEvT0_T1_T2_T3_T4_T6_E12temp_storage+72];
	add.f32 	%f394, %f392, %f393;
	ld.shared.f32 	%f395, [_ZZN3cub18CUB_300001_SM_10006detail6reduce28DeviceReduceSingleTileKernelINS2_10policy_hubIfjN4cuda3std3__44plusIvEEE10Policy1000EPKfPfjS9_ffNS7_10__identityEEEvT0_T1_T2_T3_T4_T6_E12temp_storage+76];
	add.f32 	%f536, %f394, %f395;
	bra.uni 	$L__BB15_74;
$L__BB15_39:
	setp.gt.u32 	%p3, %r70, 8191;
	@%p3 bra 	$L__BB15_58;
	mov.u32 	%r36, %tid.x;
	setp.ge.u32 	%p15, %r36, %r70;
	mov.f32 	%f528, 0f00000000;
	mov.u32 	%r341, %r36;
	@%p15 bra 	$L__BB15_42;
	mul.wide.u32 	%rd65, %r36, 4;
	add.s64 	%rd64, %rd15, %rd65;
	// begin inline asm
	ld.global.nc.u32 %r142, [%rd64];
	// end inline asm
	mov.b32 	%f528, %r142;
	add.s32 	%r341, %r36, 512;
$L__BB15_42:
	setp.ge.u32 	%p16, %r341, %r70;
	@%p16 bra 	$L__BB15_49;
	not.b32 	%r143, %r341;
	add.s32 	%r39, %r70, %r143;
	and.b32  	%r144, %r39, 1536;
	setp.eq.s32 	%p17, %r144, 1536;
	@%p17 bra 	$L__BB15_46;
	mul.wide.u32 	%rd66, %r341, 4;
	add.s64 	%rd128, %rd15, %rd66;
	shr.u32 	%r145, %r39, 9;
	add.s32 	%r146, %r145, 1;
	and.b32  	%r147, %r146, 3;
	neg.s32 	%r339, %r147;
$L__BB15_45:
	.pragma "nounroll";
	// begin inline asm
	ld.global.nc.u32 %r148, [%rd128];
	// end inline asm
	mov.b32 	%f171, %r148;
	add.f32 	%f528, %f528, %f171;
	add.s32 	%r341, %r341, 512;
	add.s64 	%rd128, %rd128, 2048;
	add.s32 	%r339, %r339, 1;
	setp.ne.s32 	%p18, %r339, 0;
	@%p18 bra 	$L__BB15_45;
$L__BB15_46:
	setp.lt.u32 	%p19, %r39, 1536;
	@%p19 bra 	$L__BB15_49;
	mul.wide.u32 	%rd68, %r341, 4;
	add.s64 	%rd129, %rd15, %rd68;
$L__BB15_48:
	// begin inline asm
	ld.global.nc.u32 %r149, [%rd129];
	// end inline asm
	mov.b32 	%f172, %r149;
	add.f32 	%f173, %f528, %f172;
	add.s64 	%rd70, %rd129, 2048;
	// begin inline asm
	ld.global.nc.u32 %r150, [%rd70];
	// end inline asm
	mov.b32 	%f174, %r150;
	add.f32 	%f175, %f173, %f174;
	add.s64 	%rd71, %rd129, 4096;
	// begin inline asm
	ld.global.nc.u32 %r151, [%rd71];
	// end inline asm
	mov.b32 	%f176, %r151;
	add.f32 	%f177, %f175, %f176;
	add.s64 	%rd72, %rd129, 6144;
	// begin inline asm
	ld.global.nc.u32 %r152, [%rd72];
	// end inline asm
	mov.b32 	%f178, %r152;
	add.f32 	%f528, %f177, %f178;
	add.s32 	%r341, %r341, 2048;
	add.s64 	%rd129, %rd129, 8192;
	setp.lt.s32 	%p20, %r341, %r70;
	@%p20 bra 	$L__BB15_48;
$L__BB15_49:
	setp.lt.u32 	%p21, %r70, 512;
	@%p21 bra 	$L__BB15_54;
	// begin inline asm
	mov.u32 %r177, %laneid;
	// end inline asm
	mov.b32 	%r178, 1;
	mov.b32 	%r191, 31;
	mov.b32 	%r192, -1;
	// begin inline asm
	{  .reg .f32 r0;  .reg .pred p;  shfl.sync.down.b32 r0|p, %f528, %r178, %r191, %r192;  @p add.f32 r0, r0, %f528;  mov.f32 %f238, r0;}
	// end inline asm
	mov.b32 	%r181, 2;
	// begin inline asm
	{  .reg .f32 r0;  .reg .pred p;  shfl.sync.down.b32 r0|p, %f238, %r181, %r191, %r192;  @p add.f32 r0, r0, %f238;  mov.f32 %f241, r0;}
	// end inline asm
	mov.b32 	%r184, 4;
	// begin inline asm
	{  .reg .f32 r0;  .reg .pred p;  shfl.sync.down.b32 r0|p, %f241, %r184, %r191, %r192;  @p add.f32 r0, r0, %f241;  mov.f32 %f244, r0;}
	// end inline asm
	mov.b32 	%r187, 8;
	// begin inline asm
	{  .reg .f32 r0;  .reg .pred p;  shfl.sync.down.b32 r0|p, %f244, %r187, %r191, %r192;  @p add.f32 r0, r0, %f244;  mov.f32 %f247, r0;}
	// end inline asm
	mov.b32 	%r190, 16;
	// begin inline asm
	{  .reg .f32 r0;  .reg .pred p;  shfl.sync.down.b32 r0|p, %f247, %r190, %r191, %r192;  @p add.f32 r0, r0, %f247;  mov.f32 %f536, r0;}
	// end inline asm
	setp.ne.s32 	%p40, %r177, 0;
	@%p40 bra 	$L__BB15_52;
	shr.u32 	%r193, %r36, 3;
	and.b32  	%r194, %r193, 124;
	mov.u32 	%r195, _ZZN3cub18CUB_300001_SM_10006detail6reduce28DeviceReduceSingleTileKernelINS2_10policy_hubIfjN4cuda3std3__44plusIvEEE10Policy1000EPKfPfjS9_ffNS7_10__identityEEEvT0_T1_T2_T3_T4_T6_E12temp_storage;
	add.s32 	%r196, %r195, %r194;
	st.shared.f32 	[%r196+16], %f536;
$L__BB15_52:
	bar.sync 	0;
	setp.ne.s32 	%p41, %r36, 0;
	@%p41 bra 	$L__BB15_74;
	ld.shared.f32 	%f253, [_ZZN3cub18CUB_300001_SM_10006detail6reduce28DeviceReduceSingleTileKernelINS2_10policy_hubIfjN4cuda3std3__44plusIvEEE10Policy1000EPKfPfjS9_ffNS7_10__identityEEEvT0_T1_T2_T3_T4_T6_E12temp_storage+20];
	add.f32 	%f254, %f536, %f253;
	ld.shared.f32 	%f255, [_ZZN3cub18CUB_300001_SM_10006detail6reduce28DeviceReduceSingleTileKernelINS2_10policy_hubIfjN4cuda3std3__44plusIvEEE10Policy1000EPKfPfjS9_ffNS7_10__identityEEEvT0_T1_T2_T3_T4_T6_E12temp_storage+24];
	add.f32 	%f256, %f254, %f255;
	ld.shared.f32 	%f257, [_ZZN3cub18CUB_300001_SM_10006detail6reduce28DeviceReduceSingleTileKernelINS2_10policy_hubIfjN4cuda3std3__44plusIvEEE10Policy1000EPKfPfjS9_ffNS7_10__identityEEEvT0_T1_T2_T3_T4_T6_E12temp_storage+28];
	add.f32 	%f258, %f256, %f257;
	ld.shared.f32 	%f259, [_ZZN3cub18CUB_300001_SM_10006detail6reduce28DeviceReduceSingleTileKernelINS2_10policy_hubIfjN4cuda3std3__44plusIvEEE10Policy1000EPKfPfjS9_ffNS7_10__identityEEEvT0_T1_T2_T3_T4_T6_E12temp_storage+32];
	add.f32 	%f260, %f258, %f259;
	ld.shared.f32 	%f261, [_ZZN3cub18CUB_300001_SM_10006detail6reduce28DeviceReduceSingleTileKernelINS2_10policy_hubIfjN4cuda3std3__44plusIvEEE10Policy1000EPKfPfjS9_ffNS7_10__identityEEEvT0_T1_T2_T3_T4_T6_E12temp_storage+36];
	add.f32 	%f262, %f260, %f261;
	ld.shared.f32 	%f263, [_ZZN3cub18CUB_300001_SM_10006detail6reduce28DeviceReduceSingleTileKernelINS2_10policy_hubIfjN4cuda3std3__44plusIvEEE10Policy1000EPKfPfjS9_ffNS7_10__identityEEEvT0_T1_T2_T3_T4_T6_E12temp_storage+40];
	add.f32 	%f264, %f262, %f263;
	ld.shared.f32 	%f265, [_ZZN3cub18CUB_300001_SM_10006detail6reduce28DeviceReduceSingleTileKernelINS2_10policy_hubIfjN4cuda3std3__44plusIvEEE10Policy1000EPKfPfjS9_ffNS7_10__identityEEEvT0_T1_T2_T3_T4_T6_E12temp_storage+44];
	add.f32 	%f266, %f264, %f265;
	ld.shared.f32 	%f267, [_ZZN3cub18CUB_300001_SM_10006detail6reduce28DeviceReduceSingleTileKernelINS2_10policy_hubIfjN4cuda3std3__44plusIvEEE10Policy1000EPKfPfjS9_ffNS7_10__identityEEEvT0_T1_T2_T3_T4_T6_E12temp_storage+48];
	add.f32 	%f268, %f266, %f267;
	ld.shared.f32 	%f269, [_ZZN3cub18CUB_300001_SM_10006detail6reduce28DeviceReduceSingleTileKernelINS2_10policy_hubIfjN4cuda3std3__44plusIvEEE10Policy1000EPKfPfjS9_ffNS7_10__identityEEEvT0_T1_T2_T3_T4_T6_E12temp_storage+52];
	add.f32 	%f270, %f268, %f269;
	ld.shared.f32 	%f271, [_ZZN3cub18CUB_300001_SM_10006detail6reduce28DeviceReduceSingleTileKernelINS2_10policy_hubIfjN4cuda3std3__44plusIvEEE10Policy1000EPKfPfjS9_ffNS7_10__identityEEEvT0_T1_T2_T3_T4_T6_E12temp_storage+56];
	add.f32 	%f272, %f270, %f271;
	ld.shared.f32 	%f273, [_ZZN3cub18CUB_300001_SM_10006detail6reduce28DeviceReduceSingleTileKernelINS2_10policy_hubIfjN4cuda3std3__44plusIvEEE10Policy1000EPKfPfjS9_ffNS7_10__identityEEEvT0_T1_T2_T3_T4_T6_E12temp_storage+60];
	add.f32 	%f274, %f272, %f273;
	ld.shared.f32 	%f275, [_ZZN3cub18CUB_300001_SM_10006detail6reduce28DeviceReduceSingleTileKernelINS2_10policy_hubIfjN4cuda3std3__44plusIvEEE10Policy1000EPKfPfjS9_ffNS7_10__identityEEEvT0_T1_T2_T3_T4_T6_E12temp_storage+64];
	add.f32 	%f276, %f274, %f275;
	ld.shared.f32 	%f277, [_ZZN3cub18CUB_300001_SM_10006detail6reduce28DeviceReduceSingleTileKernelINS2_10policy_hubIfjN4cuda3std3__44plusIvEEE10Policy1000EPKfPfjS9_ffNS7_10__identityEEEvT0_T1_T2_T3_T4_T6_E12temp_storage+68];
	add.f32 	%f278, %f276, %f277;
	ld.shared.f32 	%f279, [_ZZN3cub18CUB_300001_SM_10006detail6reduce28DeviceReduceSingleTileKernelINS2_10policy_hubIfjN4cuda3std3__44plusIvEEE10Policy1000EPKfPfjS9_ffNS7_10__identityEEEvT0_T1_T2_T3_T4_T6_E12temp_storage+72];
	add.f32 	%f280, %f278, %f279;
	ld.shared.f32 	%f281, [_ZZN3cub18CUB_300001_SM_10006detail6reduce28DeviceReduceSingleTileKernelINS2_10policy_hubIfjN4cuda3std3__44plusIvEEE10Policy1000EPKfPfjS9_ffNS7_10__identityEEEvT0_T1_T2_T3_T4_T6_E12temp_storage+76];
	add.f32 	%f536, %f280, %f281;
	bra.uni 	$L__BB15_74;
$L__BB15_54:
	// begin inline asm
	mov.u32 %r153, %laneid;
	// end inline asm
	and.b32  	%r169, %r36, 992;
	add.s32 	%r170, %r169, 32;
	setp.gt.u32 	%p22, %r170, %r70;
	not.b32 	%r171, %r169;
	add.s32 	%r172, %r70, %r171;
	selp.b32 	%r167, %r172, 31, %p22;
	mov.b32 	%r154, 1;
	mov.b32 	%r168, -1;
	// begin inline asm
	{  .reg .f32 r0;  .reg .pred p;  shfl.sync.down.b32 r0|p, %f528, %r154, %r167, %r168;  @p add.f32 r0, r0, %f528;  mov.f32 %f179, r0;}
	// end inline asm
	mov.b32 	%r157, 2;
	// begin inline asm
	{  .reg .f32 r0;  .reg .pred p;  shfl.sync.down.b32 r0|p, %f179, %r157, %r167, %r168;  @p add.f32 r0, r0, %f179;  mov.f32 %f182, r0;}
	// end inline asm
	mov.b32 	%r160, 4;
	// begin inline asm
	{  .reg .f32 r0;  .reg .pred p;  shfl.sync.down.b32 r0|p, %f182, %r160, %r167, %r168;  @p add.f32 r0, r0, %f182;  mov.f32 %f185, r0;}
	// end inline asm
	mov.b32 	%r163, 8;
	// begin inline asm
	{  .reg .f32 r0;  .reg .pred p;  shfl.sync.down.b32 r0|p, %f185, %r163, %r167, %r168;  @p add.f32 r0, r0, %f185;  mov.f32 %f188, r0;}
	// end inline asm
	mov.b32 	%r166, 16;
	// begin inline asm
	{  .reg .f32 r0;  .reg .pred p;  shfl.sync.down.b32 r0|p, %f188, %r166, %r167, %r168;  @p add.f32 r0, r0, %f188;  mov.f32 %f536, r0;}
	// end inline asm
	setp.ne.s32 	%p23, %r153, 0;
	@%p23 bra 	$L__BB15_56;
	shr.u32 	%r173, %r36, 3;
	and.b32  	%r174, %r173, 124;
	mov.u32 	%r175, _ZZN3cub18CUB_300001_SM_10006detail6reduce28DeviceReduceSingleTileKernelINS2_10policy_hubIfjN4cuda3std3__44plusIvEEE10Policy1000EPKfPfjS9_ffNS7_10__identityEEEvT0_T1_T2_T3_T4_T6_E12temp_storage;
	add.s32 	%r176, %r175, %r174;
	st.shared.f32 	[%r176+16], %f536;
$L__BB15_56:
	bar.sync 	0;
	setp.ne.s32 	%p24, %r36, 0;
	@%p24 bra 	$L__BB15_74;
	setp.gt.u32 	%p25, %r70, 32;
	ld.shared.f32 	%f194, [_ZZN3cub18CUB_300001_SM_10006detail6reduce28DeviceReduceSingleTileKernelINS2_10policy_hubIfjN4cuda3std3__44plusIvEEE10Policy1000EPKfPfjS9_ffNS7_10__identityEEEvT0_T1_T2_T3_T4_T6_E12temp_storage+20];
	add.f32 	%f195, %f536, %f194;
	selp.f32 	%f196, %f195, %f536, %p25;
	setp.gt.u32 	%p26, %r70, 64;
	ld.shared.f32 	%f197, [_ZZN3cub18CUB_300001_SM_10006detail6reduce28DeviceReduceSingleTileKernelINS2_10policy_hubIfjN4cuda3std3__44plusIvEEE10Policy1000EPKfPfjS9_ffNS7_10__identityEEEvT0_T1_T2_T3_T4_T6_E12temp_storage+24];
	add.f32 	%f198, %f197, %f196;
	selp.f32 	%f199, %f198, %f196, %p26;
	setp.gt.u32 	%p27, %r70, 96;
	ld.shared.f32 	%f200, [_ZZN3cub18CUB_300001_SM_10006detail6reduce28DeviceReduceSingleTileKernelINS2_10policy_hubIfjN4cuda3std3__44plusIvEEE10Policy1000EPKfPfjS9_ffNS7_10__identityEEEvT0_T1_T2_T3_T4_T6_E12temp_storage+28];
	add.f32 	%f201, %f200, %f199;
	selp.f32 	%f202, %f201, %f199, %p27;
	setp.gt.u32 	%p28, %r70, 128;
	ld.shared.f32 	%f203, [_ZZN3cub18CUB_300001_SM_10006detail6reduce28DeviceReduceSingleTileKernelINS2_10policy_hubIfjN4cuda3std3__44plusIvEEE10Policy1000EPKfPfjS9_ffNS7_10__identityEEEvT0_T1_T2_T3_T4_T6_E12temp_storage+32];
	add.f32 	%f204, %f203, %f202;
	selp.f32 	%f205, %f204, %f202, %p28;
	setp.gt.u32 	%p29, %r70, 160;
	ld.shared.f32 	%f206, [_ZZN3cub18CUB_300001_SM_10006detail6reduce28DeviceReduceSingleTileKernelINS2_10policy_hubIfjN4cuda3std3__44plusIvEEE10Policy1000EPKfPfjS9_ffNS7_10__identityEEEvT0_T1_T2_T3_T4_T6_E12temp_storage+36];
	add.f32 	%f207, %f206, %f205;
	selp.f32 	%f208, %f207, %f205, %p29;
	setp.gt.u32 	%p30, %r70, 192;
	ld.shared.f32 	%f209, [_ZZN3cub18CUB_300001_SM_10006detail6reduce28DeviceReduceSingleTileKernelINS2_10policy_hubIfjN4cuda3std3__44plusIvEEE10Policy1000EPKfPfjS9_ffNS7_10__identityEEEvT0_T1_T2_T3_T4_T6_E12temp_storage+40];
	add.f32 	%f210, %f209, %f208;
	selp.f32 	%f211, %f210, %f208, %p30;
	setp.gt.u32 	%p31, %r70, 224;
	ld.shared.f32 	%f212, [_ZZN3cub18CUB_300001_SM_10006detail6reduce28DeviceReduceSingleTileKernelINS2_10policy_hubIfjN4cuda3std3__44plusIvEEE10Policy1000EPKfPfjS9_ffNS7_10__identityEEEvT0_T1_T2_T3_T4_T6_E12temp_storage+44];
	add.f32 	%f213, %f212, %f211;
	selp.f32 	%f214, %f213, %f211, %p31;
	setp.gt.u32 	%p32, %r70, 256;
	ld.shared.f32 	%f215, [_ZZN3cub18CUB_300001_SM_10006detail6reduce28DeviceReduceSingleTileKernelINS2_10policy_hubIfjN4cuda3std3__44plusIvEEE10Policy1000EPKfPfjS9_ffNS7_10__identityEEEvT0_T1_T2_T3_T4_T6_E12temp_storage+48];
	add.f32 	%f216, %f215, %f214;
	selp.f32 	%f217, %f216, %f214, %p32;
	setp.gt.u32 	%p33, %r70, 288;
	ld.shared.f32 	%f218, [_ZZN3cub18CUB_300001_SM_10006detail6reduce28DeviceReduceSingleTileKernelINS2_10policy_hubIfjN4cuda3std3__44plusIvEEE10Policy1000EPKfPfjS9_ffNS7_10__identityEEEvT0_T1_T2_T3_T4_T6_E12temp_storage+52];
	add.f32 	%f219, %f218, %f217;
	selp.f32 	%f220, %f219, %f217, %p33;
	setp.gt.u32 	%p34, %r70, 320;
	ld.shared.f32 	%f221, [_ZZN3cub18CUB_300001_SM_10006detail6reduce28DeviceReduceSingleTileKernelINS2_10policy_hubIfjN4cuda3std3__44plusIvEEE10Policy1000EPKfPfjS9_ffNS7_10__identityEEEvT0_T1_T2_T3_T4_T6_E12temp_storage+56];
	add.f32 	%f222, %f221, %f220;
	selp.f32 	%f223, %f222, %f220, %p34;
	setp.gt.u32 	%p35, %r70, 352;
	ld.shared.f32 	%f224, [_ZZN3cub18CUB_300001_SM_10006detail6reduce28DeviceReduceSingleTileKernelINS2_10policy_hubIfjN4cuda3std3__44plusIvEEE10Policy1000EPKfPfjS9_ffNS7_10__identityEEEvT0_T1_T2_T3_T4_T6_E12temp_storage+60];
	add.f32 	%f225, %f224, %f223;
	selp.f32 	%f226, %f225, %f223, %p35;
	setp.gt.u32 	%p36, %r70, 384;
	ld.shared.f32 	%f227, [_ZZN3cub18CUB_300001_SM_10006detail6reduce28DeviceReduceSingleTileKernelINS2_10policy_hubIfjN4cuda3std3__44plusIvEEE10Policy1000EPKfPfjS9_ffNS7_10__identityEEEvT0_T1_T2_T3_T4_T6_E12temp_storage+64];
	add.f32 	%f228, %f227, %f226;
	selp.f32 	%f229, %f228, %f226, %p36;
	setp.gt.u32 	%p37, %r70, 416;
	ld.shared.f32 	%f230, [_ZZN3cub18CUB_300001_SM_10006detail6reduce28DeviceReduceSingleTileKernelINS2_10policy_hubIfjN4cuda3std3__44plusIvEEE10Policy1000EPKfPfjS9_ffNS7_10__identityEEEvT0_T1_T2_T3_T4_T6_E12temp_storage+68];
	add.f32 	%f231, %f230, %f229;
	selp.f32 	%f232, %f231, %f229, %p37;
	setp.gt.u32 	%p38, %r70, 448;
	ld.shared.f32 	%f233, [_ZZN3cub18CUB_300001_SM_10006detail6reduce28DeviceReduceSingleTileKernelINS2_10policy_hubIfjN4cuda3std3__44plusIvEEE10Policy1000EPKfPfjS9_ffNS7_10__identityEEEvT0_T1_T2_T3_T4_T6_E12temp_storage+72];
	add.f32 	%f234, %f233, %f232;
	selp.f32 	%f235, %f234, %f232, %p38;
	setp.gt.u32 	%p39, %r70, 480;
	ld.shared.f32 	%f236, [_ZZN3cub18CUB_300001_SM_10006detail6reduce28DeviceReduceSingleTileKernelINS2_10policy_hubIfjN4cuda3std3__44plusIvEEE10Policy1000EPKfPfjS9_ffNS7_10__identityEEEvT0_T1_T2_T3_T4_T6_E12temp_storage+76];
	add.f32 	%f237, %f236, %f235;
	selp.f32 	%f536, %f237, %f235, %p39;
	bra.uni 	$L__BB15_74;
$L__BB15_58:
	mov.u32 	%r48, %tid.x;
	mul.wide.u32 	%rd34, %r48, 4;
	add.s64 	%rd18, %rd15, %rd34;
	// begin inline asm
	ld.global.nc.u32 %r71, [%rd18];
	// end inline asm
	mov.b32 	%f55, %r71;
	add.s64 	%rd19, %rd18, 2048;
	// begin inline asm
	ld.global.nc.u32 %r72, [%rd19];
	// end inline asm
	mov.b32 	%f56, %r72;
	add.s64 	%rd20, %rd18, 4096;
	// begin inline asm
	ld.global.nc.u32 %r73, [%rd20];
	// end inline asm
	mov.b32 	%f57, %r73;
	add.s64 	%rd21, %rd18, 6144;
	// begin inline asm
	ld.global.nc.u32 %r74, [%rd21];
	// end inline asm
	mov.b32 	%f58, %r74;
	add.s64 	%rd22, %rd18, 8192;
	// begin inline asm
	ld.global.nc.u32 %r75, [%rd22];
	// end inline asm
	mov.b32 	%f59, %r75;
	add.s64 	%rd23, %rd18, 10240;
	// begin inline asm
	ld.global.nc.u32 %r76, [%rd23];
	// end inline asm
	mov.b32 	%f60, %r76;
	add.s64 	%rd24, %rd18, 12288;
	// begin inline asm
	ld.global.nc.u32 %r77, [%rd24];
	// end inline asm
	mov.b32 	%f61, %r77;
	add.s64 	%rd25, %rd18, 14336;
	// begin inline asm
	ld.global.nc.u32 %r78, [%rd25];
	// end inline asm
	mov.b32 	%f62, %r78;
	add.s64 	%rd26, %rd18, 16384;
	// begin inline asm
	ld.global.nc.u32 %r79, [%rd26];
	// end inline asm
	mov.b32 	%f63, %r79;
	add.s64 	%rd27, %rd18, 18432;
	// begin inline asm
	ld.global.nc.u32 %r80, [%rd27];
	// end inline asm
	mov.b32 	%f64, %r80;
	add.s64 	%rd28, %rd18, 20480;
	// begin inline asm
	ld.global.nc.u32 %r81, [%rd28];
	// end inline asm
	mov.b32 	%f65, %r81;
	add.s64 	%rd29, %rd18, 22528;
	// begin inline asm
	ld.global.nc.u32 %r82, [%rd29];
	// end inline asm
	mov.b32 	%f66, %r82;
	add.s64 	%rd30, %rd18, 24576;
	// begin inline asm
	ld.global.nc.u32 %r83, [%rd30];
	// end inline asm
	mov.b32 	%f67, %r83;
	add.s64 	%rd31, %rd18, 26624;
	// begin inline asm
	ld.global.nc.u32 %r84, [%rd31];
	// end inline asm
	mov.b32 	%f68, %r84;
	add.s64 	%rd32, %rd18, 28672;
	// begin inline asm
	ld.global.nc.u32 %r85, [%rd32];
	// end inline asm
	mov.b32 	%f69, %r85;
	add.s64 	%rd33, %rd18, 30720;
	// begin inline asm
	ld.global.nc.u32 %r86, [%rd33];
	// end inline asm
	mov.b32 	%f70, %r86;
	add.f32 	%f71, %f55, %f56;
	add.f32 	%f72, %f57, %f58;
	add.f32 	%f73, %f59, %f60;
	add.f32 	%f74, %f61, %f62;
	add.f32 	%f75, %f63, %f64;
	add.f32 	%f76, %f65, %f66;
	add.f32 	%f77, %f67, %f68;
	add.f32 	%f78, %f69, %f70;
	add.f32 	%f79, %f71, %f72;
	add.f32 	%f80, %f73, %f74;
	add.f32 	%f81, %f75, %f76;
	add.f32 	%f82, %f77, %f78;
	add.f32 	%f83, %f79, %f80;
	add.f32 	%f84, %f81, %f82;
	add.f32 	%f535, %f83, %f84;
	add.s32 	%r49, %r70, -8192;
	setp.lt.u32 	%p4, %r49, 8192;
	mov.b32 	%r344, 8192;
	@%p4 bra 	$L__BB15_62;
	mov.b32 	%r344, 8192;
$L__BB15_60:
	add.s32 	%r105, %r48, %r344;
	mul.wide.u32 	%rd51, %r105, 4;
	add.s64 	%rd35, %rd15, %rd51;
	// begin inline asm
	ld.global.nc.u32 %r89, [%rd35];
	// end inline asm
	mov.b32 	%f85, %r89;
	mul.wide.u32 	%rd52, %r344, 4;
	add.s64 	%rd53, %rd18, %rd52;
	add.s64 	%rd36, %rd53, 2048;
	// begin inline asm
	ld.global.nc.u32 %r90, [%rd36];
	// end inline asm
	mov.b32 	%f86, %r90;
	add.s64 	%rd37, %rd53, 4096;
	// begin inline asm
	ld.global.nc.u32 %r91, [%rd37];
	// end inline asm
	mov.b32 	%f87, %r91;
	add.s64 	%rd38, %rd53, 6144;
	// begin inline asm
	ld.global.nc.u32 %r92, [%rd38];
	// end inline asm
	mov.b32 	%f88, %r92;
	add.s64 	%rd39, %rd53, 8192;
	// begin inline asm
	ld.global.nc.u32 %r93, [%rd39];
	// end inline asm
	mov.b32 	%f89, %r93;
	add.s64 	%rd40, %rd53, 10240;
	// begin inline asm
	ld.global.nc.u32 %r94, [%rd40];
	// end inline asm
	mov.b32 	%f90, %r94;
	add.s64 	%rd41, %rd53, 12288;
	// begin inline asm
	ld.global.nc.u32 %r95, [%rd41];
	// end inline asm
	mov.b32 	%f91, %r95;
	add.s64 	%rd42, %rd53, 14336;
	// begin inline asm
	ld.global.nc.u32 %r96, [%rd42];
	// end inline asm
	mov.b32 	%f92, %r96;
	add.s64 	%rd43, %rd53, 16384;
	// begin inline asm
	ld.global.nc.u32 %r97, [%rd43];
	// end inline asm
	mov.b32 	%f93, %r97;
	add.s64 	%rd44, %rd53, 18432;
	// begin inline asm
	ld.global.nc.u32 %r98, [%rd44];
	// end inline asm
	mov.b32 	%f94, %r98;
	add.s64 	%rd45, %rd53, 20480;
	// begin inline asm
	ld.global.nc.u32 %r99, [%rd45];
	// end inline asm
	mov.b32 	%f95, %r99;
	add.s64 	%rd46, %rd53, 22528;
	// begin inline asm
	ld.global.nc.u32 %r100, [%rd46];
	// end inline asm
	mov.b32 	%f96, %r100;
	add.s64 	%rd47, %rd53, 24576;
	// begin inline asm
	ld.global.nc.u32 %r101, [%rd47];
	// end inline asm
	mov.b32 	%f97, %r101;
	add.s64 	%rd48, %rd53, 26624;
	// begin inline asm
	ld.global.nc.u32 %r102, [%rd48];
	// end inline asm
	mov.b32 	%f98, %r102;
	add.s64 	%rd49, %rd53, 28672;
	// begin inline asm
	ld.global.nc.u32 %r103, [%rd49];
	// end inline asm
	mov.b32 	%f99, %r103;
	add.s64 	%rd50, %rd53, 30720;
	// begin inline asm
	ld.global.nc.u32 %r104, [%rd50];
	// end inline asm
	mov.b32 	%f100, %r104;
	add.f32 	%f101, %f535, %f85;
	add.f32 	%f102, %f86, %f87;
	add.f32 	%f103, %f88, %f89;
	add.f32 	%f104, %f90, %f91;
	add.f32 	%f105, %f92, %f93;
	add.f32 	%f106, %f94, %f95;
	add.f32 	%f107, %f96, %f97;
	add.f32 	%f108, %f98, %f99;
	add.f32 	%f109, %f101, %f102;
	add.f32 	%f110, %f103, %f104;
	add.f32 	%f111, %f105, %f106;
	add.f32 	%f112, %f107, %f108;
	add.f32 	%f113, %f109, %f110;
	add.f32 	%f114, %f111, %f112;
	add.f32 	%f115, %f113, %f114;
	add.f32 	%f535, %f115, %f100;
	sub.s32 	%r106, %r70, %r344;
	setp.lt.u32 	%p5, %r106, 8192;
	@%p5 bra 	$L__BB15_70;
	add.s32 	%r344, %r344, 8192;
	setp.le.u32 	%p6, %r344, %r49;
	@%p6 bra 	$L__BB15_60;
$L__BB15_62:
	setp.le.u32 	%p7, %r70, %r344;
	@%p7 bra 	$L__BB15_70;
	sub.s32 	%r53, %r70, %r344;
	setp.ge.s32 	%p8, %r48, %r53;
	@%p8 bra 	$L__BB15_70;
	not.b32 	%r107, %r48;
	add.s32 	%r108, %r70, %r107;
	sub.s32 	%r54, %r108, %r344;
	and.b32  	%r109, %r54, 1536;
	setp.eq.s32 	%p9, %r109, 1536;
	mov.u32 	%r348, %r48;
	@%p9 bra 	$L__BB15_67;
	add.s32 	%r346, %r48, %r344;
	shr.u32 	%r110, %r54, 9;
	add.s32 	%r111, %r110, 1;
	and.b32  	%r112, %r111, 3;
	neg.s32 	%r345, %r112;
	mov.u32 	%r348, %r48;
$L__BB15_66:
	.pragma "nounroll";
	mul.wide.u32 	%rd55, %r346, 4;
	add.s64 	%rd54, %rd15, %rd55;
	// begin inline asm
	ld.global.nc.u32 %r113, [%rd54];
	// end inline asm
	mov.b32 	%f117, %r113;
	add.f32 	%f535, %f535, %f117;
	add.s32 	%r348, %r348, 512;
	add.s32 	%r346, %r346, 512;
	add.s32 	%r345, %r345, 1;
	setp.ne.s32 	%p10, %r345, 0;
	@%p10 bra 	$L__BB15_66;
$L__BB15_67:
	setp.lt.u32 	%p11, %r54, 1536;
	@%p11 bra 	$L__BB15_70;
	add.s32 	%r350, %r348, 1024;
	add.s32 	%r349, %r348, %r344;
$L__BB15_69:
	mul.wide.u32 	%rd60, %r349, 4;
	add.s64 	%rd56, %rd15, %rd60;
	// begin inline asm
	ld.global.nc.u32 %r114, [%rd56];
	// end inline asm
	mov.b32 	%f118, %r114;
	add.f32 	%f119, %f535, %f118;
	add.s32 	%r118, %r349, 512;
	mul.wide.u32 	%rd61, %r118, 4;
	add.s64 	%rd57, %rd15, %rd61;
	// begin inline asm
	ld.global.nc.u32 %r115, [%rd57];
	// end inline asm
	mov.b32 	%f120, %r115;
	add.f32 	%f121, %f119, %f120;
	add.s32 	%r119, %r349, 1024;
	mul.wide.u32 	%rd62, %r119, 4;
	add.s64 	%rd58, %rd15, %rd62;
	// begin inline asm
	ld.global.nc.u32 %r116, [%rd58];
	// end inline asm
	mov.b32 	%f122, %r116;
	add.f32 	%f123, %f121, %f122;
	add.s32 	%r120, %r349, 1536;
	mul.wide.u32 	%rd63, %r120, 4;
	add.s64 	%rd59, %rd15, %rd63;
	// begin inline asm
	ld.global.nc.u32 %r117, [%rd59];
	// end inline asm
	mov.b32 	%f124, %r117;
	add.f32 	%f535, %f123, %f124;
	add.s32 	%r68, %r350, 2048;
	add.s32 	%r121, %r350, 1024;
	add.s32 	%r349, %r349, 2048;
	setp.lt.s32 	%p12, %r121, %r53;
	mov.u32 	%r350, %r68;
	@%p12 bra 	$L__BB15_69;
$L__BB15_70:
	// begin inline asm
	mov.u32 %r122, %laneid;
	// end inline asm
	mov.b32 	%r123, 1;
	mov.b32 	%r136, 31;
	mov.b32 	%r137, -1;
	// begin inline asm
	{  .reg .f32 r0;  .reg .pred p;  shfl.sync.down.b32 r0|p, %f535, %r123, %r136, %r137;  @p add.f32 r0, r0, %f535;  mov.f32 %f125, r0;}
	// end inline asm
	mov.b32 	%r126, 2;
	// begin inline asm
	{  .reg .f32 r0;  .reg .pred p;  shfl.sync.down.b32 r0|p, %f125, %r126, %r136, %r137;  @p add.f32 r0, r0, %f125;  mov.f32 %f128, r0;}
	// end inline asm
	mov.b32 	%r129, 4;
	// begin inline asm
	{  .reg .f32 r0;  .reg .pred p;  shfl.sync.down.b32 r0|p, %f128, %r129, %r136, %r137;  @p add.f32 r0, r0, %f128;  mov.f32 %f131, r0;}
	// end inline asm
	mov.b32 	%r132, 8;
	// begin inline asm
	{  .reg .f32 r0;  .reg .pred p;  shfl.sync.down.b32 r0|p, %f131, %r132, %r136, %r137;  @p add.f32 r0, r0, %f131;  mov.f32 %f134, r0;}
	// end inline asm
	mov.b32 	%r135, 16;
	// begin inline asm
	{  .reg .f32 r0;  .reg .pred p;  shfl.sync.down.b32 r0|p, %f134, %r135, %r136, %r137;  @p add.f32 r0, r0, %f134;  mov.f32 %f536, r0;}
	// end inline asm
	setp.ne.s32 	%p13, %r122, 0;
	@%p13 bra 	$L__BB15_72;
	shr.u32 	%r138, %r48, 3;
	and.b32  	%r139, %r138, 124;
	mov.u32 	%r140, _ZZN3cub18CUB_300001_SM_10006detail6reduce28DeviceReduceSingleTileKernelINS2_10policy_hubIfjN4cuda3std3__44plusIvEEE10Policy1000EPKfPfjS9_ffNS7_10__identityEEEvT0_T1_T2_T3_T4_T6_E12temp_storage;
	add.s32 	%r141, %r140, %r139;
	st.shared.f32 	[%r141+16], %f536;
$L__BB15_72:
	bar.sync 	0;
	setp.ne.s32 	%p14, %r48, 0;
	@%p14 bra 	$L__BB15_74;
	ld.shared.f32 	%f140, [_ZZN3cub18CUB_300001_SM_10006detail6reduce28DeviceReduceSingleTileKernelINS2_10policy_hubIfjN4cuda3std3__44plusIvEEE10Policy1000EPKfPfjS9_ffNS7_10__identityEEEvT0_T1_T2_T3_T4_T6_E12temp_storage+20];
	add.f32 	%f141, %f536, %f140;
	ld.shared.f32 	%f142, [_ZZN3cub18CUB_300001_SM_10006detail6reduce28DeviceReduceSingleTileKernelINS2_10policy_hubIfjN4cuda3std3__44plusIvEEE10Policy1000EPKfPfjS9_ffNS7_10__identityEEEvT0_T1_T2_T3_T4_T6_E12temp_storage+24];
	add.f32 	%f143, %f141, %f142;
	ld.shared.f32 	%f144, [_ZZN3cub18CUB_300001_SM_10006detail6reduce28DeviceReduceSingleTileKernelINS2_10policy_hubIfjN4cuda3std3__44plusIvEEE10Policy1000EPKfPfjS9_ffNS7_10__identityEEEvT0_T1_T2_T3_T4_T6_E12temp_storage+28];
	add.f32 	%f145, %f143, %f144;
	ld.shared.f32 	%f146, [_ZZN3cub18CUB_300001_SM_10006detail6reduce28DeviceReduceSingleTileKernelINS2_10policy_hubIfjN4cuda3std3__44plusIvEEE10Policy1000EPKfPfjS9_ffNS7_10__identityEEEvT0_T1_T2_T3_T4_T6_E12temp_storage+32];
	add.f32 	%f147, %f145, %f146;
	ld.shared.f32 	%f148, [_ZZN3cub18CUB_300001_SM_10006detail6reduce28DeviceReduceSingleTileKernelINS2_10policy_hubIfjN4cuda3std3__44plusIvEEE10Policy1000EPKfPfjS9_ffNS7_10__identityEEEvT0_T1_T2_T3_T4_T6_E12temp_storage+36];
	add.f32 	%f149, %f147, %f148;
	ld.shared.f32 	%f150, [_ZZN3cub18CUB_300001_SM_10006detail6reduce28DeviceReduceSingleTileKernelINS2_10policy_hubIfjN4cuda3std3__44plusIvEEE10Policy1000EPKfPfjS9_ffNS7_10__identityEEEvT0_T1_T2_T3_T4_T6_E12temp_storage+40];
	add.f32 	%f151, %f149, %f150;
	ld.shared.f32 	%f152, [_ZZN3cub18CUB_300001_SM_10006detail6reduce28DeviceReduceSingleTileKernelINS2_10policy_hubIfjN4cuda3std3__44plusIvEEE10Policy1000EPKfPfjS9_ffNS7_10__identityEEEvT0_T1_T2_T3_T4_T6_E12temp_storage+44];
	add.f32 	%f153, %f151, %f152;
	ld.shared.f32 	%f154, [_ZZN3cub18CUB_300001_SM_10006detail6reduce28DeviceReduceSingleTileKernelINS2_10policy_hubIfjN4cuda3std3__44plusIvEEE10Policy1000EPKfPfjS9_ffNS7_10__identityEEEvT0_T1_T2_T3_T4_T6_E12temp_storage+48];
	add.f32 	%f155, %f153, %f154;
	ld.shared.f32 	%f156, [_ZZN3cub18CUB_300001_SM_10006detail6reduce28DeviceReduceSingleTileKernelINS2_10policy_hubIfjN4cuda3std3__44plusIvEEE10Policy1000EPKfPfjS9_ffNS7_10__identityEEEvT0_T1_T2_T3_T4_T6_E12temp_storage+52];
	add.f32 	%f157, %f155, %f156;
	ld.shared.f32 	%f158, [_ZZN3cub18CUB_300001_SM_10006detail6reduce28DeviceReduceSingleTileKernelINS2_10policy_hubIfjN4cuda3std3__44plusIvEEE10Policy1000EPKfPfjS9_ffNS7_10__identityEEEvT0_T1_T2_T3_T4_T6_E12temp_storage+56];
	add.f32 	%f159, %f157, %f158;
	ld.shared.f32 	%f160, [_ZZN3cub18CUB_300001_SM_10006detail6reduce28DeviceReduceSingleTileKernelINS2_10policy_hubIfjN4cuda3std3__44plusIvEEE10Policy1000EPKfPfjS9_ffNS7_10__identityEEEvT0_T1_T2_T3_T4_T6_E12temp_storage+60];
	add.f32 	%f161, %f159, %f160;
	ld.shared.f32 	%f162, [_ZZN3cub18CUB_300001_SM_10006detail6reduce28DeviceReduceSingleTileKernelINS2_10policy_hubIfjN4cuda3std3__44plusIvEEE10Policy1000EPKfPfjS9_ffNS7_10__identityEEEvT0_T1_T2_T3_T4_T6_E12temp_storage+64];
	add.f32 	%f163, %f161, %f162;
	ld.shared.f32 	%f164, [_ZZN3cub18CUB_300001_SM_10006detail6reduce28DeviceReduceSingleTileKernelINS2_10policy_hubIfjN4cuda3std3__44plusIvEEE10Policy1000EPKfPfjS9_ffNS7_10__identityEEEvT0_T1_T2_T3_T4_T6_E12temp_storage+68];
	add.f32 	%f165, %f163, %f164;
	ld.shared.f32 	%f166, [_ZZN3cub18CUB_300001_SM_10006detail6reduce28DeviceReduceSingleTileKernelINS2_10policy_hubIfjN4cuda3std3__44plusIvEEE10Policy1000EPKfPfjS9_ffNS7_10__identityEEEvT0_T1_T2_T3_T4_T6_E12temp_storage+72];
	add.f32 	%f167, %f165, %f166;
	ld.shared.f32 	%f168, [_ZZN3cub18CUB_300001_SM_10006detail6reduce28DeviceReduceSingleTileKernelINS2_10policy_hubIfjN4cuda3std3__44plusIvEEE10Policy1000EPKfPfjS9_ffNS7_10__identityEEEvT0_T1_T2_T3_T4_T6_E12temp_storage+76];
	add.f32 	%f536, %f167, %f168;
$L__BB15_74:
	mov.u32 	%r323, %tid.x;
	setp.ne.s32 	%p81, %r323, 0;
	@%p81 bra 	$L__BB15_76;
	add.f32 	%f509, %f54, %f536;
	st.global.f32 	[%rd1], %f509;
$L__BB15_76:
	ret;

}
	// .globl	_ZN3cub18CUB_300001_SM_10006detail6reduce18DeviceReduceKernelINS2_10policy_hubIfjN4cuda3std3__44plusIvEEE10Policy1000EPKfjS9_fNS7_10__identityEEEvT0_PT3_T1_NS0_13GridEvenShareISI_EET2_T4_
.visible .entry _ZN3cub18CUB_300001_SM_10006detail6reduce18DeviceReduceKernelINS2_10policy_hubIfjN4cuda3std3__44plusIvEEE10Policy1000EPKfjS9_fNS7_10__identityEEEvT0_PT3_T1_NS0_13GridEvenShareISI_EET2_T4_(
	.param .u64 .ptr .align 1 _ZN3cub18CUB_300001_SM_10006detail6reduce18DeviceReduceKernelINS2_10policy_hubIfjN4cuda3std3__44plusIvEEE10Policy1000EPKfjS9_fNS7_10__identityEEEvT0_PT3_T1_NS0_13GridEvenShareISI_EET2_T4__param_0,
	.param .u64 .ptr .align 1 _ZN3cub18CUB_300001_SM_10006detail6reduce18DeviceReduceKernelINS2_10policy_hubIfjN4cuda3std3__44plusIvEEE10Policy1000EPKfjS9_fNS7_10__identityEEEvT0_PT3_T1_NS0_13GridEvenShareISI_EET2_T4__param_1,
	.param .u32 _ZN3cub18CUB_300001_SM_10006detail6reduce18DeviceReduceKernelINS2_10policy_hubIfjN4cuda3std3__44plusIvEEE10Policy1000EPKfjS9_fNS7_10__identityEEEvT0_PT3_T1_NS0_13GridEvenShareISI_EET2_T4__param_2,
	.param .align 4 .b8 _ZN3cub18CUB_300001_SM_10006detail6reduce18DeviceReduceKernelINS2_10policy_hubIfjN4cuda3std3__44plusIvEEE10Policy1000EPKfjS9_fNS7_10__identityEEEvT0_PT3_T1_NS0_13GridEvenShareISI_EET2_T4__param_3[40],
	.param .align 1 .b8 _ZN3cub18CUB_300001_SM_10006detail6reduce18DeviceReduceKernelINS2_10policy_hubIfjN4cuda3std3__44plusIvEEE10Policy1000EPKfjS9_fNS7_10__identityEEEvT0_PT3_T1_NS0_13GridEvenShareISI_EET2_T4__param_4[1],
	.param .align 1 .b8 _ZN3cub18CUB_300001_SM_10006detail6reduce18DeviceReduceKernelINS2_10policy_hubIfjN4cuda3std3__44plusIvEEE10Policy1000EPKfjS9_fNS7_10__identityEEEvT0_PT3_T1_NS0_13GridEvenShareISI_EET2_T4__param_5[1]
)
.maxntid 512
{
	.reg .pred 	%p<81>;
	.reg .b32 	%r<410>;
	.reg .b32 	%f<531>;
	.reg .b64 	%rd<120>;
	// demoted variable
	.shared .align 4 .b8 _ZZN3cub18CUB_300001_SM_10006detail6reduce18DeviceReduceKernelINS2_10policy_hubIfjN4cuda3std3__44plusIvEEE10Policy1000EPKfjS9_fNS7_10__identityEEEvT0_PT3_T1_NS0_13GridEvenShareISI_EET2_T4_E12temp_storage[84];
	ld.param.u32 	%r1, [_ZN3cub18CUB_300001_SM_10006detail6reduce18DeviceReduceKernelINS2_10policy_hubIfjN4cuda3std3__44plusIvEEE10Policy1000EPKfjS9_fNS7_10__identityEEEvT0_PT3_T1_NS0_13GridEvenShareISI_EET2_T4__param_3+20];
	ld.param.u64 	%rd1, [_ZN3cub18CUB_300001_SM_10006detail6reduce18DeviceReduceKernelINS2_10policy_hubIfjN4cuda3std3__44plusIvEEE10Policy1000EPKfjS9_fNS7_10__identityEEEvT0_PT3_T1_NS0_13GridEvenShareISI_EET2_T4__param_0];
	ld.param.u32 	%r2, [_ZN3cub18CUB_300001_SM_10006detail6reduce18DeviceReduceKernelINS2_10policy_hubIfjN4cuda3std3__44plusIvEEE10Policy1000EPKfjS9_fNS7_10__identityEEEvT0_PT3_T1_NS0_13GridEvenShareISI_EET2_T4__param_3+24];
	mov.u32 	%r3, %ctaid.x;
	shl.b32 	%r4, %r2, 13;
	shl.b32 	%r5, %r3, 13;
	and.b64  	%rd3, %rd1, 7;
	setp.ne.s64 	%p1, %rd3, 0;
	@%p1 bra 	$L__BB16_36;
	sub.s32 	%r6, %r1, %r5;
	setp.gt.u32 	%p41, %r6, 8191;
	@%p41 bra 	$L__BB16_20;
	mov.u32 	%r7, %tid.x;
	setp.ge.u32 	%p53, %r7, %r6;
	mov.f32 	%f511, 0f00000000;
	mov.u32 	%r380, %r7;
	@%p53 bra 	$L__BB16_4;
	add.s32 	%r315, %r5, %r7;
	mul.wide.u32 	%rd105, %r315, 4;
	add.s64 	%rd104, %rd1, %rd105;
	// begin inline asm
	ld.global.nc.u32 %r314, [%rd104];
	// end inline asm
	mov.b32 	%f511, %r314;
	add.s32 	%r380, %r7, 512;
$L__BB16_4:
	setp.ge.u32 	%p54, %r380, %r6;
	@%p54 bra 	$L__BB16_11;
	not.b32 	%r316, %r380;
	add.s32 	%r10, %r1, %r316;
	and.b32  	%r317, %r10, 1536;
	setp.eq.s32 	%p55, %r317, 1536;
	@%p55 bra 	$L__BB16_8;
	add.s32 	%r378, %r380, %r5;
	shr.u32 	%r318, %r10, 9;
	add.s32 	%r319, %r318, 1;
	and.b32  	%r320, %r319, 3;
	neg.s32 	%r377, %r320;
$L__BB16_7:
	.pragma "nounroll";
	mul.wide.u32 	%rd107, %r378, 4;
	add.s64 	%rd106, %rd1, %rd107;
	// begin inline asm
	ld.global.nc.u32 %r321, [%rd106];
	// end inline asm
	mov.b32 	%f395, %r321;
	add.f32 	%f511, %f511, %f395;
	add.s32 	%r380, %r380, 512;
	add.s32 	%r378, %r378, 512;
	add.s32 	%r377, %r377, 1;
	setp.ne.s32 	%p56, %r377, 0;
	@%p56 bra 	$L__BB16_7;
$L__BB16_8:
	sub.s32 	%r322, %r10, %r5;
	setp.lt.u32 	%p57, %r322, 1536;
	@%p57 bra 	$L__BB16_11;
	add.s32 	%r382, %r380, 1024;
	add.s32 	%r381, %r380, %r5;
$L__BB16_10:
	mul.wide.u32 	%rd112, %r381, 4;
	add.s64 	%rd108, %rd1, %rd112;
	// begin inline asm
	ld.global.nc.u32 %r323, [%rd108];
	// end inline asm
	mov.b32 	%f396, %r323;
	add.f32 	%f397, %f511, %f396;
	add.s32 	%r327, %r381, 512;
	mul.wide.u32 	%rd113, %r327, 4;
	add.s64 	%rd109, %rd1, %rd113;
	// begin inline asm
	ld.global.nc.u32 %r324, [%rd109];
	// end inline asm
	mov.b32 	%f398, %r324;
	add.f32 	%f399, %f397, %f398;
	add.s32 	%r328, %r381, 1024;
	mul.wide.u32 	%rd114, %r328, 4;
	add.s64 	%rd110, %rd1, %rd114;
	// begin inline asm
	ld.global.nc.u32 %r325, [%rd110];
	// end inline asm
	mov.b32 	%f400, %r325;
	add.f32 	%f401, %f399, %f400;
	add.s32 	%r329, %r381, 1536;
	mul.wide.u32 	%rd115, %r329, 4;
	add.s64 	%rd111, %rd1, %rd115;
	// begin inline asm
	ld.global.nc.u32 %r326, [%rd111];
	// end inline asm
	mov.b32 	%f402, %r326;
	add.f32 	%f511, %f401, %f402;
	add.s32 	%r24, %r382, 2048;
	add.s32 	%r330, %r382, 1024;
	add.s32 	%r381, %r381, 2048;
	setp.lt.s32 	%p58, %r330, %r6;
	mov.u32 	%r382, %r24;
	@%p58 bra 	$L__BB16_10;
$L__BB16_11:
	setp.lt.u32 	%p59, %r6, 512;
	@%p59 bra 	$L__BB16_16;
	// begin inline asm
	mov.u32 %r355, %laneid;
	// end inline asm
	mov.b32 	%r356, 1;
	mov.b32 	%r369, 31;
	mov.b32 	%r370, -1;
	// begin inline asm
	{  .reg .f32 r0;  .reg .pred p;  shfl.sync.down.b32 r0|p, %f511, %r356, %r369, %r370;  @p add.f32 r0, r0, %f511;  mov.f32 %f462, r0;}
	// end inline asm
	mov.b32 	%r359, 2;
	// begin inline asm
	{  .reg .f32 r0;  .reg .pred p;  shfl.sync.down.b32 r0|p, %f462, %r359, %r369, %r370;  @p add.f32 r0, r0, %f462;  mov.f32 %f465, r0;}
	// end inline asm
	mov.b32 	%r362, 4;
	// begin inline asm
	{  .reg .f32 r0;  .reg .pred p;  shfl.sync.down.b32 r0|p, %f465, %r362, %r369, %r370;  @p add.f32 r0, r0, %f465;  mov.f32 %f468, r0;}
	// end inline asm
	mov.b32 	%r365, 8;
	// begin inline asm
	{  .reg .f32 r0;  .reg .pred p;  shfl.sync.down.b32 r0|p, %f468, %r365, %r369, %r370;  @p add.f32 r0, r0, %f468;  mov.f32 %f471, r0;}
	// end inline asm
	mov.b32 	%r368, 16;
	// begin inline asm
	{  .reg .f32 r0;  .reg .pred p;  shfl.sync.down.b32 r0|p, %f471, %r368, %r369, %r370;  @p add.f32 r0, r0, %f471;  mov.f32 %f530, r0;}
	// end inline asm
	setp.ne.s32 	%p78, %r355, 0;
	@%p78 bra 	$L__BB16_14;
	shr.u32 	%r371, %r7, 3;
	and.b32  	%r372, %r371, 124;
	mov.u32 	%r373, _ZZN3cub18CUB_300001_SM_10006detail6reduce18DeviceReduceKernelINS2_10policy_hubIfjN4cuda3std3__44plusIvEEE10Policy1000EPKfjS9_fNS7_10__identityEEEvT0_PT3_T1_NS0_13GridEvenShareISI_EET2_T4_E12temp_storage;
	add.s32 	%r374, %r373, %r372;
	st.shared.f32 	[%r374+16], %f530;
$L__BB16_14:
	bar.sync 	0;
	setp.ne.s32 	%p79, %r7, 0;
	@%p79 bra 	$L__BB16_71;
	ld.shared.f32 	%f477, [_ZZN3cub18CUB_300001_SM_10006detail6reduce18DeviceReduceKernelINS2_10policy_hubIfjN4cuda3std3__44plusIvEEE10Policy1000EPKfjS9_fNS7_10__identityEEEvT0_PT3_T1_NS0_13GridEvenShareISI_EET2_T4_E12temp_storage+20];
	add.f32 	%f478, %f530, %f477;
	ld.shared.f32 	%f479, [_ZZN3cub18CUB_300001_SM_10006detail6reduce18DeviceReduceKernelINS2_10policy_hubIfjN4cuda3std3__44plusIvEEE10Policy1000EPKfjS9_fNS7_10__identityEEEvT0_PT3_T1_NS0_13GridEvenShareISI_EET2_T4_E12temp_storage+24];
	add.f32 	%f480, %f478, %f479;
	ld.shared.f32 	%f481, [_ZZN3cub18CUB_300001_SM_10006detail6reduce18DeviceReduceKernelINS2_10policy_hubIfjN4cuda3std3__44plusIvEEE10Policy1000EPKfjS9_fNS7_10__identityEEEvT0_PT3_T1_NS0_13GridEvenShareISI_EET2_T4_E12temp_storage+28];
	add.f32 	%f482, %f480, %f481;
	ld.shared.f32 	%f483, [_ZZN3cub18CUB_300001_SM_10006detail6reduce18DeviceReduceKernelINS2_10policy_hubIfjN4cuda3std3__44plusIvEEE10Policy1000EPKfjS9_fNS7_10__identityEEEvT0_PT3_T1_NS0_13GridEvenShareISI_EET2_T4_E12temp_storage+32];
	add.f32 	%f484, %f482, %f483;
	ld.shared.f32 	%f485, [_ZZN3cub18CUB_300001_SM_10006detail6reduce18DeviceReduceKernelINS2_10policy_hubIfjN4cuda3std3__44plusIvEEE10Policy1000EPKfjS9_fNS7_10__identityEEEvT0_PT3_T1_NS0_13GridEvenShareISI_EET2_T4_E12temp_storage+36];
	add.f32 	%f486, %f484, %f485;
	ld.shared.f32 	%f487, [_ZZN3cub18CUB_300001_SM_10006detail6reduce18DeviceReduceKernelINS2_10policy_hubIfjN4cuda3std3__44plusIvEEE10Policy1000EPKfjS9_fNS7_10__identityEEEvT0_PT3_T1_NS0_13GridEvenShareISI_EET2_T4_E12temp_storage+40];
	add.f32 	%f488, %f486, %f487;
	ld.shared.f32 	%f489, [_ZZN3cub18CUB_300001_SM_10006detail6reduce18DeviceReduceKernelINS2_10policy_hubIfjN4cuda3std3__44plusIvEEE10Policy1000EPKfjS9_fNS7_10__identityEEEvT0_PT3_T1_NS0_13GridEvenShareISI_EET2_T4_E12temp_storage+44];
	add.f32 	%f490, %f488, %f489;
	ld.shared.f32 	%f491, [_ZZN3cub18CUB_300001_SM_10006detail6reduce18DeviceReduceKernelINS2_10policy_hubIfjN4cuda3std3__44plusIvEEE10Policy1000EPKfjS9_fNS7_10__identityEEEvT0_PT3_T1_NS0_13GridEvenShareISI_EET2_T4_E12temp_storage+48];
	add.f32 	%f492, %f490, %f491;
	ld.shared.f32 	%f493, [_ZZN3cub18CUB_300001_SM_10006detail6reduce18DeviceReduceKernelINS2_10policy_hubIfjN4cuda3std3__44plusIvEEE10Policy1000EPKfjS9_fNS7_10__identityEEEvT0_PT3_T1_NS0_13GridEvenShareISI_EET2_T4_E12temp_storage+52];
	add.f32 	%f494, %f492, %f493;
	ld.shared.f32 	%f495, [_ZZN3cub18CUB_300001_SM_10006detail6reduce18DeviceReduceKernelINS2_10policy_hubIfjN4cuda3std3__44plusIvEEE10Policy1000EPKfjS9_fNS7_10__identityEEEvT0_PT3_T1_NS0_13GridEvenShareISI_EET2_T4_E12temp_storage+56];
	add.f32 	%f496, %f494, %f495;
	ld.shared.f32 	%f497, [_ZZN3cub18CUB_300001_SM_10006detail6reduce18DeviceReduceKernelINS2_10policy_hubIfjN4cuda3std3__44plusIvEEE10Policy1000EPKfjS9_fNS7_10__identityEEEvT0_PT3_T1_NS0_13GridEvenShareISI_EET2_T4_E12temp_storage+60];
	add.f32 	%f498, %f496, %f497;
	ld.shared.f32 	%f499, [_ZZN3cub18CUB_300001_SM_10006detail6reduce18DeviceReduceKernelINS2_10policy_hubIfjN4cuda3std3__44plusIvEEE10Policy1000EPKfjS9_fNS7_10__identityEEEvT0_PT3_T1_NS0_13GridEvenShareISI_EET2_T4_E12temp_storage+64];
	add.f32 	%f500, %f498, %f499;
	ld.shared.f32 	%f501, [_ZZN3cub18CUB_300001_SM_10006detail6reduce18DeviceReduceKernelINS2_10policy_hubIfjN4cuda3std3__44plusIvEEE10Policy1000EPKfjS9_fNS7_10__identityEEEvT0_PT3_T1_NS0_13GridEvenShareISI_EET2_T4_E12temp_storage+68];
	add.f32 	%f502, %f500, %f501;
	ld.shared.f32 	%f503, [_ZZN3cub18CUB_300001_SM_10006detail6reduce18DeviceReduceKernelINS2_10policy_hubIfjN4cuda3std3__44plusIvEEE10Policy1000EPKfjS9_fNS7_10__identityEEEvT0_PT3_T1_NS0_13GridEvenShareISI_EET2_T4_E12temp_storage+72];
	add.f32 	%f504, %f502, %f503;
	ld.shared.f32 	%f505, [_ZZN3cub18CUB_300001_SM_10006detail6reduce18DeviceReduceKernelINS2_10policy_hubIfjN4cuda3std3__44plusIvEEE10Policy1000EPKfjS9_fNS7_10__identityEEEvT0_PT3_T1_NS0_13GridEvenShareISI_EET2_T4_E12temp_storage+76];
	add.f32 	%f530, %f504, %f505;
	bra.uni 	$L__BB16_71;
$L__BB16_16:
	// begin inline asm
	mov.u32 %r331, %laneid;
	// end inline asm
	and.b32  	%r347, %r7, 992;
	add.s32 	%r348, %r347, 32;
	setp.gt.u32 	%p60, %r348, %r6;
	not.b32 	%r349, %r347;
	add.s32 	%r350, %r6, %r349;
	selp.b32 	%r345, %r350, 31, %p60;
	mov.b32 	%r332, 1;
	mov.b32 	%r346, -1;
	// begin inline asm
	{  .reg .f32 r0;  .reg .pred p;  shfl.sync.down.b32 r0|p, %f511, %r332, %r345, %r346;  @p add.f32 r0, r0, %f511;  mov.f32 %f403, r0;}
	// end inline asm
	mov.b32 	%r335, 2;
	// begin inline asm
	{  .reg .f32 r0;  .reg .pred p;  shfl.sync.down.b32 r0|p, %f403, %r335, %r345, %r346;  @p add.f32 r0, r0, %f403;  mov.f32 %f406, r0;}
	// end inline asm
	mov.b32 	%r338, 4;
	// begin inline asm
	{  .reg .f32 r0;  .reg .pred p;  shfl.sync.down.b32 r0|p, %f406, %r338, %r345, %r346;  @p add.f32 r0, r0, %f406;  mov.f32 %f409, r0;}
	// end inline asm
	mov.b32 	%r341, 8;
	// begin inline asm
	{  .reg .f32 r0;  .reg .pred p;  shfl.sync.down.b32 r0|p, %f409, %r341, %r345, %r346;  @p add.f32 r0, r0, %f409;  mov.f32 %f412, r0;}
	// end inline asm
	mov.b32 	%r344, 16;
	// begin inline asm
	{  .reg .f32 r0;  .reg .pred p;  shfl.sync.down.b32 r0|p, %f412, %r344, %r345, %r346;  @p add.f32 r0, r0, %f412;  mov.f32 %f530, r0;}
	// end inline asm
	setp.ne.s32 	%p61, %r331, 0;
	@%p61 bra 	$L__BB16_18;
	shr.u32 	%r351, %r7, 3;
	and.b32  	%r352, %r351, 124;
	mov.u32 	%r353, _ZZN3cub18CUB_300001_SM_10006detail6reduce18DeviceReduceKernelINS2_10policy_hubIfjN4cuda3std3__44plusIvEEE10Policy1000EPKfjS9_fNS7_10__identityEEEvT0_PT3_T1_NS0_13GridEvenShareISI_EET2_T4_E12temp_storage;
	add.s32 	%r354, %r353, %r352;
	st.shared.f32 	[%r354+16], %f530;
$L__BB16_18:
	bar.sync 	0;
	setp.ne.s32 	%p62, %r7, 0;
	@%p62 bra 	$L__BB16_71;
	setp.gt.u32 	%p63, %r6, 32;
	ld.shared.f32 	%f418, [_ZZN3cub18CUB_300001_SM_10006detail6reduce18DeviceReduceKernelINS2_10policy_hubIfjN4cuda3std3__44plusIvEEE10Policy1000EPKfjS9_fNS7_10__identityEEEvT0_PT3_T1_NS0_13GridEvenShareISI_EET2_T4_E12temp_storage+20];
	add.f32 	%f419, %f530, %f418;
	selp.f32 	%f420, %f419, %f530, %p63;
	setp.gt.u32 	%p64, %r6, 64;
	ld.shared.f32 	%f421, [_ZZN3cub18CUB_300001_SM_10006detail6reduce18DeviceReduceKernelINS2_10policy_hubIfjN4cuda3std3__44plusIvEEE10Policy1000EPKfjS9_fNS7_10__identityEEEvT0_PT3_T1_NS0_13GridEvenShareISI_EET2_T4_E12temp_storage+24];
	add.f32 	%f422, %f421, %f420;
	selp.f32 	%f423, %f422, %f420, %p64;
	setp.gt.u32 	%p65, %r6, 96;
	ld.shared.f32 	%f424, [_ZZN3cub18CUB_300001_SM_10006detail6reduce18DeviceReduceKernelINS2_10policy_hubIfjN4cuda3std3__44plusIvEEE10Policy1000EPKfjS9_fNS7_10__identityEEEvT0_PT3_T1_NS0_13GridEvenShareISI_EET2_T4_E12temp_storage+28];
	add.f32 	%f425, %f424, %f423;
	selp.f32 	%f426, %f425, %f423, %p65;
	setp.gt.u32 	%p66, %r6, 128;
	ld.shared.f32 	%f427, [_ZZN3cub18CUB_300001_SM_10006detail6reduce18DeviceReduceKernelINS2_10policy_hubIfjN4cuda3std3__44plusIvEEE10Policy1000EPKfjS9_fNS7_10__identityEEEvT0_PT3_T1_NS0_13GridEvenShareISI_EET2_T4_E12temp_storage+32];
	add.f32 	%f428, %f427, %f426;
	selp.f32 	%f429, %f428, %f426, %p66;
	setp.gt.u32 	%p67, %r6, 160;
	ld.shared.f32 	%f430, [_ZZN3cub18CUB_300001_SM_10006detail6reduce18DeviceReduceKernelINS2_10policy_hubIfjN4cuda3std3__44plusIvEEE10Policy1000EPKfjS9_fNS7_10__identityEEEvT0_PT3_T1_NS0_13GridEvenShareISI_EET2_T4_E12temp_storage+36];
	add.f32 	%f431, %f430, %f429;
	selp.f32 	%f432, %f431, %f429, %p67;
	setp.gt.u32 	%p68, %r6, 192;
	ld.shared.f32 	%f433, [_ZZN3cub18CUB_300001_SM_10006detail6reduce18DeviceReduceKernelINS2_10policy_hubIfjN4cuda3std3__44plusIvEEE10Policy1000EPKfjS9_fNS7_10__identityEEEvT0_PT3_T1_NS0_13GridEvenShareISI_EET2_T4_E12temp_storage+40];
	add.f32 	%f434, %f433, %f432;
	selp.f32 	%f435, %f434, %f432, %p68;
	setp.gt.u32 	%p69, %r6, 224;
	ld.shared.f32 	%f436, [_ZZN3cub18CUB_300001_SM_10006detail6reduce18DeviceReduceKernelINS2_10policy_hubIfjN4cuda3std3__44plusIvEEE10Policy1000EPKfjS9_fNS7_10__identityEEEvT0_PT3_T1_NS0_13GridEvenShareISI_EET2_T4_E12temp_storage+44];
	add.f32 	%f437, %f436, %f435;
	selp.f32 	%f438, %f437, %f435, %p69;
	setp.gt.u32 	%p70, %r6, 256;
	ld.shared.f32 	%f439, [_ZZN3cub18CUB_300001_SM_10006detail6reduce18DeviceReduceKernelINS2_10policy_hubIfjN4cuda3std3__44plusIvEEE10Policy1000EPKfjS9_fNS7_10__identityEEEvT0_PT3_T1_NS0_13GridEvenShareISI_EET2_T4_E12temp_storage+48];
	add.f32 	%f440, %f439, %f438;
	selp.f32 	%f441, %f440, %f438, %p70;
	setp.gt.u32 	%p71, %r6, 288;
	ld.shared.f32 	%f442, [_ZZN3cub18CUB_300001_SM_10006detail6reduce18DeviceReduceKernelINS2_10policy_hubIfjN4cuda3std3__44plusIvEEE10Policy1000EPKfjS9_fNS7_10__identityEEEvT0_PT3_T1_NS0_13GridEvenShareISI_EET2_T4_E12temp_storage+52];
	add.f32 	%f443, %f442, %f441;
	selp.f32 	%f444, %f443, %f441, %p71;
	setp.gt.u32 	%p72, %r6, 320;
	ld.shared.f32 	%f445, [_ZZN3cub18CUB_300001_SM_10006detail6reduce18DeviceReduceKernelINS2_10policy_hubIfjN4cuda3std3__44plusIvEEE10Policy1000EPKfjS9_fNS7_10__identityEEEvT0_PT3_T1_NS0_13GridEvenShareISI_EET2_T4_E12temp_storage+56];
	add.f32 	%f446, %f445, %f444;
	selp.f32 	%f447, %f446, %f444, %p72;
	setp.gt.u32 	%p73, %r6, 352;
	ld.shared.f32 	%f448, [_ZZN3cub18CUB_300001_SM_10006detail6reduce18DeviceReduceKernelINS2_10policy_hubIfjN4cuda3std3__44plusIvEEE10Policy1000EPKfjS9_fNS7_10__identityEEEvT0_PT3_T1_NS0_13GridEvenShareISI_EET2_T4_E12temp_storage+60];
	add.f32 	%f449, %f448, %f447;
	selp.f32 	%f450, %f449, %f447, %p73;
	setp.gt.u32 	%p74, %r6, 384;
	ld.shared.f32 	%f451, [_ZZN3cub18CUB_300001_SM_10006detail6reduce18DeviceReduceKernelINS2_10policy_hubIfjN4cuda3std3__44plusIvEEE10Policy1000EPKfjS9_fNS7_10__identityEEEvT0_PT3_T1_NS0_13GridEvenShareISI_EET2_T4_E12temp_storage+64];
	add.f32 	%f452, %f451, %f450;
	selp.f32 	%f453, %f452, %f450, %p74;
	setp.gt.u32 	%p75, %r6, 416;
	ld.shared.f32 	%f454, [_ZZN3cub18CUB_300001_SM_10006detail6reduce18DeviceReduceKernelINS2_10policy_hubIfjN4cuda3std3__44plusIvEEE10Policy1000EPKfjS9_fNS7_10__identityEEEvT0_PT3_T1_NS0_13GridEvenShareISI_EET2_T4_E12temp_storage+68];
	add.f32 	%f455, %f454, %f453;
	selp.f32 	%f456, %f455, %f453, %p75;
	setp.gt.u32 	%p76, %r6, 448;
	ld.shared.f32 	%f457, [_ZZN3cub18CUB_300001_SM_10006detail6reduce18DeviceReduceKernelINS2_10policy_hubIfjN4cuda3std3__44plusIvEEE10Policy1000EPKfjS9_fNS7_10__identityEEEvT0_PT3_T1_NS0_13GridEvenShareISI_EET2_T4_E12temp_storage+72];
	add.f32 	%f458, %f457, %f456;
	selp.f32 	%f459, %f458, %f456, %p76;
	setp.gt.u32 	%p77, %r6, 480;
	ld.shared.f32 	%f460, [_ZZN3cub18CUB_300001_SM_10006detail6reduce18DeviceReduceKernelINS2_10policy_hubIfjN4cuda3std3__44plusIvEEE10Policy1000EPKfjS9_fNS7_10__identityEEEvT0_PT3_T1_NS0_13GridEvenShareISI_EET2_T4_E12temp_storage+76];
	add.f32 	%f461, %f460, %f459;
	selp.f32 	%f530, %f461, %f459, %p77;
	bra.uni 	$L__BB16_71;
$L__BB16_20:
	mov.u32 	%r26, %tid.x;
	shl.b32 	%r27, %r26, 1;
	add.s32 	%r240, %r5, %r27;
	mul.wide.u32 	%rd76, %r240, 4;
	add.s64 	%rd61, %rd1, %rd76;
	// begin inline asm
	ld.global.nc.u64 %rd60, [%rd61];
	// end inline asm
	mov.b64 	{%r241, %r242}, %rd60;
	mov.b32 	%f279, %r242;
	mov.b32 	%f280, %r241;
	add.s64 	%rd63, %rd61, 4096;
	// begin inline asm
	ld.global.nc.u64 %rd62, [%rd63];
	// end inline asm
	mov.b64 	{%r243, %r244}, %rd62;
	mov.b32 	%f281, %r244;
	mov.b32 	%f282, %r243;
	add.s64 	%rd65, %rd61, 8192;
	// begin inline asm
	ld.global.nc.u64 %rd64, [%rd65];
	// end inline asm
	mov.b64 	{%r245, %r246}, %rd64;
	mov.b32 	%f283, %r246;
	mov.b32 	%f284, %r245;
	add.s64 	%rd67, %rd61, 12288;
	// begin inline asm
	ld.global.nc.u64 %rd66, [%rd67];
	// end inline asm
	mov.b64 	{%r247, %r248}, %rd66;
	mov.b32 	%f285, %r248;
	mov.b32 	%f286, %r247;
	add.s64 	%rd69, %rd61, 16384;
	// begin inline asm
	ld.global.nc.u64 %rd68, [%rd69];
	// end inline asm
	mov.b64 	{%r249, %r250}, %rd68;
	mov.b32 	%f287, %r250;
	mov.b32 	%f288, %r249;
	add.s64 	%rd71, %rd61, 20480;
	// begin inline asm
	ld.global.nc.u64 %rd70, [%rd71];
	// end inline asm
	mov.b64 	{%r251, %r252}, %rd70;
	mov.b32 	%f289, %r252;
	mov.b32 	%f290, %r251;
	add.s64 	%rd73, %rd61, 24576;
	// begin inline asm
	ld.global.nc.u64 %rd72, [%rd73];
	// end inline asm
	mov.b64 	{%r253, %r254}, %rd72;
	mov.b32 	%f291, %r254;
	mov.b32 	%f292, %r253;
	add.s64 	%rd75, %rd61, 28672;
	// begin inline asm
	ld.global.nc.u64 %rd74, [%rd75];
	// end inline asm
	mov.b64 	{%r255, %r256}, %rd74;
	mov.b32 	%f293, %r256;
	mov.b32 	%f294, %r255;
	add.f32 	%f295, %f280, %f279;
	add.f32 	%f296, %f282, %f281;
	add.f32 	%f297, %f284, %f283;
	add.f32 	%f298, %f286, %f285;
	add.f32 	%f299, %f288, %f287;
	add.f32 	%f300, %f290, %f289;
	add.f32 	%f301, %f292, %f291;
	add.f32 	%f302, %f294, %f293;
	add.f32 	%f303, %f295, %f296;
	add.f32 	%f304, %f297, %f298;
	add.f32 	%f305, %f299, %f300;
	add.f32 	%f306, %f301, %f302;
	add.f32 	%f307, %f303, %f304;
	add.f32 	%f308, %f305, %f306;
	add.f32 	%f517, %f307, %f308;
	setp.lt.u32 	%p42, %r6, %r4;
	@%p42 bra 	$L__BB16_32;
	add.s32 	%r28, %r4, %r5;
	add.s32 	%r384, %r28, 512;
	add.s32 	%r383, %r28, %r26;
	mov.b32 	%r385, 0;
$L__BB16_22:
	add.s32 	%r5, %r5, %r4;
	add.s32 	%r258, %r1, -8192;
	setp.gt.u32 	%p43, %r5, %r258;
	@%p43 bra 	$L__BB16_24;
	add.s32 	%r259, %r5, %r27;
	mul.wide.u32 	%rd93, %r259, 4;
	add.s64 	%rd78, %rd1, %rd93;
	// begin inline asm
	ld.global.nc.u64 %rd77, [%rd78];
	// end inline asm
	mov.b64 	{%r260, %r261}, %rd77;
	mov.b32 	%f309, %r261;
	mov.b32 	%f310, %r260;
	add.s64 	%rd80, %rd78, 4096;
	// begin inline asm
	ld.global.nc.u64 %rd79, [%rd80];
	// end inline asm
	mov.b64 	{%r262, %r263}, %rd79;
	mov.b32 	%f311, %r263;
	mov.b32 	%f312, %r262;
	add.s64 	%rd82, %rd78, 8192;
	// begin inline asm
	ld.global.nc.u64 %rd81, [%rd82];
	// end inline asm
	mov.b64 	{%r264, %r265}, %rd81;
	mov.b32 	%f313, %r265;
	mov.b32 	%f314, %r264;
	add.s64 	%rd84, %rd78, 12288;
	// begin inline asm
	ld.global.nc.u64 %rd83, [%rd84];
	// end inline asm
	mov.b64 	{%r266, %r267}, %rd83;
	mov.b32 	%f315, %r267;
	mov.b32 	%f316, %r266;
	add.s64 	%rd86, %rd78, 16384;
	// begin inline asm
	ld.global.nc.u64 %rd85, [%rd86];
	// end inline asm
	mov.b64 	{%r268, %r269}, %rd85;
	mov.b32 	%f317, %r269;
	mov.b32 	%f318, %r268;
	add.s64 	%rd88, %rd78, 20480;
	// begin inline asm
	ld.global.nc.u64 %rd87, [%rd88];
	// end inline asm
	mov.b64 	{%r270, %r271}, %rd87;
	mov.b32 	%f319, %r271;
	mov.b32 	%f320, %r270;
	add.s64 	%rd90, %rd78, 24576;
	// begin inline asm
	ld.global.nc.u64 %rd89, [%rd90];
	// end inline asm
	mov.b64 	{%r272, %r273}, %rd89;
	mov.b32 	%f321, %r273;
	mov.b32 	%f322, %r272;
	add.s64 	%rd92, %rd78, 28672;
	// begin inline asm
	ld.global.nc.u64 %rd91, [%rd92];
	// end inline asm
	mov.b64 	{%r274, %r275}, %rd91;
	mov.b32 	%f323, %r275;
	mov.b32 	%f324, %r274;
	add.f32 	%f325, %f517, %f310;
	add.f32 	%f326, %f309, %f312;
	add.f32 	%f327, %f311, %f314;
	add.f32 	%f328, %f313, %f316;
	add.f32 	%f329, %f315, %f318;
	add.f32 	%f330, %f317, %f320;
	add.f32 	%f331, %f319, %f322;
	add.f32 	%f332, %f321, %f324;
	add.f32 	%f333, %f325, %f326;
	add.f32 	%f334, %f327, %f328;
	add.f32 	%f335, %f329, %f330;
	add.f32 	%f336, %f331, %f332;
	add.f32 	%f337, %f333, %f334;
	add.f32 	%f338, %f335, %f336;
	add.f32 	%f339, %f337, %f338;
	add.f32 	%f517, %f339, %f323;
	sub.s32 	%r276, %r1, %r5;
	setp.lt.u32 	%p44, %r276, %r4;
	add.s32 	%r385, %r385, 1;
	add.s32 	%r384, %r384, %r4;
	add.s32 	%r383, %r383, %r4;
	@%p44 bra 	$L__BB16_32;
	bra.uni 	$L__BB16_22;
$L__BB16_24:
	setp.le.u32 	%p45, %r1, %r5;
	@%p45 bra 	$L__BB16_32;
	sub.s32 	%r39, %r1, %r5;
	setp.ge.s32 	%p46, %r26, %r39;
	@%p46 bra 	$L__BB16_32;
	not.b32 	%r277, %r26;
	add.s32 	%r278, %r1, %r277;
	sub.s32 	%r279, %r278, %r28;
	mul.lo.s32 	%r280, %r2, %r385;
	shl.b32 	%r281, %r280, 13;
	sub.s32 	%r40, %r279, %r281;
	shr.u32 	%r282, %r278, 9;
	add.s32 	%r41, %r282, 1;
	and.b32  	%r283, %r278, 1536;
	setp.eq.s32 	%p47, %r283, 1536;
	mov.u32 	%r390, %r26;
	@%p47 bra 	$L__BB16_29;
	and.b32  	%r284, %r41, 3;
	neg.s32 	%r387, %r284;
	mov.u32 	%r390, %r26;
$L__BB16_28:
	.pragma "nounroll";
	mul.wide.u32 	%rd95, %r383, 4;
	add.s64 	%rd94, %rd1, %rd95;
	// begin inline asm
	ld.global.nc.u32 %r285, [%rd94];
	// end inline asm
	mov.b32 	%f341, %r285;
	add.f32 	%f517, %f517, %f341;
	add.s32 	%r390, %r390, 512;
	add.s32 	%r383, %r383, 512;
	add.s32 	%r387, %r387, 1;
	setp.ne.s32 	%p48, %r387, 0;
	@%p48 bra 	$L__BB16_28;
$L__BB16_29:
	setp.lt.u32 	%p49, %r40, 1536;
	@%p49 bra 	$L__BB16_32;
	add.s32 	%r392, %r390, 1024;
	add.s32 	%r391, %r390, %r384;
$L__BB16_31:
	add.s32 	%r290, %r391, -512;
	mul.wide.u32 	%rd100, %r290, 4;
	add.s64 	%rd96, %rd1, %rd100;
	// begin inline asm
	ld.global.nc.u32 %r286, [%rd96];
	// end inline asm
	mov.b32 	%f342, %r286;
	add.f32 	%f343, %f517, %f342;
	mul.wide.u32 	%rd101, %r391, 4;
	add.s64 	%rd97, %rd1, %rd101;
	// begin inline asm
	ld.global.nc.u32 %r287, [%rd97];
	// end inline asm
	mov.b32 	%f344, %r287;
	add.f32 	%f345, %f343, %f344;
	add.s32 	%r291, %r391, 512;
	mul.wide.u32 	%rd102, %r291, 4;
	add.s64 	%rd98, %rd1, %rd102;
	// begin inline asm
	ld.global.nc.u32 %r288, [%rd98];
	// end inline asm
	mov.b32 	%f346, %r288;
	add.f32 	%f347, %f345, %f346;
	add.s32 	%r292, %r391, 1024;
	mul.wide.u32 	%rd103, %r292, 4;
	add.s64 	%rd99, %rd1, %rd103;
	// begin inline asm
	ld.global.nc.u32 %r289, [%rd99];
	// end inline asm
	mov.b32 	%f348, %r289;
	add.f32 	%f517, %f347, %f348;
	add.s32 	%r54, %r392, 2048;
	add.s32 	%r293, %r392, 1024;
	add.s32 	%r391, %r391, 2048;
	setp.lt.s32 	%p50, %r293, %r39;
	mov.u32 	%r392, %r54;
	@%p50 bra 	$L__BB16_31;
$L__BB16_32:
	// begin inline asm
	mov.u32 %r294, %laneid;
	// end inline asm
	mov.b32 	%r295, 1;
	mov.b32 	%r308, 31;
	mov.b32 	%r309, -1;
	// begin inline asm
	{  .reg .f32 r0;  .reg .pred p;  shfl.sync.down.b32 r0|p, %f517, %r295, %r308, %r309;  @p add.f32 r0, r0, %f517;  mov.f32 %f349, r0;}
	// end inline asm
	mov.b32 	%r298, 2;
	// begin inline asm
	{  .reg .f32 r0;  .reg .pred p;  shfl.sync.down.b32 r0|p, %f349, %r298, %r308, %r309;  @p add.f32 r0, r0, %f349;  mov.f32 %f352, r0;}
	// end inline asm
	mov.b32 	%r301, 4;
	// begin inline asm
	{  .reg .f32 r0;  .reg .pred p;  shfl.sync.down.b32 r0|p, %f352, %r301, %r308, %r309;  @p add.f32 r0, r0, %f352;  mov.f32 %f355, r0;}
	// end inline asm
	mov.b32 	%r304, 8;
	// begin inline asm
	{  .reg .f32 r0;  .reg .pred p;  shfl.sync.down.b32 r0|p, %f355, %r304, %r308, %r309;  @p add.f32 r0, r0, %f355;  mov.f32 %f358, r0;}
	// end inline asm
	mov.b32 	%r307, 16;
	// begin inline asm
	{  .reg .f32 r0;  .reg .pred p;  shfl.sync.down.b32 r0|p, %f358, %r307, %r308, %r309;  @p add.f32 r0, r0, %f358;  mov.f32 %f530, r0;}
	// end inline asm
	setp.ne.s32 	%p51, %r294, 0;
	@%p51 bra 	$L__BB16_34;
	shr.u32 	%r310, %r26, 3;
	and.b32  	%r311, %r310, 124;
	mov.u32 	%r312, _ZZN3cub18CUB_300001_SM_10006detail6reduce18DeviceReduceKernelINS2_10policy_hubIfjN4cuda3std3__44plusIvEEE10Policy1000EPKfjS9_fNS7_10__identityEEEvT0_PT3_T1_NS0_13GridEvenShareISI_EET2_T4_E12temp_storage;
	add.s32 	%r313, %r312, %r311;
	st.shared.f32 	[%r313+16], %f530;
$L__BB16_34:
	bar.sync 	0;
	setp.ne.s32 	%p52, %r26, 0;
	@%p52 bra 	$L__BB16_71;
	ld.shared.f32 	%f364, [_ZZN3cub18CUB_300001_SM_10006detail6reduce18DeviceReduceKernelINS2_10policy_hubIfjN4cuda3std3__44plusIvEEE10Policy1000EPKfjS9_fNS7_10__identityEEEvT0_PT3_T1_NS0_13GridEvenShareISI_EET2_T4_E12temp_storage+20];
	add.f32 	%f365, %f530, %f364;
	ld.shared.f32 	%f366, [_ZZN3cub18CUB_300001_SM_10006detail6reduce18DeviceReduceKernelINS2_10policy_hubIfjN4cuda3std3__44plusIvEEE10Policy1000EPKfjS9_fNS7_10__identityEEEvT0_PT3_T1_NS0_13GridEvenShareISI_EET2_T4_E12temp_storage+24];
	add.f32 	%f367, %f365, %f366;
	ld.shared.f32 	%f368, [_ZZN3cub18CUB_300001_SM_10006detail6reduce18DeviceReduceKernelINS2_10policy_hubIfjN4cuda3std3__44plusIvEEE10Policy1000EPKfjS9_fNS7_10__identityEEEvT0_PT3_T1_NS0_13GridEvenShareISI_EET2_T4_E12temp_storage+28];
	add.f32 	%f369, %f367, %f368;
	ld.shared.f32 	%f370, [_ZZN3cub18CUB_300001_SM_10006detail6reduce18DeviceReduceKernelINS2_10policy_hubIfjN4cuda3std3__44plusIvEEE10Policy1000EPKfjS9_fNS7_10__identityEEEvT0_PT3_T1_NS0_13GridEvenShareISI_EET2_T4_E12temp_storage+32];
	add.f32 	%f371, %f369, %f370;
	ld.shared.f32 	%f372, [_ZZN3cub18CUB_300001_SM_10006detail6reduce18DeviceReduceKernelINS2_10policy_hubIfjN4cuda3std3__44plusIvEEE10Policy1000EPKfjS9_fNS7_10__identityEEEvT0_PT3_T1_NS0_13GridEvenShareISI_EET2_T4_E12temp_storage+36];
	add.f32 	%f373, %f371, %f372;
	ld.shared.f32 	%f374, [_ZZN3cub18CUB_300001_SM_10006detail6reduce18DeviceReduceKernelINS2_10policy_hubIfjN4cuda3std3__44plusIvEEE10Policy1000EPKfjS9_fNS7_10__identityEEEvT0_PT3_T1_NS0_13GridEvenShareISI_EET2_T4_E12temp_storage+40];
	add.f32 	%f375, %f373, %f374;
	ld.shared.f32 	%f376, [_ZZN3cub18CUB_300001_SM_10006detail6reduce18DeviceReduceKernelINS2_10policy_hubIfjN4cuda3std3__44plusIvEEE10Policy1000EPKfjS9_fNS7_10__identityEEEvT0_PT3_T1_NS0_13GridEvenShareISI_EET2_T4_E12temp_storage+44];
	add.f32 	%f377, %f375, %f376;
	ld.shared.f32 	%f378, [_ZZN3cub18CUB_300001_SM_10006detail6reduce18DeviceReduceKernelINS2_10policy_hubIfjN4cuda3std3__44plusIvEEE10Policy1000EPKfjS9_fNS7_10__identityEEEvT0_PT3_T1_NS0_13GridEvenShareISI_EET2_T4_E12temp_storage+48];
	add.f32 	%f379, %f377, %f378;
	ld.shared.f32 	%f380, [_ZZN3cub18CUB_300001_SM_10006detail6reduce18DeviceReduceKernelINS2_10policy_hubIfjN4cuda3std3__44plusIvEEE10Policy1000EPKfjS9_fNS7_10__identityEEEvT0_PT3_T1_NS0_13GridEvenShareISI_EET2_T4_E12temp_storage+52];
	add.f32 	%f381, %f379, %f380;
	ld.shared.f32 	%f382, [_ZZN3cub18CUB_300001_SM_10006detail6reduce18DeviceReduceKernelINS2_10policy_hubIfjN4cuda3std3__44plusIvEEE10Policy1000EPKfjS9_fNS7_10__identityEEEvT0_PT3_T1_NS0_13GridEvenShareISI_EET2_T4_E12temp_storage+56];
	add.f32 	%f383, %f381, %f382;
	ld.shared.f32 	%f384, [_ZZN3cub18CUB_300001_SM_10006detail6reduce18DeviceReduceKernelINS2_10policy_hubIfjN4cuda3std3__44plusIvEEE10Policy1000EPKfjS9_fNS7_10__identityEEEvT0_PT3_T1_NS0_13GridEvenShareISI_EET2_T4_E12temp_storage+60];
	add.f32 	%f385, %f383, %f384;
	ld.shared.f32 	%f386, [_ZZN3cub18CUB_300001_SM_10006detail6reduce18DeviceReduceKernelINS2_10policy_hubIfjN4cuda3std3__44plusIvEEE10Policy1000EPKfjS9_fNS7_10__identityEEEvT0_PT3_T1_NS0_13GridEvenShareISI_EET2_T4_E12temp_storage+64];
	add.f32 	%f387, %f385, %f386;
	ld.shared.f32 	%f388, [_ZZN3cub18CUB_300001_SM_10006detail6reduce18DeviceReduceKernelINS2_10policy_hubIfjN4cuda3std3__44plusIvEEE10Policy1000EPKfjS9_fNS7_10__identityEEEvT0_PT3_T1_NS0_13GridEvenShareISI_EET2_T4_E12temp_storage+68];
	add.f32 	%f389, %f387, %f388;
	ld.shared.f32 	%f390, [_ZZN3cub18CUB_300001_SM_10006detail6reduce18DeviceReduceKernelINS2_10policy_hubIfjN4cuda3std3__44plusIvEEE10Policy1000EPKfjS9_fNS7_10__identityEEEvT0_PT3_T1_NS0_13GridEvenShareISI_EET2_T4_E12temp_storage+72];
	add.f32 	%f391, %f389, %f390;
	ld.shared.f32 	%f392, [_ZZN3cub18CUB_300001_SM_10006detail6reduce18DeviceReduceKernelINS2_10policy_hubIfjN4cuda3std3__44plusIvEEE10Policy1000EPKfjS9_fNS7_10__identityEEEvT0_PT3_T1_NS0_13GridEvenShareISI_EET2_T4_E12temp_storage+76];
	add.f32 	%f530, %f391, %f392;
	bra.uni 	$L__BB16_71;
$L__BB16_36:
	sub.s32 	%r56, %r1, %r5;
	setp.gt.u32 	%p2, %r56, 8191;
	@%p2 bra 	$L__BB16_55;
	mov.u32 	%r57, %tid.x;
	setp.ge.u32 	%p14, %r57, %r56;
	mov.f32 	%f523, 0f00000000;
	mov.u32 	%r397, %r57;
	@%p14 bra 	$L__BB16_39;
	add.s32 	%r180, %r5, %r57;
	mul.wide.u32 	%rd49, %r180, 4;
	add.s64 	%rd48, %rd1, %rd49;
	// begin inline asm
	ld.global.nc.u32 %r179, [%rd48];
	// end inline asm
	mov.b32 	%f523, %r179;
	add.s32 	%r397, %r57, 512;
$L__BB16_39:
	setp.ge.u32 	%p15, %r397, %r56;
	@%p15 bra 	$L__BB16_46;
	not.b32 	%r181, %r397;
	add.s32 	%r60, %r1, %r181;
	and.b32  	%r182, %r60, 1536;
	setp.eq.s32 	%p16, %r182, 1536;
	@%p16 bra 	$L__BB16_43;
	add.s32 	%r395, %r397, %r5;
	shr.u32 	%r183, %r60, 9;
	add.s32 	%r184, %r183, 1;
	and.b32  	%r185, %r184, 3;
	neg.s32 	%r394, %r185;
$L__BB16_42:
	.pragma "nounroll";
	mul.wide.u32 	%rd51, %r395, 4;
	add.s64 	%rd50, %rd1, %rd51;
	// begin inline asm
	ld.global.nc.u32 %r186, [%rd50];
	// end inline asm
	mov.b32 	%f168, %r186;
	add.f32 	%f523, %f523, %f168;
	add.s32 	%r397, %r397, 512;
	add.s32 	%r395, %r395, 512;
	add.s32 	%r394, %r394, 1;
	setp.ne.s32 	%p17, %r394, 0;
	@%p17 bra 	$L__BB16_42;
$L__BB16_43:
	sub.s32 	%r187, %r60, %r5;
	setp.lt.u32 	%p18, %r187, 1536;
	@%p18 bra 	$L__BB16_46;
	add.s32 	%r399, %r397, 1024;
	add.s32 	%r398, %r397, %r5;
$L__BB16_45:
	mul.wide.u32 	%rd56, %r398, 4;
	add.s64 	%rd52, %rd1, %rd56;
	// begin inline asm
	ld.global.nc.u32 %r188, [%rd52];
	// end inline asm
	mov.b32 	%f169, %r188;
	add.f32 	%f170, %f523, %f169;
	add.s32 	%r192, %r398, 512;
	mul.wide.u32 	%rd57, %r192, 4;
	add.s64 	%rd53, %rd1, %rd57;
	// begin inline asm
	ld.global.nc.u32 %r189, [%rd53];
	// end inline asm
	mov.b32 	%f171, %r189;
	add.f32 	%f172, %f170, %f171;
	add.s32 	%r193, %r398, 1024;
	mul.wide.u32 	%rd58, %r193, 4;
	add.s64 	%rd54, %rd1, %rd58;
	// begin inline asm
	ld.global.nc.u32 %r190, [%rd54];
	// end inline asm
	mov.b32 	%f173, %r190;
	add.f32 	%f174, %f172, %f173;
	add.s32 	%r194, %r398, 1536;
	mul.wide.u32 	%rd59, %r194, 4;
	add.s64 	%rd55, %rd1, %rd59;
	// begin inline asm
	ld.global.nc.u32 %r191, [%rd55];
	// end inline asm
	mov.b32 	%f175, %r191;
	add.f32 	%f523, %f174, %f175;
	add.s32 	%r74, %r399, 2048;
	add.s32 	%r195, %r399, 1024;
	add.s32 	%r398, %r398, 2048;
	setp.lt.s32 	%p19, %r195, %r56;
	mov.u32 	%r399, %r74;
	@%p19 bra 	$L__BB16_45;
$L__BB16_46:
	setp.lt.u32 	%p20, %r56, 512;
	@%p20 bra 	$L__BB16_51;
	// begin inline asm
	mov.u32 %r220, %laneid;
	// end inline asm
	mov.b32 	%r221, 1;
	mov.b32 	%r234, 31;
	mov.b32 	%r235, -1;
	// begin inline asm
	{  .reg .f32 r0;  .reg .pred p;  shfl.sync.down.b32 r0|p, %f523, %r221, %r234, %r235;  @p add.f32 r0, r0, %f523;  mov.f32 %f235, r0;}
	// end inline asm
	mov.b32 	%r224, 2;
	// begin inline asm
	{  .reg .f32 r0;  .reg .pred p;  shfl.sync.down.b32 r0|p, %f235, %r224, %r234, %r235;  @p add.f32 r0, r0, %f235;  mov.f32 %f238, r0;}
	// end inline asm
	mov.b32 	%r227, 4;
	// begin inline asm
	{  .reg .f32 r0;  .reg .pred p;  shfl.sync.down.b32 r0|p, %f238, %r227, %r234, %r235;  @p add.f32 r0, r0, %f238;  mov.f32 %f241, r0;}
	// end inline asm
	mov.b32 	%r230, 8;
	// begin inline asm
	{  .reg .f32 r0;  .reg .pred p;  shfl.sync.down.b32 r0|p, %f241, %r230, %r234, %r235;  @p add.f32 r0, r0, %f241;  mov.f32 %f244, r0;}
	// end inline asm
	mov.b32 	%r233, 16;
	// begin inline asm
	{  .reg .f32 r0;  .reg .pred p;  shfl.sync.down.b32 r0|p, %f244, %r233, %r234, %r235;  @p add.f32 r0, r0, %f244;  mov.f32 %f530, r0;}
	// end inline asm
	setp.ne.s32 	%p39, %r220, 0;
	@%p39 bra 	$L__BB16_49;
	shr.u32 	%r236, %r57, 3;
	and.b32  	%r237, %r236, 124;
	mov.u32 	%r238, _ZZN3cub18CUB_300001_SM_10006detail6reduce18DeviceReduceKernelINS2_10policy_hubIfjN4cuda3std3__44plusIvEEE10Policy1000EPKfjS9_fNS7_10__identityEEEvT0_PT3_T1_NS0_13GridEvenShareISI_EET2_T4_E12temp_storage;
	add.s32 	%r239, %r238, %r237;
	st.shared.f32 	[%r239+16], %f530;
$L__BB16_49:
	bar.sync 	0;
	setp.ne.s32 	%p40, %r57, 0;
	@%p40 bra 	$L__BB16_71;
	ld.shared.f32 	%f250, [_ZZN3cub18CUB_300001_SM_10006detail6reduce18DeviceReduceKernelINS2_10policy_hubIfjN4cuda3std3__44plusIvEEE10Policy1000EPKfjS9_fNS7_10__identityEEEvT0_PT3_T1_NS0_13GridEvenShareISI_EET2_T4_E12temp_storage+20];
	add.f32 	%f251, %f530, %f250;
	ld.shared.f32 	%f252, [_ZZN3cub18CUB_300001_SM_10006detail6reduce18DeviceReduceKernelINS2_10policy_hubIfjN4cuda3std3__44plusIvEEE10Policy1000EPKfjS9_fNS7_10__identityEEEvT0_PT3_T1_NS0_13GridEvenShareISI_EET2_T4_E12temp_storage+24];
	add.f32 	%f253, %f251, %f252;
	ld.shared.f32 	%f254, [_ZZN3cub18CUB_300001_SM_10006detail6reduce18DeviceReduceKernelINS2_10policy_hubIfjN4cuda3std3__44plusIvEEE10Policy1000EPKfjS9_fNS7_10__identityEEEvT0_PT3_T1_NS0_13GridEvenShareISI_EET2_T4_E12temp_storage+28];
	add.f32 	%f255, %f253, %f254;
	ld.shared.f32 	%f256, [_ZZN3cub18CUB_300001_SM_10006detail6reduce18DeviceReduceKernelINS2_10policy_hubIfjN4cuda3std3__44plusIvEEE10Policy1000EPKfjS9_fNS7_10__identityEEEvT0_PT3_T1_NS0_13GridEvenShareISI_EET2_T4_E12temp_storage+32];
	add.f32 	%f257, %f255, %f256;
	ld.shared.f32 	%f258, [_ZZN3cub18CUB_300001_SM_10006detail6reduce18DeviceReduceKernelINS2_10policy_hubIfjN4cuda3std3__44plusIvEEE10Policy1000EPKfjS9_fNS7_10__identityEEEvT0_PT3_T1_NS0_13GridEvenShareISI_EET2_T4_E12temp_storage+36];
	add.f32 	%f259, %f257, %f258;
	ld.shared.f32 	%f260, [_ZZN3cub18CUB_300001_SM_10006detail6reduce18DeviceReduceKernelINS2_10policy_hubIfjN4cuda3std3__44plusIvEEE10Policy1000EPKfjS9_fNS7_10__identityEEEvT0_PT3_T1_NS0_13GridEvenShareISI_EET2_T4_E12temp_storage+40];
	add.f32 	%f261, %f259, %f260;
	ld.shared.f32 	%f262, [_ZZN3cub18CUB_300001_SM_10006detail6reduce18DeviceReduceKernelINS2_10policy_hubIfjN4cuda3std3__44plusIvEEE10Policy1000EPKfjS9_fNS7_10__identityEEEvT0_PT3_T1_NS0_13GridEvenShareISI_EET2_T4_E12temp_storage+44];
	add.f32 	%f263, %f261, %f262;
	ld.shared.f32 	%f264, [_ZZN3cub18CUB_300001_SM_10006detail6reduce18DeviceReduceKernelINS2_10policy_hubIfjN4cuda3std3__44plusIvEEE10Policy1000EPKfjS9_fNS7_10__identityEEEvT0_PT3_T1_NS0_13GridEvenShareISI_EET2_T4_E12temp_storage+48];
	add.f32 	%f265, %f263, %f264;
	ld.shared.f32 	%f266, [_ZZN3cub18CUB_300001_SM_10006detail6reduce18DeviceReduceKernelINS2_10policy_hubIfjN4cuda3std3__44plusIvEEE10Policy1000EPKfjS9_fNS7_10__identityEEEvT0_PT3_T1_NS0_13GridEvenShareISI_EET2_T4_E12temp_storage+52];
	add.f32 	%f267, %f265, %f266;
	ld.shared.f32 	%f268, [_ZZN3cub18CUB_300001_SM_10006detail6reduce18DeviceReduceKernelINS2_10policy_hubIfjN4cuda3std3__44plusIvEEE10Policy1000EPKfjS9_fNS7_10__identityEEEvT0_PT3_T1_NS0_13GridEvenShareISI_EET2_T4_E12temp_storage+56];
	add.f32 	%f269, %f267, %f268;
	ld.shared.f32 	%f270, [_ZZN3cub18CUB_300001_SM_10006detail6reduce18DeviceReduceKernelINS2_10policy_hubIfjN4cuda3std3__44plusIvEEE10Policy1000EPKfjS9_fNS7_10__identityEEEvT0_PT3_T1_NS0_13GridEvenShareISI_EET2_T4_E12temp_storage+60];
	add.f32 	%f271, %f269, %f270;
	ld.shared.f32 	%f272, [_ZZN3cub18CUB_300001_SM_10006detail6reduce18DeviceReduceKernelINS2_10policy_hubIfjN4cuda3std3__44plusIvEEE10Policy1000EPKfjS9_fNS7_10__identityEEEvT0_PT3_T1_NS0_13GridEvenShareISI_EET2_T4_E12temp_storage+64];
	add.f32 	%f273, %f271, %f272;
	ld.shared.f32 	%f274, [_ZZN3cub18CUB_300001_SM_10006detail6reduce18DeviceReduceKernelINS2_10policy_hubIfjN4cuda3std3__44plusIvEEE10Policy1000EPKfjS9_fNS7_10__identityEEEvT0_PT3_T1_NS0_13GridEvenShareISI_EET2_T4_E12temp_storage+68];
	add.f32 	%f275, %f273, %f274;
	ld.shared.f32 	%f276, [_ZZN3cub18CUB_300001_SM_10006detail6reduce18DeviceReduceKernelINS2_10policy_hubIfjN4cuda3std3__44plusIvEEE10Policy1000EPKfjS9_fNS7_10__identityEEEvT0_PT3_T1_NS0_13GridEvenShareISI_EET2_T4_E12temp_storage+72];
	add.f32 	%f277, %f275, %f276;
	ld.shared.f32 	%f278, [_ZZN3cub18CUB_300001_SM_10006detail6reduce18DeviceReduceKernelINS2_10policy_hubIfjN4cuda3std3__44plusIvEEE10Policy1000EPKfjS9_fNS7_10__identityEEEvT0_PT3_T1_NS0_13GridEvenShareISI_EET2_T4_E12temp_storage+76];
	add.f32 	%f530, %f277, %f278;
	bra.uni 	$L__BB16_71;
$L__BB16_51:
	// begin inline asm
	mov.u32 %r196, %laneid;
	// end inline asm
	and.b32  	%r212, %r57, 992;
	add.s32 	%r213, %r212, 32;
	setp.gt.u32 	%p21, %r213, %r56;
	not.b32 	%r214, %r212;
	add.s32 	%r215, %r56, %r214;
	selp.b32 	%r210, %r215, 31, %p21;
	mov.b32 	%r197, 1;
	mov.b32 	%r211, -1;
	// begin inline asm
	{  .reg .f32 r0;  .reg .pred p;  shfl.sync.down.b32 r0|p, %f523, %r197, %r210, %r211;  @p add.f32 r0, r0, %f523;  mov.f32 %f176, r0;}
	// end inline asm
	mov.b32 	%r200, 2;
	// begin inline asm
	{  .reg .f32 r0;  .reg .pred p;  shfl.sync.down.b32 r0|p, %f176, %r200, %r210, %r211;  @p add.f32 r0, r0, %f176;  mov.f32 %f179, r0;}
	// end inline asm
	mov.b32 	%r203, 4;
	// begin inline asm
	{  .reg .f32 r0;  .reg .pred p;  shfl.sync.down.b32 r0|p, %f179, %r203, %r210, %r211;  @p add.f32 r0, r0, %f179;  mov.f32 %f182, r0;}
	// end inline asm
	mov.b32 	%r206, 8;
	// begin inline asm
	{  .reg .f32 r0;  .reg .pred p;  shfl.sync.down.b32 r0|p, %f182, %r206, %r210, %r211;  @p add.f32 r0, r0, %f182;  mov.f32 %f185, r0;}
	// end inline asm
	mov.b32 	%r209, 16;
	// begin inline asm
	{  .reg .f32 r0;  .reg .pred p;  shfl.sync.down.b32 r0|p, %f185, %r209, %r210, %r211;  @p add.f32 r0, r0, %f185;  mov.f32 %f530, r0;}
	// end inline asm
	setp.ne.s32 	%p22, %r196, 0;
	@%p22 bra 	$L__BB16_53;
	shr.u32 	%r216, %r57, 3;
	and.b32  	%r217, %r216, 124;
	mov.u32 	%r218, _ZZN3cub18CUB_300001_SM_10006detail6reduce18DeviceReduceKernelINS2_10policy_hubIfjN4cuda3std3__44plusIvEEE10Policy1000EPKfjS9_fNS7_10__identityEEEvT0_PT3_T1_NS0_13GridEvenShareISI_EET2_T4_E12temp_storage;
	add.s32 	%r219, %r218, %r217;
	st.shared.f32 	[%r219+16], %f530;
$L__BB16_53:
	bar.sync 	0;
	setp.ne.s32 	%p23, %r57, 0;
	@%p23 bra 	$L__BB16_71;
	setp.gt.u32 	%p24, %r56, 32;
	ld.shared.f32 	%f191, [_ZZN3cub18CUB_300001_SM_10006detail6reduce18DeviceReduceKernelINS2_10policy_hubIfjN4cuda3std3__44plusIvEEE10Policy1000EPKfjS9_fNS7_10__identityEEEvT0_PT3_T1_NS0_13GridEvenShareISI_EET2_T4_E12temp_storage+20];
	add.f32 	%f192, %f530, %f191;
	selp.f32 	%f193, %f192, %f530, %p24;
	setp.gt.u32 	%p25, %r56, 64;
	ld.shared.f32 	%f194, [_ZZN3cub18CUB_300001_SM_10006detail6reduce18DeviceReduceKernelINS2_10policy_hubIfjN4cuda3std3__44plusIvEEE10Policy1000EPKfjS9_fNS7_10__identityEEEvT0_PT3_T1_NS0_13GridEvenShareISI_EET2_T4_E12temp_storage+24];
	add.f32 	%f195, %f194, %f193;
	selp.f32 	%f196, %f195, %f193, %p25;
	setp.gt.u32 	%p26, %r56, 96;
	ld.shared.f32 	%f197, [_ZZN3cub18CUB_300001_SM_10006detail6reduce18DeviceReduceKernelINS2_10policy_hubIfjN4cuda3std3__44plusIvEEE10Policy1000EPKfjS9_fNS7_10__identityEEEvT0_PT3_T1_NS0_13GridEvenShareISI_EET2_T4_E12temp_storage+28];
	add.f32 	%f198, %f197, %f196;
	selp.f32 	%f199, %f198, %f196, %p26;
	setp.gt.u32 	%p27, %r56, 128;
	ld.shared.f32 	%f200, [_ZZN3cub18CUB_300001_SM_10006detail6reduce18DeviceReduceKernelINS2_10policy_hubIfjN4cuda3std3__44plusIvEEE10Policy1000EPKfjS9_fNS7_10__identityEEEvT0_PT3_T1_NS0_13GridEvenShareISI_EET2_T4_E12temp_storage+32];
	add.f32 	%f201, %f200, %f199;
	selp.f32 	%f202, %f201, %f199, %p27;
	setp.gt.u32 	%p28, %r56, 160;
	ld.shared.f32 	%f203, [_ZZN3cub18CUB_300001_SM_10006detail6reduce18DeviceReduceKernelINS2_10policy_hubIfjN4cuda3std3__44plusIvEEE10Policy1000EPKfjS9_fNS7_10__identityEEEvT0_PT3_T1_NS0_13GridEvenShareISI_EET2_T4_E12temp_storage+36];
	add.f32 	%f204, %f203, %f202;
	selp.f32 	%f205, %f204, %f202, %p28;
	setp.gt.u32 	%p29, %r56, 192;
	ld.shared.f32 	%f206, [_ZZN3cub18CUB_300001_SM_10006detail6reduce18DeviceReduceKernelINS2_10policy_hubIfjN4cuda3std3__44plusIvEEE10Policy1000EPKfjS9_fNS7_10__identityEEEvT0_PT3_T1_NS0_13GridEvenShareISI_EET2_T4_E12temp_storage+40];
	add.f32 	%f207, %f206, %f205;
	selp.f32 	%f208, %f207, %f205, %p29;
	setp.gt.u32 	%p30, %r56, 224;
	ld.shared.f32 	%f209, [_ZZN3cub18CUB_300001_SM_10006detail6reduce18DeviceReduceKernelINS2_10policy_hubIfjN4cuda3std3__44plusIvEEE10Policy1000EPKfjS9_fNS7_10__identityEEEvT0_PT3_T1_NS0_13GridEvenShareISI_EET2_T4_E12temp_storage+44];
	add.f32 	%f210, %f209, %f208;
	selp.f32 	%f211, %f210, %f208, %p30;
	setp.gt.u32 	%p31, %r56, 256;
	ld.shared.f32 	%f212, [_ZZN3cub18CUB_300001_SM_10006detail6reduce18DeviceReduceKernelINS2_10policy_hubIfjN4cuda3std3__44plusIvEEE10Policy1000EPKfjS9_fNS7_10__identityEEEvT0_PT3_T1_NS0_13GridEvenShareISI_EET2_T4_E12temp_storage+48];
	add.f32 	%f213, %f212, %f211;
	selp.f32 	%f214, %f213, %f211, %p31;
	setp.gt.u32 	%p32, %r56, 288;
	ld.shared.f32 	%f215, [_ZZN3cub18CUB_300001_SM_10006detail6reduce18DeviceReduceKernelINS2_10policy_hubIfjN4cuda3std3__44plusIvEEE10Policy1000EPKfjS9_fNS7_10__identityEEEvT0_PT3_T1_NS0_13GridEvenShareISI_EET2_T4_E12temp_storage+52];
	add.f32 	%f216, %f215, %f214;
	selp.f32 	%f217, %f216, %f214, %p32;
	setp.gt.u32 	%p33, %r56, 320;
	ld.shared.f32 	%f218, [_ZZN3cub18CUB_300001_SM_10006detail6reduce18DeviceReduceKernelINS2_10policy_hubIfjN4cuda3std3__44plusIvEEE10Policy1000EPKfjS9_fNS7_10__identityEEEvT0_PT3_T1_NS0_13GridEvenShareISI_EET2_T4_E12temp_storage+56];
	add.f32 	%f219, %f218, %f217;
	selp.f32 	%f220, %f219, %f217, %p33;
	setp.gt.u32 	%p34, %r56, 352;
	ld.shared.f32 	%f221, [_ZZN3cub18CUB_300001_SM_10006detail6reduce18DeviceReduceKernelINS2_10policy_hubIfjN4cuda3std3__44plusIvEEE10Policy1000EPKfjS9_fNS7_10__identityEEEvT0_PT3_T1_NS0_13GridEvenShareISI_EET2_T4_E12temp_storage+60];
	add.f32 	%f222, %f221, %f220;
	selp.f32 	%f223, %f222, %f220, %p34;
	setp.gt.u32 	%p35, %r56, 384;
	ld.shared.f32 	%f224, [_ZZN3cub18CUB_300001_SM_10006detail6reduce18DeviceReduceKernelINS2_10policy_hubIfjN4cuda3std3__44plusIvEEE10Policy1000EPKfjS9_fNS7_10__identityEEEvT0_PT3_T1_NS0_13GridEvenShareISI_EET2_T4_E12temp_storage+64];
	add.f32 	%f225, %f224, %f223;
	selp.f32 	%f226, %f225, %f223, %p35;
	setp.gt.u32 	%p36, %r56, 416;
	ld.shared.f32 	%f227, [_ZZN3cub18CUB_300001_SM_10006detail6reduce18DeviceReduceKernelINS2_10policy_hubIfjN4cuda3std3__44plusIvEEE10Policy1000EPKfjS9_fNS7_10__identityEEEvT0_PT3_T1_NS0_13GridEvenShareISI_EET2_T4_E12temp_storage+68];
	add.f32 	%f228, %f227, %f226;
	selp.f32 	%f229, %f228, %f226, %p36;
	setp.gt.u32 	%p37, %r56, 448;
	ld.shared.f32 	%f230, [_ZZN3cub18CUB_300001_SM_10006detail6reduce18DeviceReduceKernelINS2_10policy_hubIfjN4cuda3std3__44plusIvEEE10Policy1000EPKfjS9_fNS7_10__identityEEEvT0_PT3_T1_NS0_13GridEvenShareISI_EET2_T4_E12temp_storage+72];
	add.f32 	%f231, %f230, %f229;
	selp.f32 	%f232, %f231, %f229, %p37;
	setp.gt.u32 	%p38, %r56, 480;
	ld.shared.f32 	%f233, [_ZZN3cub18CUB_300001_SM_10006detail6reduce18DeviceReduceKernelINS2_10policy_hubIfjN4cuda3std3__44plusIvEEE10Policy1000EPKfjS9_fNS7_10__identityEEEvT0_PT3_T1_NS0_13GridEvenShareISI_EET2_T4_E12temp_storage+76];
	add.f32 	%f234, %f233, %f232;
	selp.f32 	%f530, %f234, %f232, %p38;
	bra.uni 	$L__BB16_71;
$L__BB16_55:
	mov.u32 	%r76, %tid.x;
	add.s32 	%r121, %r76, %r5;
	mul.wide.u32 	%rd20, %r121, 4;
	add.s64 	%rd4, %rd1, %rd20;
	// begin inline asm
	ld.global.nc.u32 %r105, [%rd4];
	// end inline asm
	mov.b32 	%f52, %r105;
	add.s64 	%rd5, %rd4, 2048;
	// begin inline asm
	ld.global.nc.u32 %r106, [%rd5];
	// end inline asm
	mov.b32 	%f53, %r106;
	add.s64 	%rd6, %rd4, 4096;
	// begin inline asm
	ld.global.nc.u32 %r107, [%rd6];
	// end inline asm
	mov.b32 	%f54, %r107;
	add.s64 	%rd7, %rd4, 6144;
	// begin inline asm
	ld.global.nc.u32 %r108, [%rd7];
	// end inline asm
	mov.b32 	%f55, %r108;
	add.s64 	%rd8, %rd4, 8192;
	// begin inline asm
	ld.global.nc.u32 %r109, [%rd8];
	// end inline asm
	mov.b32 	%f56, %r109;
	add.s64 	%rd9, %rd4, 10240;
	// begin inline asm
	ld.global.nc.u32 %r110, [%rd9];
	// end inline asm
	mov.b32 	%f57, %r110;
	add.s64 	%rd10, %rd4, 12288;
	// begin inline asm
	ld.global.nc.u32 %r111, [%rd10];
	// end inline asm
	mov.b32 	%f58, %r111;
	add.s64 	%rd11, %rd4, 14336;
	// begin inline asm
	ld.global.nc.u32 %r112, [%rd11];
	// end inline asm
	mov.b32 	%f59, %r112;
	add.s64 	%rd12, %rd4, 16384;
	// begin inline asm
	ld.global.nc.u32 %r113, [%rd12];
	// end inline asm
	mov.b32 	%f60, %r113;
	add.s64 	%rd13, %rd4, 18432;
	// begin inline asm
	ld.global.nc.u32 %r114, [%rd13];
	// end inline asm
	mov.b32 	%f61, %r114;
	add.s64 	%rd14, %rd4, 20480;
	// begin inline asm
	ld.global.nc.u32 %r115, [%rd14];
	// end inline asm
	mov.b32 	%f62, %r115;
	add.s64 	%rd15, %rd4, 22528;
	// begin inline asm
	ld.global.nc.u32 %r116, [%rd15];
	// end inline asm
	mov.b32 	%f63, %r116;
	add.s64 	%rd16, %rd4, 24576;
	// begin inline asm
	ld.global.nc.u32 %r117, [%rd16];
	// end inline asm
	mov.b32 	%f64, %r117;
	add.s64 	%rd17, %rd4, 26624;
	// begin inline asm
	ld.global.nc.u32 %r118, [%rd17];
	// end inline asm
	mov.b32 	%f65, %r118;
	add.s64 	%rd18, %rd4, 28672;
	// begin inline asm
	ld.global.nc.u32 %r119, [%rd18];
	// end inline asm
	mov.b32 	%f66, %r119;
	add.s64 	%rd19, %rd4, 30720;
	// begin inline asm
	ld.global.nc.u32 %r120, [%rd19];
	// end inline asm
	mov.b32 	%f67, %r120;
	add.f32 	%f68, %f52, %f53;
	add.f32 	%f69, %f54, %f55;
	add.f32 	%f70, %f56, %f57;
	add.f32 	%f71, %f58, %f59;
	add.f32 	%f72, %f60, %f61;
	add.f32 	%f73, %f62, %f63;
	add.f32 	%f74, %f64, %f65;
	add.f32 	%f75, %f66, %f67;
	add.f32 	%f76, %f68, %f69;
	add.f32 	%f77, %f70, %f71;
	add.f32 	%f78, %f72, %f73;
	add.f32 	%f79, %f74, %f75;
	add.f32 	%f80, %f76, %f77;
	add.f32 	%f81, %f78, %f79;
	add.f32 	%f529, %f80, %f81;
	setp.lt.u32 	%p3, %r56, %r4;
	@%p3 bra 	$L__BB16_67;
	add.s32 	%r77, %r4, %r5;
	add.s32 	%r401, %r77, 512;
	add.s32 	%r400, %r77, %r76;
	mov.b32 	%r402, 0;
$L__BB16_57:
	add.s32 	%r5, %r5, %r4;
	add.s32 	%r123, %r1, -8192;
	setp.gt.u32 	%p4, %r5, %r123;
	@%p4 bra 	$L__BB16_59;
	add.s32 	%r140, %r76, %r5;
	mul.wide.u32 	%rd37, %r140, 4;
	add.s64 	%rd21, %rd1, %rd37;
	// begin inline asm
	ld.global.nc.u32 %r124, [%rd21];
	// end inline asm
	mov.b32 	%f82, %r124;
	add.s64 	%rd22, %rd21, 2048;
	// begin inline asm
	ld.global.nc.u32 %r125, [%rd22];
	// end inline asm
	mov.b32 	%f83, %r125;
	add.s64 	%rd23, %rd21, 4096;
	// begin inline asm
	ld.global.nc.u32 %r126, [%rd23];
	// end inline asm
	mov.b32 	%f84, %r126;
	add.s64 	%rd24, %rd21, 6144;
	// begin inline asm
	ld.global.nc.u32 %r127, [%rd24];
	// end inline asm
	mov.b32 	%f85, %r127;
	add.s64 	%rd25, %rd21, 8192;
	// begin inline asm
	ld.global.nc.u32 %r128, [%rd25];
	// end inline asm
	mov.b32 	%f86, %r128;
	add.s64 	%rd26, %rd21, 10240;
	// begin inline asm
	ld.global.nc.u32 %r129, [%rd26];
	// end inline asm
	mov.b32 	%f87, %r129;
	add.s64 	%rd27, %rd21, 12288;
	// begin inline asm
	ld.global.nc.u32 %r130, [%rd27];
	// end inline asm
	mov.b32 	%f88, %r130;
	add.s64 	%rd28, %rd21, 14336;
	// begin inline asm
	ld.global.nc.u32 %r131, [%rd28];
	// end inline asm
	mov.b32 	%f89, %r131;
	add.s64 	%rd29, %rd21, 16384;
	// begin inline asm
	ld.global.nc.u32 %r132, [%rd29];
	// end inline asm
	mov.b32 	%f90, %r132;
	add.s64 	%rd30, %rd21, 18432;
	// begin inline asm
	ld.global.nc.u32 %r133, [%rd30];
	// end inline asm
	mov.b32 	%f91, %r133;
	add.s64 	%rd31, %rd21, 20480;
	// begin inline asm
	ld.global.nc.u32 %r134, [%rd31];
	// end inline asm
	mov.b32 	%f92, %r134;
	add.s64 	%rd32, %rd21, 22528;
	// begin inline asm
	ld.global.nc.u32 %r135, [%rd32];
	// end inline asm
	mov.b32 	%f93, %r135;
	add.s64 	%rd33, %rd21, 24576;
	// begin inline asm
	ld.global.nc.u32 %r136, [%rd33];
	// end inline asm
	mov.b32 	%f94, %r136;
	add.s64 	%rd34, %rd21, 26624;
	// begin inline asm
	ld.global.nc.u32 %r137, [%rd34];
	// end inline asm
	mov.b32 	%f95, %r137;
	add.s64 	%rd35, %rd21, 28672;
	// begin inline asm
	ld.global.nc.u32 %r138, [%rd35];
	// end inline asm
	mov.b32 	%f96, %r138;
	add.s64 	%rd36, %rd21, 30720;
	// begin inline asm
	ld.global.nc.u32 %r139, [%rd36];
	// end inline asm
	mov.b32 	%f97, %r139;
	add.f32 	%f98, %f529, %f82;
	add.f32 	%f99, %f83, %f84;
	add.f32 	%f100, %f85, %f86;
	add.f32 	%f101, %f87, %f88;
	add.f32 	%f102, %f89, %f90;
	add.f32 	%f103, %f91, %f92;
	add.f32 	%f104, %f93, %f94;
	add.f32 	%f105, %f95, %f96;
	add.f32 	%f106, %f98, %f99;
	add.f32 	%f107, %f100, %f101;
	add.f32 	%f108, %f102, %f103;
	add.f32 	%f109, %f104, %f105;
	add.f32 	%f110, %f106, %f107;
	add.f32 	%f111, %f108, %f109;
	add.f32 	%f112, %f110, %f111;
	add.f32 	%f529, %f112, %f97;
	sub.s32 	%r141, %r1, %r5;
	setp.lt.u32 	%p5, %r141, %r4;
	add.s32 	%r402, %r402, 1;
	add.s32 	%r401, %r401, %r4;
	add.s32 	%r400, %r400, %r4;
	@%p5 bra 	$L__BB16_67;
	bra.uni 	$L__BB16_57;
$L__BB16_59:
	setp.le.u32 	%p6, %r1, %r5;
	@%p6 bra 	$L__BB16_67;
	sub.s32 	%r88, %r1, %r5;
	setp.ge.s32 	%p7, %r76, %r88;
	@%p7 bra 	$L__BB16_67;
	not.b32 	%r142, %r76;
	add.s32 	%r143, %r1, %r142;
	sub.s32 	%r144, %r143, %r77;
	mul.lo.s32 	%r145, %r2, %r402;
	shl.b32 	%r146, %r145, 13;
	sub.s32 	%r89, %r144, %r146;
	shr.u32 	%r147, %r143, 9;
	add.s32 	%r90, %r147, 1;
	and.b32  	%r148, %r143, 1536;
	setp.eq.s32 	%p8, %r148, 1536;
	mov.u32 	%r407, %r76;
	@%p8 bra 	$L__BB16_64;
	and.b32  	%r149, %r90, 3;
	neg.s32 	%r404, %r149;
	mov.u32 	%r407, %r76;
$L__BB16_63:
	.pragma "nounroll";
	mul.wide.u32 	%rd39, %r400, 4;
	add.s64 	%rd38, %rd1, %rd39;
	// begin inline asm
	ld.global.nc.u32 %r150, [%rd38];
	// end inline asm
	mov.b32 	%f114, %r150;
	add.f32 	%f529, %f529, %f114;
	add.s32 	%r407, %r407, 512;
	add.s32 	%r400, %r400, 512;
	add.s32 	%r404, %r404, 1;
	setp.ne.s32 	%p9, %r404, 0;
	@%p9 bra 	$L__BB16_63;
$L__BB16_64:
	setp.lt.u32 	%p10, %r89, 1536;
	@%p10 bra 	$L__BB16_67;
	add.s32 	%r409, %r407, 1024;
	add.s32 	%r408, %r407, %r401;
$L__BB16_66:
	add.s32 	%r155, %r408, -512;
	mul.wide.u32 	%rd44, %r155, 4;
	add.s64 	%rd40, %rd1, %rd44;
	// begin inline asm
	ld.global.nc.u32 %r151, [%rd40];
	// end inline asm
	mov.b32 	%f115, %r151;
	add.f32 	%f116, %f529, %f115;
	mul.wide.u32 	%rd45, %r408, 4;
	add.s64 	%rd41, %rd1, %rd45;
	// begin inline asm
	ld.global.nc.u32 %r152, [%rd41];
	// end inline asm
	mov.b32 	%f117, %r152;
	add.f32 	%f118, %f116, %f117;
	add.s32 	%r156, %r408, 512;
	mul.wide.u32 	%rd46, %r156, 4;
	add.s64 	%rd42, %rd1, %rd46;
	// begin inline asm
	ld.global.nc.u32 %r153, [%rd42];
	// end inline asm
	mov.b32 	%f119, %r153;
	add.f32 	%f120, %f118, %f119;
	add.s32 	%r157, %r408, 1024;
	mul.wide.u32 	%rd47, %r157, 4;
	add.s64 	%rd43, %rd1, %rd47;
	// begin inline asm
	ld.global.nc.u32 %r154, [%rd43];
	// end inline asm
	mov.b32 	%f121, %r154;
	add.f32 	%f529, %f120, %f121;
	add.s32 	%r103, %r409, 2048;
	add.s32 	%r158, %r409, 1024;
	add.s32 	%r408, %r408, 2048;
	setp.lt.s32 	%p11, %r158, %r88;
	mov.u32 	%r409, %r103;
	@%p11 bra 	$L__BB16_66;
$L__BB16_67:
	// begin inline asm
	mov.u32 %r159, %laneid;
	// end inline asm
	mov.b32 	%r160, 1;
	mov.b32 	%r173, 31;
	mov.b32 	%r174, -1;
	// begin inline asm
	{  .reg .f32 r0;  .reg .pred p;  shfl.sync.down.b32 r0|p, %f529, %r160, %r173, %r174;  @p add.f32 r0, r0, %f529;  mov.f32 %f122, r0;}
	// end inline asm
	mov.b32 	%r163, 2;
	// begin inline asm
	{  .reg .f32 r0;  .reg .pred p;  shfl.sync.down.b32 r0|p, %f122, %r163, %r173, %r174;  @p add.f32 r0, r0, %f122;  mov.f32 %f125, r0;}
	// end inline asm
	mov.b32 	%r166, 4;
	// begin inline asm
	{  .reg .f32 r0;  .reg .pred p;  shfl.sync.down.b32 r0|p, %f125, %r166, %r173, %r174;  @p add.f32 r0, r0, %f125;  mov.f32 %f128, r0;}
	// end inline asm
	mov.b32 	%r169, 8;
	// begin inline asm
	{  .reg .f32 r0;  .reg .pred p;  shfl.sync.down.b32 r0|p, %f128, %r169, %r173, %r174;  @p add.f32 r0, r0, %f128;  mov.f32 %f131, r0;}
	// end inline asm
	mov.b32 	%r172, 16;
	// begin inline asm
	{  .reg .f32 r0;  .reg .pred p;  shfl.sync.down.b32 r0|p, %f131, %r172, %r173, %r174;  @p add.f32 r0, r0, %f131;  mov.f32 %f530, r0;}
	// end inline asm
	setp.ne.s32 	%p12, %r159, 0;
	@%p12 bra 	$L__BB16_69;
	shr.u32 	%r175, %r76, 3;
	and.b32  	%r176, %r175, 124;
	mov.u32 	%r177, _ZZN3cub18CUB_300001_SM_10006detail6reduce18DeviceReduceKernelINS2_10policy_hubIfjN4cuda3std3__44plusIvEEE10Policy1000EPKfjS9_fNS7_10__identityEEEvT0_PT3_T1_NS0_13GridEvenShareISI_EET2_T4_E12temp_storage;
	add.s32 	%r178, %r177, %r176;
	st.shared.f32 	[%r178+16], %f530;
$L__BB16_69:
	bar.sync 	0;
	setp.ne.s32 	%p13, %r76, 0;
	@%p13 bra 	$L__BB16_71;
	ld.shared.f32 	%f137, [_ZZN3cub18CUB_300001_SM_10006detail6reduce18DeviceReduceKernelINS2_10policy_hubIfjN4cuda3std3__44plusIvEEE10Policy1000EPKfjS9_fNS7_10__identityEEEvT0_PT3_T1_NS0_13GridEvenShareISI_EET2_T4_E12temp_storage+20];
	add.f32 	%f138, %f530, %f137;
	ld.shared.f32 	%f139, [_ZZN3cub18CUB_300001_SM_10006detail6reduce18DeviceReduceKernelINS2_10policy_hubIfjN4cuda3std3__44plusIvEEE10Policy1000EPKfjS9_fNS7_10__identityEEEvT0_PT3_T1_NS0_13GridEvenShareISI_EET2_T4_E12temp_storage+24];
	add.f32 	%f140, %f138, %f139;
	ld.shared.f32 	%f141, [_ZZN3cub18CUB_300001_SM_10006detail6reduce18DeviceReduceKernelINS2_10policy_hubIfjN4cuda3std3__44plusIvEEE10Policy1000EPKfjS9_fNS7_10__identityEEEvT0_PT3_T1_NS0_13GridEvenShareISI_EET2_T4_E12temp_storage+28];
	add.f32 	%f142, %f140, %f141;
	ld.shared.f32 	%f143, [_ZZN3cub18CUB_300001_SM_10006detail6reduce18DeviceReduceKernelINS2_10policy_hubIfjN4cuda3std3__44plusIvEEE10Policy1000EPKfjS9_fNS7_10__identityEEEvT0_PT3_T1_NS0_13GridEvenShareISI_EET2_T4_E12temp_storage+32];
	add.f32 	%f144, %f142, %f143;
	ld.shared.f32 	%f145, [_ZZN3cub18CUB_300001_SM_10006detail6reduce18DeviceReduceKernelINS2_10policy_hubIfjN4cuda3std3__44plusIvEEE10Policy1000EPKfjS9_fNS7_10__identityEEEvT0_PT3_T1_NS0_13GridEvenShareISI_EET2_T4_E12temp_storage+36];
	add.f32 	%f146, %f144, %f145;
	ld.shared.f32 	%f147, [_ZZN3cub18CUB_300001_SM_10006detail6reduce18DeviceReduceKernelINS2_10policy_hubIfjN4cuda3std3__44plusIvEEE10Policy1000EPKfjS9_fNS7_10__identityEEEvT0_PT3_T1_NS0_13GridEvenShareISI_EET2_T4_E12temp_storage+40];
	add.f32 	%f148, %f146, %f147;
	ld.shared.f32 	%f149, [_ZZN3cub18CUB_300001_SM_10006detail6reduce18DeviceReduceKernelINS2_10policy_hubIfjN4cuda3std3__44plusIvEEE10Policy1000EPKfjS9_fNS7_10__identityEEEvT0_PT3_T1_NS0_13GridEvenShareISI_EET2_T4_E12temp_storage+44];
	add.f32 	%f150, %f148, %f149;
	ld.shared.f32 	%f151, [_ZZN3cub18CUB_300001_SM_10006detail6reduce18DeviceReduceKernelINS2_10policy_hubIfjN4cuda3std3__44plusIvEEE10Policy1000EPKfjS9_fNS7_10__identityEEEvT0_PT3_T1_NS0_13GridEvenShareISI_EET2_T4_E12temp_storage+48];
	add.f32 	%f152, %f150, %f151;
	ld.shared.f32 	%f153, [_ZZN3cub18CUB_300001_SM_10006detail6reduce18DeviceReduceKernelINS2_10policy_hubIfjN4cuda3std3__44plusIvEEE10Policy1000EPKfjS9_fNS7_10__identityEEEvT0_PT3_T1_NS0_13GridEvenShareISI_EET2_T4_E12temp_storage+52];
	add.f32 	%f154, %f152, %f153;
	ld.shared.f32 	%f155, [_ZZN3cub18CUB_300001_SM_10006detail6reduce18DeviceReduceKernelINS2_10policy_hubIfjN4cuda3std3__44plusIvEEE10Policy1000EPKfjS9_fNS7_10__identityEEEvT0_PT3_T1_NS0_13GridEvenShareISI_EET2_T4_E12temp_storage+56];
	add.f32 	%f156, %f154, %f155;
	ld.shared.f32 	%f157, [_ZZN3cub18CUB_300001_SM_10006detail6reduce18DeviceReduceKernelINS2_10policy_hubIfjN4cuda3std3__44plusIvEEE10Policy1000EPKfjS9_fNS7_10__identityEEEvT0_PT3_T1_NS0_13GridEvenShareISI_EET2_T4_E12temp_storage+60];
	add.f32 	%f158, %f156, %f157;
	ld.shared.f32 	%f159, [_ZZN3cub18CUB_300001_SM_10006detail6reduce18DeviceReduceKernelINS2_10policy_hubIfjN4cuda3std3__44plusIvEEE10Policy1000EPKfjS9_fNS7_10__identityEEEvT0_PT3_T1_NS0_13GridEvenShareISI_EET2_T4_E12temp_storage+64];
	add.f32 	%f160, %f158, %f159;
	ld.shared.f32 	%f161, [_ZZN3cub18CUB_300001_SM_10006detail6reduce18DeviceReduceKernelINS2_10policy_hubIfjN4cuda3std3__44plusIvEEE10Policy1000EPKfjS9_fNS7_10__identityEEEvT0_PT3_T1_NS0_13GridEvenShareISI_EET2_T4_E12temp_storage+68];
	add.f32 	%f162, %f160, %f161;
	ld.shared.f32 	%f163, [_ZZN3cub18CUB_300001_SM_10006detail6reduce18DeviceReduceKernelINS2_10policy_hubIfjN4cuda3std3__44plusIvEEE10Policy1000EPKfjS9_fNS7_10__identityEEEvT0_PT3_T1_NS0_13GridEvenShareISI_EET2_T4_E12temp_storage+72];
	add.f32 	%f164, %f162, %f163;
	ld.shared.f32 	%f165, [_ZZN3cub18CUB_300001_SM_10006detail6reduce18DeviceReduceKernelINS2_10policy_hubIfjN4cuda3std3__44plusIvEEE10Policy1000EPKfjS9_fNS7_10__identityEEEvT0_PT3_T1_NS0_13GridEvenShareISI_EET2_T4_E12temp_storage+76];
	add.f32 	%f530, %f164, %f165;
$L__BB16_71:
	mov.u32 	%r375, %tid.x;
	setp.ne.s32 	%p80, %r375, 0;
	@%p80 bra 	$L__BB16_73;
	ld.param.u64 	%rd119, [_ZN3cub18CUB_300001_SM_10006detail6reduce18DeviceReduceKernelINS2_10policy_hubIfjN4cuda3std3__44plusIvEEE10Policy1000EPKfjS9_fNS7_10__identityEEEvT0_PT3_T1_NS0_13GridEvenShareISI_EET2_T4__param_1];
	cvta.to.global.u64 	%rd116, %rd119;
	mul.wide.u32 	%rd117, %r3, 4;
	add.s64 	%rd118, %rd116, %rd117;
	st.global.f32 	[%rd118], %f530;
$L__BB16_73:
	ret;

}
	// .globl	_ZN3cub18CUB_300001_SM_10006detail6reduce28DeviceReduceSingleTileKernelINS2_10policy_hubIfjN4cuda3std3__44plusIvEEE10Policy1000EPfSC_iS9_ffNS7_10__identityEEEvT0_T1_T2_T3_T4_T6_
.visible .entry _ZN3cub18CUB_300001_SM_10006detail6reduce28DeviceReduceSingleTileKernelINS2_10policy_hubIfjN4cuda3std3__44plusIvEEE10Policy1000EPfSC_iS9_ffNS7_10__identityEEEvT0_T1_T2_T3_T4_T6_(
	.param .u64 .ptr .align 1 _ZN3cub18CUB_300001_SM_10006detail6reduce28DeviceReduceSingleTileKernelINS2_10policy_hubIfjN4cuda3std3__44plusIvEEE10Policy1000EPfSC_iS9_ffNS7_10__identityEEEvT0_T1_T2_T3_T4_T6__param_0,
	.param .u64 .ptr .align 1 _ZN3cub18CUB_300001_SM_10006detail6reduce28DeviceReduceSingleTileKernelINS2_10policy_hubIfjN4cuda3std3__44plusIvEEE10Policy1000EPfSC_iS9_ffNS7_10__identityEEEvT0_T1_T2_T3_T4_T6__param_1,
	.param .u32 _ZN3cub18CUB_300001_SM_10006detail6reduce28DeviceReduceSingleTileKernelINS2_10policy_hubIfjN4cuda3std3__44plusIvEEE10Policy1000EPfSC_iS9_ffNS7_10__identityEEEvT0_T1_T2_T3_T4_T6__param_2,
	.param .align 1 .b8 _ZN3cub18CUB_300001_SM_10006detail6reduce28DeviceReduceSingleTileKernelINS2_10policy_hubIfjN4cuda3std3__44plusIvEEE10Policy1000EPfSC_iS9_ffNS7_10__identityEEEvT0_T1_T2_T3_T4_T6__param_3[1],
	.param .f32 _ZN3cub18CUB_300001_SM_10006detail6reduce28DeviceReduceSingleTileKernelINS2_10policy_hubIfjN4cuda3std3__44plusIvEEE10Policy1000EPfSC_iS9_ffNS7_10__identityEEEvT0_T1_T2_T3_T4_T6__param_4,
	.param .align 1 .b8 _ZN3cub18CUB_300001_SM_10006detail6reduce28DeviceReduceSingleTileKernelINS2_10policy_hubIfjN4cuda3std3__44plusIvEEE10Policy1000EPfSC_iS9_ffNS7_10__identityEEEvT0_T1_T2_T3_T4_T6__param_5[1]
)
.maxntid 512
.minnctapersm 1
{
	.reg .pred 	%p<83>;
	.reg .b32 	%r<339>;
	.reg .b32 	%f<537>;
	.reg .b64 	%rd<133>;
	// demoted variable
	.shared .align 4 .b8 _ZZN3cub18CUB_300001_SM_10006detail6reduce28DeviceReduceSingleTileKernelINS2_10policy_hubIfjN4cuda3std3__44plusIvEEE10Policy1000EPfSC_iS9_ffNS7_10__identityEEEvT0_T1_T2_T3_T4_T6_E12temp_storage[84];
	ld.param.u64 	%rd16, [_ZN3cub18CUB_300001_SM_10006detail6reduce28DeviceReduceSingleTileKernelINS2_10policy_hubIfjN4cuda3std3__44plusIvEEE10Policy1000EPfSC_iS9_ffNS7_10__identityEEEvT0_T1_T2_T3_T4_T6__param_0];
	ld.param.u64 	%rd17, [_ZN3cub18CUB_300001_SM_10006detail6reduce28DeviceReduceSingleTileKernelINS2_10policy_hubIfjN4cuda3std3__44plusIvEEE10Policy1000EPfSC_iS9_ffNS7_10__identityEEEvT0_T1_T2_T3_T4_T6__param_1];
	ld.param.u32 	%r67, [_ZN3cub18CUB_300001_SM_10006detail6reduce28DeviceReduceSingleTileKernelINS2_10policy_hubIfjN4cuda3std3__44plusIvEEE10Policy1000EPfSC_iS9_ffNS7_10__identityEEEvT0_T1_T2_T3_T4_T6__param_2];
	ld.param.f32 	%f54, [_ZN3cub18CUB_300001_SM_10006detail6reduce28DeviceReduceSingleTileKernelINS2_10policy_hubIfjN4cuda3std3__44plusIvEEE10Policy1000EPfSC_iS9_ffNS7_10__identityEEEvT0_T1_T2_T3_T4_T6__param_4];
	cvta.to.global.u64 	%rd1, %rd17;
	setp.ne.s32 	%p1, %r67, 0;
	@%p1 bra 	$L__BB17_3;
	mov.u32 	%r312, %tid.x;
	setp.ne.s32 	%p82, %r312, 0;
	@%p82 bra 	$L__BB17_74;
	st.global.f32 	[%rd1], %f54;
	bra.uni 	$L__BB17_74;
$L__BB17_3:
	and.b64  	%rd18, %rd16, 7;
	setp.ne.s64 	%p2, %rd18, 0;
	@%p2 bra 	$L__BB17_38;
	setp.gt.s32 	%p42, %r67, 8191;
	@%p42 bra 	$L__BB17_22;
	mov.u32 	%r1, %tid.x;
	setp.ge.s32 	%p54, %r1, %r67;
	mov.f32 	%f515, 0f00000000;
	mov.u32 	%r316, %r1;
	@%p54 bra 	$L__BB17_7;
	mul.wide.u32 	%rd121, %r1, 4;
	add.s64 	%rd120, %rd16, %rd121;
	// begin inline asm
	ld.global.nc.u32 %r256, [%rd120];
	// end inline asm
	mov.b32 	%f515, %r256;
	add.s32 	%r316, %r1, 512;
$L__BB17_7:
	setp.ge.s32 	%p55, %r316, %r67;
	@%p55 bra 	$L__BB17_13;
	not.b32 	%r257, %r316;
	add.s32 	%r4, %r67, %r257;
	and.b32  	%r258, %r4, 1536;
	setp.eq.s32 	%p56, %r258, 1536;
	@%p56 bra 	$L__BB17_11;
	mul.wide.u32 	%rd122, %r316, 4;
	add.s64 	%rd129, %rd16, %rd122;
	shr.u32 	%r259, %r4, 9;
	add.s32 	%r260, %r259, 1;
	and.b32  	%r261, %r260, 3;
	neg.s32 	%r314, %r261;
$L__BB17_10:
	.pragma "nounroll";
	// begin inline asm
	ld.global.nc.u32 %r262, [%rd129];
	// end inline asm
	mov.b32 	%f398, %r262;
	add.f32 	%f515, %f515, %f398;
	add.s32 	%r316, %r316, 512;
	add.s64 	%rd129, %rd129, 2048;
	add.s32 	%r314, %r314, 1;
	setp.ne.s32 	%p57, %r314, 0;
	@%p57 bra 	$L__BB17_10;
$L__BB17_11:
	setp.lt.u32 	%p58, %r4, 1536;
	@%p58 bra 	$L__BB17_13;
$L__BB17_12:
	mul.wide.s32 	%rd128, %r316, 4;
	add.s64 	%rd124, %rd16, %rd128;
	// begin inline asm
	ld.global.nc.u32 %r263, [%rd124];
	// end inline asm
	mov.b32 	%f399, %r263;
	add.f32 	%f400, %f515, %f399;
	add.s64 	%rd125, %rd124, 2048;
	// begin inline asm
	ld.global.nc.u32 %r264, [%rd125];
	// end inline asm
	mov.b32 	%f401, %r264;
	add.f32 	%f402, %f400, %f401;
	add.s64 	%rd126, %rd124, 4096;
	// begin inline asm
	ld.global.nc.u32 %r265, [%rd126];
	// end inline asm
	mov.b32 	%f403, %r265;
	add.f32 	%f404, %f402, %f403;
	add.s64 	%rd127, %rd124, 6144;
	// begin inline asm
	ld.global.nc.u32 %r266, [%rd127];
	// end inline asm
	mov.b32 	%f405, %r266;
	add.f32 	%f515, %f404, %f405;
	add.s32 	%r316, %r316, 2048;
	setp.lt.s32 	%p59, %r316, %r67;
	@%p59 bra 	$L__BB17_12;
$L__BB17_13:
	setp.lt.s32 	%p60, %r67, 512;
	@%p60 bra 	$L__BB17_18;
	// begin inline asm
	mov.u32 %r291, %laneid;
	// end inline asm
	mov.b32 	%r292, 1;
	mov.b32 	%r305, 31;
	mov.b32 	%r306, -1;
	// begin inline asm
	{  .reg .f32 r0;  .reg .pred p;  shfl.sync.down.b32 r0|p, %f515, %r292, %r305, %r306;  @p add.f32 r0, r0, %f515;  mov.f32 %f465, r0;}
	// end inline asm
	mov.b32 	%r295, 2;
	// begin inline asm
	{  .reg .f32 r0;  .reg .pred p;  shfl.sync.down.b32 r0|p, %f465, %r295, %r305, %r306;  @p add.f32 r0, r0, %f465;  mov.f32 %f468, r0;}
	// end inline asm
	mov.b32 	%r298, 4;
	// begin inline asm
	{  .reg .f32 r0;  .reg .pred p;  shfl.sync.down.b32 r0|p, %f468, %r298, %r305, %r306;  @p add.f32 r0, r0, %f468;  mov.f32 %f471, r0;}
	// end inline asm
	mov.b32 	%r301, 8;
	// begin inline asm
	{  .reg .f32 r0;  .reg .pred p;  shfl.sync.down.b32 r0|p, %f471, %r301, %r305, %r306;  @p add.f32 r0, r0, %f471;  mov.f32 %f474, r0;}
	// end inline asm
	mov.b32 	%r304, 16;
	// begin inline asm
	{  .reg .f32 r0;  .reg .pred p;  shfl.sync.down.b32 r0|p, %f474, %r304, %r305, %r306;  @p add.f32 r0, r0, %f474;  mov.f32 %f536, r0;}
	// end inline asm
	setp.ne.s32 	%p79, %r291, 0;
	@%p79 bra 	$L__BB17_16;
	shr.u32 	%r307, %r1, 3;
	and.b32  	%r308, %r307, 124;
	mov.u32 	%r309, _ZZN3cub18CUB_300001_SM_10006detail6reduce28DeviceReduceSingleTileKernelINS2_10policy_hubIfjN4cuda3std3__44plusIvEEE10Policy1000EPfSC_iS9_ffNS7_10__identityEEEvT0_T1_T2_T3_T4_T6_E12temp_storage;
	add.s32 	%r310, %r309, %r308;
	st.shared.f32 	[%r310+16], %f536;
$L__BB17_16:
	bar.sync 	0;
	setp.ne.s32 	%p80, %r1, 0;
	@%p80 bra 	$L__BB17_72;
	ld.shared.f32 	%f480, [_ZZN3cub18CUB_300001_SM_10006detail6reduce28DeviceReduceSingleTileKernelINS2_10policy_hubIfjN4cuda3std3__44plusIvEEE10Policy1000EPfSC_iS9_ffNS7_10__identityEEEvT0_T1_T2_T3_T4_T6_E12temp_storage+20];
	add.f32 	%f481, %f536, %f480;
	ld.shared.f32 	%f482, [_ZZN3cub18CUB_300001_SM_10006detail6reduce28DeviceReduceSingleTileKernelINS2_10policy_hubIfjN4cuda3std3__44plusIvEEE10Policy1000EPfSC_iS9_ffNS7_10__identityEEEvT0_T1_T2_T3_T4_T6_E12temp_storage+24];
	add.f32 	%f483, %f481, %f482;
	ld.shared.f32 	%f484, [_ZZN3cub18CUB_300001_SM_10006detail6reduce28DeviceReduceSingleTileKernelINS2_10policy_hubIfjN4cuda3std3__44plusIvEEE10Policy1000EPfSC_iS9_ffNS7_10__identityEEEvT0_T1_T2_T3_T4_T6_E12temp_storage+28];
	add.f32 	%f485, %f483, %f484;
	ld.shared.f32 	%f486, [_ZZN3cub18CUB_300001_SM_10006detail6reduce28DeviceReduceSingleTileKernelINS2_10policy_hubIfjN4cuda3std3__44plusIvEEE10Policy1000EPfSC_iS9_ffNS7_10__identityEEEvT0_T1_T2_T3_T4_T6_E12temp_storage+32];
	add.f32 	%f487, %f485, %f486;
	ld.shared.f32 	%f488, [_ZZN3cub18CUB_300001_SM_10006detail6reduce28DeviceReduceSingleTileKernelINS2_10policy_hubIfjN4cuda3std3__44plusIvEEE10Policy1000EPfSC_iS9_ffNS7_10__identityEEEvT0_T1_T2_T3_T4_T6_E12temp_storage+36];
	add.f32 	%f489, %f487, %f488;
	ld.shared.f32 	%f490, [_ZZN3cub18CUB_300001_SM_10006detail6reduce28DeviceReduceSingleTileKernelINS2_10policy_hubIfjN4cuda3std3__44plusIvEEE10Policy1000EPfSC_iS9_ffNS7_10__identityEEEvT0_T1_T2_T3_T4_T6_E12temp_storage+40];
	add.f32 	%f491, %f489, %f490;
	ld.shared.f32 	%f492, [_ZZN3cub18CUB_300001_SM_10006detail6reduce28DeviceReduceSingleTileKernelINS2_10policy_hubIfjN4cuda3std3__44plusIvEEE10Policy1000EPfSC_iS9_ffNS7_10__identityEEEvT0_T1_T2_T3_T4_T6_E12temp_storage+44];
	add.f32 	%f493, %f491, %f492;
	ld.shared.f32 	%f494, [_ZZN3cub18CUB_300001_SM_10006detail6reduce28DeviceReduceSingleTileKernelINS2_10policy_hubIfjN4cuda3std3__44plusIvEEE10Policy1000EPfSC_iS9_ffNS7_10__identityEEEvT0_T1_T2_T3_T4_T6_E12temp_storage+48];
	add.f32 	%f495, %f493, %f494;
	ld.shared.f32 	%f496, [_ZZN3cub18CUB_300001_SM_10006detail6reduce28DeviceReduceSingleTileKernelINS2_10policy_hubIfjN4cuda3std3__44plusIvEEE10Policy1000EPfSC_iS9_ffNS7_10__identityEEEvT0_T1_T2_T3_T4_T6_E12temp_storage+52];
	add.f32 	%f497, %f495, %f496;
	ld.shared.f32 	%f498, [_ZZN3cub18CUB_300001_SM_10006detail6reduce28DeviceReduceSingleTileKernelINS2_10policy_hubIfjN4cuda3std3__44plusIvEEE10Policy1000EPfSC_iS9_ffNS7_10__identityEEEvT0_T1_T2_T3_T4_T6_E12temp_storage+56];
	add.f32 	%f499, %f497, %f498;
	ld.shared.f32 	%f500, [_ZZN3cub18CUB_300001_SM_10006detail6reduce28DeviceReduceSingleTileKernelINS2_10policy_hubIfjN4cuda3std3__44plusIvEEE10Policy1000EPfSC_iS9_ffNS7_10__identityEEEvT0_T1_T2_T3_T4_T6_E12temp_storage+60];
	add.f32 	%f501, %f499, %f500;
	ld.shared.f32 	%f502, [_ZZN3cub18CUB_300001_SM_10006detail6reduce28DeviceReduceSingleTileKernelINS2_10policy_hubIfjN4cuda3std3__44plusIvEEE10Policy1000EPfSC_iS9_ffNS7_10__identityEEEvT0_T1_T2_T3_T4_T6_E12temp_storage+64];
	add.f32 	%f503, %f501, %f502;
	ld.shared.f32 	%f504, [_ZZN3cub18CUB_300001_SM_10006detail6reduce28DeviceReduceSingleTileKernelINS2_10policy_hubIfjN4cuda3std3__44plusIvEEE10Policy1000EPfSC_iS9_ffNS7_10__identityEEEvT0_T1_T2_T3_T4_T6_E12temp_storage+68];
	add.f32 	%f505, %f503, %f504;
	ld.shared.f32 	%f506, [_ZZN3cub18CUB_300001_SM_10006detail6reduce28DeviceReduceSingleTileKernelINS2_10policy_hubIfjN4cuda3std3__44plusIvEEE10Policy1000EPfSC_iS9_ffNS7_10__identityEEEvT0_T1_T2_T3_T4_T6_E12temp_storage+72];
	add.f32 	%f507, %f505, %f506;
	ld.shared.f32 	%f508, [_ZZN3cub18CUB_300001_SM_10006detail6reduce28DeviceReduceSingleTileKernelINS2_10policy_hubIfjN4cuda3std3__44plusIvEEE10Policy1000EPfSC_iS9_ffNS7_10__identityEEEvT0_T1_T2_T3_T4_T6_E12temp_storage+76];
	add.f32 	%f536, %f507, %f508;
	bra.uni 	$L__BB17_72;
$L__BB17_18:
	// begin inline asm
	mov.u32 %r267, %laneid;
	// end inline asm
	and.b32  	%r283, %r1, 992;
	add.s32 	%r284, %r283, 32;
	setp.gt.s32 	%p61, %r284, %r67;
	not.b32 	%r285, %r283;
	add.s32 	%r286, %r67, %r285;
	selp.b32 	%r281, %r286, 31, %p61;
	mov.b32 	%r268, 1;
	mov.b32 	%r282, -1;
	// begin inline asm
	{  .reg .f32 r0;  .reg .pred p;  shfl.sync.down.b32 r0|p, %f515, %r268, %r281, %r282;  @p add.f32 r0, r0, %f515;  mov.f32 %f406, r0;}
	// end inline asm
	mov.b32 	%r271, 2;
	// begin inline asm
	{  .reg .f32 r0;  .reg .pred p;  shfl.sync.down.b32 r0|p, %f406, %r271, %r281, %r282;  @p add.f32 r0, r0, %f406;  mov.f32 %f409, r0;}
	// end inline asm
	mov.b32 	%r274, 4;
	// begin inline asm
	{  .reg .f32 r0;  .reg .pred p;  shfl.sync.down.b32 r0|p, %f409, %r274, %r281, %r282;  @p add.f32 r0, r0, %f409;  mov.f32 %f412, r0;}
	// end inline asm
	mov.b32 	%r277, 8;
	// begin inline asm
	{  .reg .f32 r0;  .reg .pred p;  shfl.sync.down.b32 r0|p, %f412, %r277, %r281, %r282;  @p add.f32 r0, r0, %f412;  mov.f32 %f415, r0;}
	// end inline asm
	mov.b32 	%r280, 16;
	// begin inline asm
	{  .reg .f32 r0;  .reg .pred p;  shfl.sync.down.b32 r0|p, %f415, %r280, %r281, %r282;  @p add.f32 r0, r0, %f415;  mov.f32 %f536, r0;}
	// end inline asm
	setp.ne.s32 	%p62, %r267, 0;
	@%p62 bra 	$L__BB17_20;
	shr.u32 	%r287, %r1, 3;
	and.b32  	%r288, %r287, 124;
	mov.u32 	%r289, _ZZN3cub18CUB_300001_SM_10006detail6reduce28DeviceReduceSingleTileKernelINS2_10policy_hubIfjN4cuda3std3__44plusIvEEE10Policy1000EPfSC_iS9_ffNS7_10__identityEEEvT0_T1_T2_T3_T4_T6_E12temp_storage;
	add.s32 	%r290, %r289, %r288;
	st.shared.f32 	[%r290+16], %f536;
$L__BB17_20:
	bar.sync 	0;
	setp.ne.s32 	%p63, %r1, 0;
	@%p63 bra 	$L__BB17_72;
	setp.gt.s32 	%p64, %r67, 32;
	ld.shared.f32 	%f421, [_ZZN3cub18CUB_300001_SM_10006detail6reduce28DeviceReduceSingleTileKernelINS2_10policy_hubIfjN4cuda3std3__44plusIvEEE10Policy1000EPfSC_iS9_ffNS7_10__identityEEEvT0_T1_T2_T3_T4_T6_E12temp_storage+20];
	add.f32 	%f422, %f536, %f421;
	selp.f32 	%f423, %f422, %f536, %p64;
	setp.gt.s32 	%p65, %r67, 64;
	ld.shared.f32 	%f424, [_ZZN3cub18CUB_300001_SM_10006detail6reduce28DeviceReduceSingleTileKernelINS2_10policy_hubIfjN4cuda3std3__44plusIvEEE10Policy1000EPfSC_iS9_ffNS7_10__identityEEEvT0_T1_T2_T3_T4_T6_E12temp_storage+24];
	add.f32 	%f425, %f424, %f423;
	selp.f32 	%f426, %f425, %f423, %p65;
	setp.gt.s32 	%p66, %r67, 96;
	ld.shared.f32 	%f427, [_ZZN3cub18CUB_300001_SM_10006detail6reduce28DeviceReduceSingleTileKernelINS2_10policy_hubIfjN4cuda3std3__44plusIvEEE10Policy1000EPfSC_iS9_ffNS7_10__identityEEEvT0_T1_T2_T3_T4_T6_E12temp_storage+28];
	add.f32 	%f428, %f427, %f426;
	selp.f32 	%f429, %f428, %f426, %p66;
	setp.gt.s32 	%p67, %r67, 128;
	ld.shared.f32 	%f430, [_ZZN3cub18CUB_300001_SM_10006detail6reduce28DeviceReduceSingleTileKernelINS2_10policy_hubIfjN4cuda3std3__44plusIvEEE10Policy1000EPfSC_iS9_ffNS7_10__identityEEEvT0_T1_T2_T3_T4_T6_E12temp_storage+32];
	add.f32 	%f431, %f430, %f429;
	selp.f32 	%f432, %f431, %f429, %p67;
	setp.gt.s32 	%p68, %r67, 160;
	ld.shared.f32 	%f433, [_ZZN3cub18CUB_300001_SM_10006detail6reduce28DeviceReduceSingleTileKernelINS2_10policy_hubIfjN4cuda3std3__44plusIvEEE10Policy1000EPfSC_iS9_ffNS7_10__identityEEEvT0_T1_T2_T3_T4_T6_E12temp_storage+36];
	add.f32 	%f434, %f433, %f432;
	selp.f32 	%f435, %f434, %f432, %p68;
	setp.gt.s32 	%p69, %r67, 192;
	ld.shared.f32 	%f436, [_ZZN3cub18CUB_300001_SM_10006detail6reduce28DeviceReduceSingleTileKernelINS2_10policy_hubIfjN4cuda3std3__44plusIvEEE10Policy1000EPfSC_iS9_ffNS7_10__identityEEEvT0_T1_T2_T3_T4_T6_E12temp_storage+40];
	add.f32 	%f437, %f436, %f435;
	selp.f32 	%f438, %f437, %f435, %p69;
	setp.gt.s32 	%p70, %r67, 224;
	ld.shared.f32 	%f439, [_ZZN3cub18CUB_300001_SM_10006detail6reduce28DeviceReduceSingleTileKernelINS2_10policy_hubIfjN4cuda3std3__44plusIvEEE10Policy1000EPfSC_iS9_ffNS7_10__identityEEEvT0_T1_T2_T3_T4_T6_E12temp_storage+44];
	add.f32 	%f440, %f439, %f438;
	selp.f32 	%f441, %f440, %f438, %p70;
	setp.gt.s32 	%p71, %r67, 256;
	ld.shared.f32 	%f442, [_ZZN3cub18CUB_300001_SM_10006detail6reduce28DeviceReduceSingleTileKernelINS2_10policy_hubIfjN4cuda3std3__44plusIvEEE10Policy1000EPfSC_iS9_ffNS7_10__identityEEEvT0_T1_T2_T3_T4_T6_E12temp_storage+48];
	add.f32 	%f443, %f442, %f441;
	selp.f32 	%f444, %f443, %f441, %p71;
	setp.gt.s32 	%p72, %r67, 288;
	ld.shared.f32 	%f445, [_ZZN3cub18CUB_300001_SM_10006detail6reduce28DeviceReduceSingleTileKernelINS2_10policy_hubIfjN4cuda3std3__44plusIvEEE10Policy1000EPfSC_iS9_ffNS7_10__identityEEEvT0_T1_T2_T3_T4_T6_E12temp_storage+52];
	add.f32 	%f446, %f445, %f444;
	selp.f32 	%f447, %f446, %f444, %p72;
	setp.gt.s32 	%p73, %r67, 320;
	ld.shared.f32 	%f448, [_ZZN3cub18CUB_300001_SM_10006detail6reduce28DeviceReduceSingleTileKernelINS2_10policy_hubIfjN4cuda3std3__44plusIvEEE10Policy1000EPfSC_iS9_ffNS7_10__identityEEEvT0_T1_T2_T3_T4_T6_E12temp_storage+56];
	add.f32 	%f449, %f448, %f447;
	selp.f32 	%f450, %f449, %f447, %p73;
	setp.gt.s32 	%p74, %r67, 352;
	ld.shared.f32 	%f451, [_ZZN3cub18CUB_300001_SM_10006detail6reduce28DeviceReduceSingleTileKernelINS2_10policy_hubIfjN4cuda3std3__44plusIvEEE10Policy1000EPfSC_iS9_ffNS7_10__identityEEEvT0_T1_T2_T3_T4_T6_E12temp_storage+60];
	add.f32 	%f452, %f451, %f450;
	selp.f32 	%f453, %f452, %f450, %p74;
	setp.gt.s32 	%p75, %r67, 384;
	ld.shared.f32 	%f454, [_ZZN3cub18CUB_300001_SM_10006detail6reduce28DeviceReduceSingleTileKernelINS2_10policy_hubIfjN4cuda3std3__44plusIvEEE10Policy1000EPfSC_iS9_ffNS7_10__identityEEEvT0_T1_T2_T3_T4_T6_E12temp_storage+64];
	add.f32 	%f455, %f454, %f453;
	selp.f32 	%f456, %f455, %f453, %p75;
	setp.gt.s32 	%p76, %r67, 416;
	ld.shared.f32 	%f457, [_ZZN3cub18CUB_300001_SM_10006detail6reduce28DeviceReduceSingleTileKernelINS2_10policy_hubIfjN4cuda3std3__44plusIvEEE10Policy1000EPfSC_iS9_ffNS7_10__identityEEEvT0_T1_T2_T3_T4_T6_E12temp_storage+68];
	add.f32 	%f458, %f457, %f456;
	selp.f32 	%f459, %f458, %f456, %p76;
	setp.gt.s32 	%p77, %r67, 448;
	ld.shared.f32 	%f460, [_ZZN3cub18CUB_300001_SM_10006detail6reduce28DeviceReduceSingleTileKernelINS2_10policy_hubIfjN4cuda3std3__44plusIvEEE10Policy1000EPfSC_iS9_ffNS7_10__identityEEEvT0_T1_T2_T3_T4_T6_E12temp_storage+72];
	add.f32 	%f461, %f460, %f459;
	selp.f32 	%f462, %f461, %f459, %p77;
	setp.gt.s32 	%p78, %r67, 480;
	ld.shared.f32 	%f463, [_ZZN3cub18CUB_300001_SM_10006detail6reduce28DeviceReduceSingleTileKernelINS2_10policy_hubIfjN4cuda3std3__44plusIvEEE10Policy1000EPfSC_iS9_ffNS7_10__identityEEEvT0_T1_T2_T3_T4_T6_E12temp_storage+76];
	add.f32 	%f464, %f463, %f462;
	selp.f32 	%f536, %f464, %f462, %p78;
	bra.uni 	$L__BB17_72;
$L__BB17_22:
	mov.u32 	%r13, %tid.x;
	shl.b32 	%r190, %r13, 1;
	mul.wide.u32 	%rd90, %r190, 4;
	add.s64 	%rd75, %rd16, %rd90;
	// begin inline asm
	ld.global.nc.u64 %rd74, [%rd75];
	// end inline asm
	mov.b64 	{%r191, %r192}, %rd74;
	mov.b32 	%f282, %r192;
	mov.b32 	%f283, %r191;
	add.s64 	%rd77, %rd75, 4096;
	// begin inline asm
	ld.global.nc.u64 %rd76, [%rd77];
	// end inline asm
	mov.b64 	{%r193, %r194}, %rd76;
	mov.b32 	%f284, %r194;
	mov.b32 	%f285, %r193;
	add.s64 	%rd79, %rd75, 8192;
	// begin inline asm
	ld.global.nc.u64 %rd78, [%rd79];
	// end inline asm
	mov.b64 	{%r195, %r196}, %rd78;
	mov.b32 	%f286, %r196;
	mov.b32 	%f287, %r195;
	add.s64 	%rd81, %rd75, 12288;
	// begin inline asm
	ld.global.nc.u64 %rd80, [%rd81];
	// end inline asm
	mov.b64 	{%r197, %r198}, %rd80;
	mov.b32 	%f288, %r198;
	mov.b32 	%f289, %r197;
	add.s64 	%rd83, %rd75, 16384;
	// begin inline asm
	ld.global.nc.u64 %rd82, [%rd83];
	// end inline asm
	mov.b64 	{%r199, %r200}, %rd82;
	mov.b32 	%f290, %r200;
	mov.b32 	%f291, %r199;
	add.s64 	%rd85, %rd75, 20480;
	// begin inline asm
	ld.global.nc.u64 %rd84, [%rd85];
	// end inline asm
	mov.b64 	{%r201, %r202}, %rd84;
	mov.b32 	%f292, %r202;
	mov.b32 	%f293, %r201;
	add.s64 	%rd87, %rd75, 24576;
	// begin inline asm
	ld.global.nc.u64 %rd86, [%rd87];
	// end inline asm
	mov.b64 	{%r203, %r204}, %rd86;
	mov.b32 	%f294, %r204;
	mov.b32 	%f295, %r203;
	add.s64 	%rd89, %rd75, 28672;
	// begin inline asm
	ld.global.nc.u64 %rd88, [%rd89];
	// end inline asm
	mov.b64 	{%r205, %r206}, %rd88;
	mov.b32 	%f296, %r206;
	mov.b32 	%f297, %r205;
	add.f32 	%f298, %f283, %f282;
	add.f32 	%f299, %f285, %f284;
	add.f32 	%f300, %f287, %f286;
	add.f32 	%f301, %f289, %f288;
	add.f32 	%f302, %f291, %f290;
	add.f32 	%f303, %f293, %f292;
	add.f32 	%f304, %f295, %f294;
	add.f32 	%f305, %f297, %f296;
	add.f32 	%f306, %f298, %f299;
	add.f32 	%f307, %f300, %f301;
	add.f32 	%f308, %f302, %f303;
	add.f32 	%f309, %f304, %f305;
	add.f32 	%f310, %f306, %f307;
	add.f32 	%f311, %f308, %f309;
	add.f32 	%f522, %f310, %f311;
	setp.lt.u32 	%p43, %r67, 16384;
	mov.b32 	%r319, 8192;
	@%p43 bra 	$L__BB17_26;
	add.s32 	%r14, %r67, -8192;
	mov.b32 	%r319, 8192;
$L__BB17_24:
	mul.wide.s32 	%rd107, %r319, 4;
	add.s64 	%rd92, %rd75, %rd107;
	// begin inline asm
	ld.global.nc.u64 %rd91, [%rd92];
	// end inline asm
	mov.b64 	{%r208, %r209}, %rd91;
	mov.b32 	%f312, %r209;
	mov.b32 	%f313, %r208;
	add.s64 	%rd94, %rd92, 4096;
	// begin inline asm
	ld.global.nc.u64 %rd93, [%rd94];
	// end inline asm
	mov.b64 	{%r210, %r211}, %rd93;
	mov.b32 	%f314, %r211;
	mov.b32 	%f315, %r210;
	add.s64 	%rd96, %rd92, 8192;
	// begin inline asm
	ld.global.nc.u64 %rd95, [%rd96];
	// end inline asm
	mov.b64 	{%r212, %r213}, %rd95;
	mov.b32 	%f316, %r213;
	mov.b32 	%f317, %r212;
	add.s64 	%rd98, %rd92, 12288;
	// begin inline asm
	ld.global.nc.u64 %rd97, [%rd98];
	// end inline asm
	mov.b64 	{%r214, %r215}, %rd97;
	mov.b32 	%f318, %r215;
	mov.b32 	%f319, %r214;
	add.s64 	%rd100, %rd92, 16384;
	// begin inline asm
	ld.global.nc.u64 %rd99, [%rd100];
	// end inline asm
	mov.b64 	{%r216, %r217}, %rd99;
	mov.b32 	%f320, %r217;
	mov.b32 	%f321, %r216;
	add.s64 	%rd102, %rd92, 20480;
	// begin inline asm
	ld.global.nc.u64 %rd101, [%rd102];
	// end inline asm
	mov.b64 	{%r218, %r219}, %rd101;
	mov.b32 	%f322, %r219;
	mov.b32 	%f323, %r218;
	add.s64 	%rd104, %rd92, 24576;
	// begin inline asm
	ld.global.nc.u64 %rd103, [%rd104];
	// end inline asm
	mov.b64 	{%r220, %r221}, %rd103;
	mov.b32 	%f324, %r221;
	mov.b32 	%f325, %r220;
	add.s64 	%rd106, %rd92, 28672;
	// begin inline asm
	ld.global.nc.u64 %rd105, [%rd106];
	// end inline asm
	mov.b64 	{%r222, %r223}, %rd105;
	mov.b32 	%f326, %r223;
	mov.b32 	%f327, %r222;
	add.f32 	%f328, %f522, %f313;
	add.f32 	%f329, %f312, %f315;
	add.f32 	%f330, %f314, %f317;
	add.f32 	%f331, %f316, %f319;
	add.f32 	%f332, %f318, %f321;
	add.f32 	%f333, %f320, %f323;
	add.f32 	%f334, %f322, %f325;
	add.f32 	%f335, %f324, %f327;
	add.f32 	%f336, %f328, %f329;
	add.f32 	%f337, %f330, %f331;
	add.f32 	%f338, %f332, %f333;
	add.f32 	%f339, %f334, %f335;
	add.f32 	%f340, %f336, %f337;
	add.f32 	%f341, %f338, %f339;
	add.f32 	%f342, %f340, %f341;
	add.f32 	%f522, %f342, %f326;
	sub.s32 	%r224, %r67, %r319;
	setp.lt.s32 	%p44, %r224, 8192;
	@%p44 bra 	$L__BB17_34;
	add.s32 	%r319, %r319, 8192;
	setp.le.s32 	%p45, %r319, %r14;
	@%p45 bra 	$L__BB17_24;
$L__BB17_26:
	setp.le.s32 	%p46, %r67, %r319;
	@%p46 bra 	$L__BB17_34;
	sub.s32 	%r18, %r67, %r319;
	setp.ge.s32 	%p47, %r13, %r18;
	@%p47 bra 	$L__BB17_34;
	not.b32 	%r225, %r13;
	add.s32 	%r226, %r67, %r225;
	sub.s32 	%r19, %r226, %r319;
	and.b32  	%r227, %r19, 1536;
	setp.eq.s32 	%p48, %r227, 1536;
	mov.u32 	%r323, %r13;
	@%p48 bra 	$L__BB17_31;
	add.s32 	%r321, %r13, %r319;
	shr.u32 	%r228, %r19, 9;
	add.s32 	%r229, %r228, 1;
	and.b32  	%r230, %r229, 3;
	neg.s32 	%r320, %r230;
	mov.u32 	%r323, %r13;
$L__BB17_30:
	.pragma "nounroll";
	mul.wide.u32 	%rd109, %r321, 4;
	add.s64 	%rd108, %rd16, %rd109;
	// begin inline asm
	ld.global.nc.u32 %r231, [%rd108];
	// end inline asm
	mov.b32 	%f344, %r231;
	add.f32 	%f522, %f522, %f344;
	add.s32 	%r323, %r323, 512;
	add.s32 	%r321, %r321, 512;
	add.s32 	%r320, %r320, 1;
	setp.ne.s32 	%p49, %r320, 0;
	@%p49 bra 	$L__BB17_30;
$L__BB17_31:
	setp.lt.u32 	%p50, %r19, 1536;
	@%p50 bra 	$L__BB17_34;
	cvt.u64.u32 	%rd110, %r323;
	cvt.u64.u32 	%rd111, %r319;
	add.s64 	%rd112, %rd110, %rd111;
	shl.b64 	%rd113, %rd112, 2;
	add.s64 	%rd114, %rd113, %rd16;
	add.s64 	%rd130, %rd114, 4096;
	add.s32 	%r324, %r323, %r319;
$L__BB17_33:
	mul.wide.u32 	%rd119, %r324, 4;
	add.s64 	%rd115, %rd16, %rd119;
	// begin inline asm
	ld.global.nc.u32 %r232, [%rd115];
	// end inline asm
	mov.b32 	%f345, %r232;
	add.f32 	%f346, %f522, %f345;
	add.s64 	%rd116, %rd130, -2048;
	// begin inline asm
	ld.global.nc.u32 %r233, [%rd116];
	// end inline asm
	mov.b32 	%f347, %r233;
	add.f32 	%f348, %f346, %f347;
	// begin inline asm
	ld.global.nc.u32 %r234, [%rd130];
	// end inline asm
	mov.b32 	%f349, %r234;
	add.f32 	%f350, %f348, %f349;
	add.s64 	%rd118, %rd130, 2048;
	// begin inline asm
	ld.global.nc.u32 %r235, [%rd118];
	// end inline asm
	mov.b32 	%f351, %r235;
	add.f32 	%f522, %f350, %f351;
	add.s32 	%r323, %r323, 2048;
	add.s64 	%rd130, %rd130, 8192;
	add.s32 	%r324, %r324, 2048;
	setp.lt.s32 	%p51, %r323, %r18;
	@%p51 bra 	$L__BB17_33;
$L__BB17_34:
	// begin inline asm
	mov.u32 %r236, %laneid;
	// end inline asm
	mov.b32 	%r237, 1;
	mov.b32 	%r250, 31;
	mov.b32 	%r251, -1;
	// begin inline asm
	{  .reg .f32 r0;  .reg .pred p;  shfl.sync.down.b32 r0|p, %f522, %r237, %r250, %r251;  @p add.f32 r0, r0, %f522;  mov.f32 %f352, r0;}
	// end inline asm
	mov.b32 	%r240, 2;
	// begin inline asm
	{  .reg .f32 r0;  .reg .pred p;  shfl.sync.down.b32 r0|p, %f352, %r240, %r250, %r251;  @p add.f32 r0, r0, %f352;  mov.f32 %f355, r0;}
	// end inline asm
	mov.b32 	%r243, 4;
	// begin inline asm
	{  .reg .f32 r0;  .reg .pred p;  shfl.sync.down.b32 r0|p, %f355, %r243, %r250, %r251;  @p add.f32 r0, r0, %f355;  mov.f32 %f358, r0;}
	// end inline asm
	mov.b32 	%r246, 8;
	// begin inline asm
	{  .reg .f32 r0;  .reg .pred p;  shfl.sync.down.b32 r0|p, %f358, %r246, %r250, %r251;  @p add.f32 r0, r0, %f358;  mov.f32 %f361, r0;}
	// end inline asm
	mov.b32 	%r249, 16;
	// begin inline asm
	{  .reg .f32 r0;  .reg .pred p;  shfl.sync.down.b32 r0|p, %f361, %r249, %r250, %r251;  @p add.f32 r0, r0, %f361;  mov.f32 %f536, r0;}
	// end inline asm
	setp.ne.s32 	%p52, %r236, 0;
	@%p52 bra 	$L__BB17_36;
	shr.u32 	%r252, %r13, 3;
	and.b32  	%r253, %r252, 124;
	mov.u32 	%r254, _ZZN3cub18CUB_300001_SM_10006detail6reduce28DeviceReduceSingleTileKernelINS2_10policy_hubIfjN4cuda3std3__44plusIvEEE10Policy1000EPfSC_iS9_ffNS7_10__identityEEEvT0_T1_T2_T3_T4_T6_E12temp_storage;
	add.s32 	%r255, %r254, %r253;
	st.shared.f32 	[%r255+16], %f536;
$L__BB17_36:
	bar.sync 	0;
	setp.ne.s32 	%p53, %r13, 0;
	@%p53 bra 	$L__BB17_72;
	ld.shared.f32 	%f367, [_ZZN3cub18CUB_300001_SM_10006detail6reduce28DeviceReduceSingleTileKernelINS2_10policy_hubIfjN4cuda3std3__44plusIvEEE10Policy1000EPfSC_iS9_ffNS7_10__identityEEEvT0_T1_T2_T3_T4_T6_E12temp_storage+20];
	add.f32 	%f368, %f536, %f367;
	ld.shared.f32 	%f369, [_ZZN3cub18CUB_300001_SM_10006detail6reduce28DeviceReduceSingleTileKernelINS2_10policy_hubIfjN4cuda3std3__44plusIvEEE10Policy1000EPfSC_iS9_ffNS7_10__identityEEEvT0_T1_T2_T3_T4_T6_E12temp_storage+24];
	add.f32 	%f370, %f368, %f369;
	ld.shared.f32 	%f371, [_ZZN3cub18CUB_300001_SM_10006detail6reduce28DeviceReduceSingleTileKernelINS2_10policy_hubIfjN4cuda3std3__44plusIvEEE10Policy1000EPfSC_iS9_ffNS7_10__identityEEEvT0_T1_T2_T3_T4_T6_E12temp_storage+28];
	add.f32 	%f372, %f370, %f371;
	ld.shared.f32 	%f373, [_ZZN3cub18CUB_300001_SM_10006detail6reduce28DeviceReduceSingleTileKernelINS2_10policy_hubIfjN4cuda3std3__44plusIvEEE10Policy1000EPfSC_iS9_ffNS7_10__identityEEEvT0_T1_T2_T3_T4_T6_E12temp_storage+32];
	add.f32 	%f374, %f372, %f373;
	ld.shared.f32 	%f375, [_ZZN3cub18CUB_300001_SM_10006detail6reduce28DeviceReduceSingleTileKernelINS2_10policy_hubIfjN4cuda3std3__44plusIvEEE10Policy1000EPfSC_iS9_ffNS7_10__identityEEEvT0_T1_T2_T3_T4_T6_E12temp_storage+36];
	add.f32 	%f376, %f374, %f375;
	ld.shared.f32 	%f377, [_ZZN3cub18CUB_300001_SM_10006detail6reduce28DeviceReduceSingleTileKernelINS2_10policy_hubIfjN4cuda3std3__44plusIvEEE10Policy1000EPfSC_iS9_ffNS7_10__identityEEEvT0_T1_T2_T3_T4_T6_E12temp_storage+40];
	add.f32 	%f378, %f376, %f377;
	ld.shared.f32 	%f379, [_ZZN3cub18CUB_300001_SM_10006detail6reduce28DeviceReduceSingleTileKernelINS2_10policy_hubIfjN4cuda3std3__44plusIvEEE10Policy1000EPfSC_iS9_ffNS7_10__identityEEEvT0_T1_T2_T3_T4_T6_E12temp_storage+44];
	add.f32 	%f380, %f378, %f379;
	ld.shared.f32 	%f381, [_ZZN3cub18CUB_300001_SM_10006detail6reduce28DeviceReduceSingleTileKernelINS2_10policy_hubIfjN4cuda3std3__44plusIvEEE10Policy1000EPfSC_iS9_ffNS7_10__identityEEEvT0_T1_T2_T3_T4_T6_E12temp_storage+48];
	add.f32 	%f382, %f380, %f381;
	ld.shared.f32 	%f383, [_ZZN3cub18CUB_300001_SM_10006detail6reduce28DeviceReduceSingleTileKernelINS2_10policy_hubIfjN4cuda3std3__44plusIvEEE10Policy1000EPfSC_iS9_ffNS7_10__identityEEEvT0_T1_T2_T3_T4_T6_E12temp_storage+52];
	add.f32 	%f384, %f382, %f383;
	ld.shared.f32 	%f385, [_ZZN3cub18CUB_300001_SM_10006detail6reduce28DeviceReduceSingleTileKernelINS2_10policy_hubIfjN4cuda3std3__44plusIvEEE10Policy1000EPfSC_iS9_ffNS7_10__identityEEEvT0_T1_T2_T3_T4_T6_E12temp_storage+56];
	add.f32 	%f386, %f384, %f385;
	ld.shared.f32 	%f387, [_ZZN3cub18CUB_300001_SM_10006detail6reduce28DeviceReduceSingleTileKernelINS2_10policy_hubIfjN4cuda3std3__44plusIvEEE10Policy1000EPfSC_iS9_ffNS7_10__identityEEEvT0_T1_T2_T3_T4_T6_E12temp_storage+60];
	add.f32 	%f388, %f386, %f387;
	ld.shared.f32 	%f389, [_ZZN3cub18CUB_300001_SM_10006detail6reduce28DeviceReduceSingleTileKernelINS2_10policy_hubIfjN4cuda3std3__44plusIvEEE10Policy1000EPfSC_iS9_ffNS7_10__identityEEEvT0_T1_T2_T3_T4_T6_E12temp_storage+64];
	add.f32 	%f390, %f388, %f389;
	ld.shared.f32 	%f391, [_ZZN3cub18CUB_300001_SM_10006detail6reduce28DeviceReduceSingleTileKernelINS2_10policy_hubIfjN4cuda3std3__44plusIvEEE10Policy1000EPfSC_iS9_ffNS7_10__identityEEEvT0_T1_T2_T3_T4_T6_E12temp_storage+68];
	add.f32 	%f392, %f390, %f391;
	ld.shared.f32 	%f393, [_ZZN3cub18CUB_300001_SM_10006detail6reduce28DeviceReduceSingleTileKernelINS2_10policy_hubIfjN4cuda3std3__44plusIvEEE10Policy1000EPfSC_iS9_ffNS7_10__identityEEEvT0_T1_T2_T3_T4_T6_E12temp_storage+72];
	add.f32 	%f394, %f392, %f393;
	ld.shared.f32 	%f395, [_ZZN3cub18CUB_300001_SM_10006detail6reduce28DeviceReduceSingleTileKernelINS2_10policy_hubIfjN4cuda3std3__44plusIvEEE10Policy1000EPfSC_iS9_ffNS7_10__identityEEEvT0_T1_T2_T3_T4_T6_E12temp_storage+76];
	add.f32 	%f536, %f394, %f395;
	bra.uni 	$L__BB17_72;
$L__BB17_38:
	setp.gt.s32 	%p3, %r67, 8191;
	@%p3 bra 	$L__BB17_56;
	mov.u32 	%r34, %tid.x;
	setp.ge.s32 	%p15, %r34, %r67;
	mov.f32 	%f528, 0f00000000;
	mov.u32 	%r329, %r34;
	@%p15 bra 	$L__BB17_41;
	mul.wide.u32 	%rd66, %r34, 4;
	add.s64 	%rd65, %rd16, %rd66;
	// begin inline asm
	ld.global.nc.u32 %r134, [%rd65];
	// end inline asm
	mov.b32 	%f528, %r134;
	add.s32 	%r329, %r34, 512;
$L__BB17_41:
	setp.ge.s32 	%p16, %r329, %r67;
	@%p16 bra 	$L__BB17_47;
	not.b32 	%r135, %r329;
	add.s32 	%r37, %r67, %r135;
	and.b32  	%r136, %r37, 1536;
	setp.eq.s32 	%p17, %r136, 1536;
	@%p17 bra 	$L__BB17_45;
	mul.wide.u32 	%rd67, %r329, 4;
	add.s64 	%rd131, %rd16, %rd67;
	shr.u32 	%r137, %r37, 9;
	add.s32 	%r138, %r137, 1;
	and.b32  	%r139, %r138, 3;
	neg.s32 	%r327, %r139;
$L__BB17_44:
	.pragma "nounroll";
	// begin inline asm
	ld.global.nc.u32 %r140, [%rd131];
	// end inline asm
	mov.b32 	%f171, %r140;
	add.f32 	%f528, %f528, %f171;
	add.s32 	%r329, %r329, 512;
	add.s64 	%rd131, %rd131, 2048;
	add.s32 	%r327, %r327, 1;
	setp.ne.s32 	%p18, %r327, 0;
	@%p18 bra 	$L__BB17_44;
$L__BB17_45:
	setp.lt.u32 	%p19, %r37, 1536;
	@%p19 bra 	$L__BB17_47;
$L__BB17_46:
	mul.wide.s32 	%rd73, %r329, 4;
	add.s64 	%rd69, %rd16, %rd73;
	// begin inline asm
	ld.global.nc.u32 %r141, [%rd69];
	// end inline asm
	mov.b32 	%f172, %r141;
	add.f32 	%f173, %f528, %f172;
	add.s64 	%rd70, %rd69, 2048;
	// begin inline asm
	ld.global.nc.u32 %r142, [%rd70];
	// end inline asm
	mov.b32 	%f174, %r142;
	add.f32 	%f175, %f173, %f174;
	add.s64 	%rd71, %rd69, 4096;
	// begin inline asm
	ld.global.nc.u32 %r143, [%rd71];
	// end inline asm
	mov.b32 	%f176, %r143;
	add.f32 	%f177, %f175, %f176;
	add.s64 	%rd72, %rd69, 6144;
	// begin inline asm
	ld.global.nc.u32 %r144, [%rd72];
	// end inline asm
	mov.b32 	%f178, %r144;
	add.f32 	%f528, %f177, %f178;
	add.s32 	%r329, %r329, 2048;
	setp.lt.s32 	%p20, %r329, %r67;
	@%p20 bra 	$L__BB17_46;
$L__BB17_47:
	setp.lt.s32 	%p21, %r67, 512;
	@%p21 bra 	$L__BB17_52;
	// begin inline asm
	mov.u32 %r169, %laneid;
	// end inline asm
	mov.b32 	%r170, 1;
	mov.b32 	%r183, 31;
	mov.b32 	%r184, -1;
	// begin inline asm
	{  .reg .f32 r0;  .reg .pred p;  shfl.sync.down.b32 r0|p, %f528, %r170, %r183, %r184;  @p add.f32 r0, r0, %f528;  mov.f32 %f238, r0;}
	// end inline asm
	mov.b32 	%r173, 2;
	// begin inline asm
	{  .reg .f32 r0;  .reg .pred p;  shfl.sync.down.b32 r0|p, %f238, %r173, %r183, %r184;  @p add.f32 r0, r0, %f238;  mov.f32 %f241, r0;}
	// end inline asm
	mov.b32 	%r176, 4;
	// begin inline asm
	{  .reg .f32 r0;  .reg .pred p;  shfl.sync.down.b32 r0|p, %f241, %r176, %r183, %r184;  @p add.f32 r0, r0, %f241;  mov.f32 %f244, r0;}
	// end inline asm
	mov.b32 	%r179, 8;
	// begin inline asm
	{  .reg .f32 r0;  .reg .pred p;  shfl.sync.down.b32 r0|p, %f244, %r179, %r183, %r184;  @p add.f32 r0, r0, %f244;  mov.f32 %f247, r0;}
	// end inline asm
	mov.b32 	%r182, 16;
	// begin inline asm
	{  .reg .f32 r0;  .reg .pred p;  shfl.sync.down.b32 r0|p, %f247, %r182, %r183, %r184;  @p add.f32 r0, r0, %f247;  mov.f32 %f536, r0;}
	// end inline asm
	setp.ne.s32 	%p40, %r169, 0;
	@%p40 bra 	$L__BB17_50;
	shr.u32 	%r185, %r34, 3;
	and.b32  	%r186, %r185, 124;
	mov.u32 	%r187, _ZZN3cub18CUB_300001_SM_10006detail6reduce28DeviceReduceSingleTileKernelINS2_10policy_hubIfjN4cuda3std3__44plusIvEEE10Policy1000EPfSC_iS9_ffNS7_10__identityEEEvT0_T1_T2_T3_T4_T6_E12temp_storage;
	add.s32 	%r188, %r187, %r186;
	st.shared.f32 	[%r188+16], %f536;
$L__BB17_50:
	bar.sync 	0;
	setp.ne.s32 	%p41, %r34, 0;
	@%p41 bra 	$L__BB17_72;
	ld.shared.f32 	%f253, [_ZZN3cub18CUB_300001_SM_10006detail6reduce28DeviceReduceSingleTileKernelINS2_10policy_hubIfjN4cuda3std3__44plusIvEEE10Policy1000EPfSC_iS9_ffNS7_10__identityEEEvT0_T1_T2_T3_T4_T6_E12temp_storage+20];
	add.f32 	%f254, %f536, %f253;
	ld.shared.f32 	%f255, [_ZZN3cub18CUB_300001_SM_10006detail6reduce28DeviceReduceSingleTileKernelINS2_10policy_hubIfjN4cuda3std3__44plusIvEEE10Policy1000EPfSC_iS9_ffNS7_10__identityEEEvT0_T1_T2_T3_T4_T6_E12temp_storage+24];
	add.f32 	%f256, %f254, %f255;
	ld.shared.f32 	%f257, [_ZZN3cub18CUB_300001_SM_10006detail6reduce28DeviceReduceSingleTileKernelINS2_10policy_hubIfjN4cuda3std3__44plusIvEEE10Policy1000EPfSC_iS9_ffNS7_10__identityEEEvT0_T1_T2_T3_T4_T6_E12temp_storage+28];
	add.f32 	%f258, %f256, %f257;
	ld.shared.f32 	%f259, [_ZZN3cub18CUB_300001_SM_10006detail6reduce28DeviceReduceSingleTileKernelINS2_10policy_hubIfjN4cuda3std3__44plusIvEEE10Policy1000EPfSC_iS9_ffNS7_10__identityEEEvT0_T1_T2_T3_T4_T6_E12temp_storage+32];
	add.f32 	%f260, %f258, %f259;
	ld.shared.f32 	%f261, [_ZZN3cub18CUB_300001_SM_10006detail6reduce28DeviceReduceSingleTileKernelINS2_10policy_hubIfjN4cuda3std3__44plusIvEEE10Policy1000EPfSC_iS9_ffNS7_10__identityEEEvT0_T1_T2_T3_T4_T6_E12temp_storage+36];
	add.f32 	%f262, %f260, %f261;
	ld.shared.f32 	%f263, [_ZZN3cub18CUB_300001_SM_10006detail6reduce28DeviceReduceSingleTileKernelINS2_10policy_hubIfjN4cuda3std3__44plusIvEEE10Policy1000EPfSC_iS9_ffNS7_10__identityEEEvT0_T1_T2_T3_T4_T6_E12temp_storage+40];
	add.f32 	%f264, %f262, %f263;
	ld.shared.f32 	%f265, [_ZZN3cub18CUB_300001_SM_10006detail6reduce28DeviceReduceSingleTileKernelINS2_10policy_hubIfjN4cuda3std3__44plusIvEEE10Policy1000EPfSC_iS9_ffNS7_10__identityEEEvT0_T1_T2_T3_T4_T6_E12temp_storage+44];
	add.f32 	%f266, %f264, %f265;
	ld.shared.f32 	%f267, [_ZZN3cub18CUB_300001_SM_10006detail6reduce28DeviceReduceSingleTileKernelINS2_10policy_hubIfjN4cuda3std3__44plusIvEEE10Policy1000EPfSC_iS9_ffNS7_10__identityEEEvT0_T1_T2_T3_T4_T6_E12temp_storage+48];
	add.f32 	%f268, %f266, %f267;
	ld.shared.f32 	%f269, [_ZZN3cub18CUB_300001_SM_10006detail6reduce28DeviceReduceSingleTileKernelINS2_10policy_hubIfjN4cuda3std3__44plusIvEEE10Policy1000EPfSC_iS9_ffNS7_10__identityEEEvT0_T1_T2_T3_T4_T6_E12temp_storage+52];
	add.f32 	%f270, %f268, %f269;
	ld.shared.f32 	%f271, [_ZZN3cub18CUB_300001_SM_10006detail6reduce28DeviceReduceSingleTileKernelINS2_10policy_hubIfjN4cuda3std3__44plusIvEEE10Policy1000EPfSC_iS9_ffNS7_10__identityEEEvT0_T1_T2_T3_T4_T6_E12temp_storage+56];
	add.f32 	%f272, %f270, %f271;
	ld.shared.f32 	%f273, [_ZZN3cub18CUB_300001_SM_10006detail6reduce28DeviceReduceSingleTileKernelINS2_10policy_hubIfjN4cuda3std3__44plusIvEEE10Policy1000EPfSC_iS9_ffNS7_10__identityEEEvT0_T1_T2_T3_T4_T6_E12temp_storage+60];
	add.f32 	%f274, %f272, %f273;
	ld.shared.f32 	%f275, [_ZZN3cub18CUB_300001_SM_10006detail6reduce28DeviceReduceSingleTileKernelINS2_10policy_hubIfjN4cuda3std3__44plusIvEEE10Policy1000EPfSC_iS9_ffNS7_10__identityEEEvT0_T1_T2_T3_T4_T6_E12temp_storage+64];
	add.f32 	%f276, %f274, %f275;
	ld.shared.f32 	%f277, [_ZZN3cub18CUB_300001_SM_10006detail6reduce28DeviceReduceSingleTileKernelINS2_10policy_hubIfjN4cuda3std3__44plusIvEEE10Policy1000EPfSC_iS9_ffNS7_10__identityEEEvT0_T1_T2_T3_T4_T6_E12temp_storage+68];
	add.f32 	%f278, %f276, %f277;
	ld.shared.f32 	%f279, [_ZZN3cub18CUB_300001_SM_10006detail6reduce28DeviceReduceSingleTileKernelINS2_10policy_hubIfjN4cuda3std3__44plusIvEEE10Policy1000EPfSC_iS9_ffNS7_10__identityEEEvT0_T1_T2_T3_T4_T6_E12temp_storage+72];
	add.f32 	%f280, %f278, %f279;
	ld.shared.f32 	%f281, [_ZZN3cub18CUB_300001_SM_10006detail6reduce28DeviceReduceSingleTileKernelINS2_10policy_hubIfjN4cuda3std3__44plusIvEEE10Policy1000EPfSC_iS9_ffNS7_10__identityEEEvT0_T1_T2_T3_T4_T6_E12temp_storage+76];
	add.f32 	%f536, %f280, %f281;
	bra.uni 	$L__BB17_72;
$L__BB17_52:
	// begin inline asm
	mov.u32 %r145, %laneid;
	// end inline asm
	and.b32  	%r161, %r34, 992;
	add.s32 	%r162, %r161, 32;
	setp.gt.s32 	%p22, %r162, %r67;
	not.b32 	%r163, %r161;
	add.s32 	%r164, %r67, %r163;
	selp.b32 	%r159, %r164, 31, %p22;
	mov.b32 	%r146, 1;
	mov.b32 	%r160, -1;
	// begin inline asm
	{  .reg .f32 r0;  .reg .pred p;  shfl.sync.down.b32 r0|p, %f528, %r146, %r159, %r160;  @p add.f32 r0, r0, %f528;  mov.f32 %f179, r0;}
	// end inline asm
	mov.b32 	%r149, 2;
	// begin inline asm
	{  .reg .f32 r0;  .reg .pred p;  shfl.sync.down.b32 r0|p, %f179, %r149, %r159, %r160;  @p add.f32 r0, r0, %f179;  mov.f32 %f182, r0;}
	// end inline asm
	mov.b32 	%r152, 4;
	// begin inline asm
	{  .reg .f32 r0;  .reg .pred p;  shfl.sync.down.b32 r0|p, %f182, %r152, %r159, %r160;  @p add.f32 r0, r0, %f182;  mov.f32 %f185, r0;}
	// end inline asm
	mov.b32 	%r155, 8;
	// begin inline asm
	{  .reg .f32 r0;  .reg .pred p;  shfl.sync.down.b32 r0|p, %f185, %r155, %r159, %r160;  @p add.f32 r0, r0, %f185;  mov.f32 %f188, r0;}
	// end inline asm
	mov.b32 	%r158, 16;
	// begin inline asm
	{  .reg .f32 r0;  .reg .pred p;  shfl.sync.down.b32 r0|p, %f188, %r158, %r159, %r160;  @p add.f32 r0, r0, %f188;  mov.f32 %f536, r0;}
	// end inline asm
	setp.ne.s32 	%p23, %r145, 0;
	@%p23 bra 	$L__BB17_54;
	shr.u32 	%r165, %r34, 3;
	and.b32  	%r166, %r165, 124;
	mov.u32 	%r167, _ZZN3cub18CUB_300001_SM_10006detail6reduce28DeviceReduceSingleTileKernelINS2_10policy_hubIfjN4cuda3std3__44plusIvEEE10Policy1000EPfSC_iS9_ffNS7_10__identityEEEvT0_T1_T2_T3_T4_T6_E12temp_storage;
	add.s32 	%r168, %r167, %r166;
	st.shared.f32 	[%r168+16], %f536;
$L__BB17_54:
	bar.sync 	0;
	setp.ne.s32 	%p24, %r34, 0;
	@%p24 bra 	$L__BB17_72;
	setp.gt.s32 	%p25, %r67, 32;
	ld.shared.f32 	%f194, [_ZZN3cub18CUB_300001_SM_10006detail6reduce28DeviceReduceSingleTileKernelINS2_10policy_hubIfjN4cuda3std3__44plusIvEEE10Policy1000EPfSC_iS9_ffNS7_10__identityEEEvT0_T1_T2_T3_T4_T6_E12temp_storage+20];
	add.f32 	%f195, %f536, %f194;
	selp.f32 	%f196, %f195, %f536, %p25;
	setp.gt.s32 	%p26, %r67, 64;
	ld.shared.f32 	%f197, [_ZZN3cub18CUB_300001_SM_10006detail6reduce28DeviceReduceSingleTileKernelINS2_10policy_hubIfjN4cuda3std3__44plusIvEEE10Policy1000EPfSC_iS9_ffNS7_10__identityEEEvT0_T1_T2_T3_T4_T6_E12temp_storage+24];
	add.f32 	%f198, %f197, %f196;
	selp.f32 	%f199, %f198, %f196, %p26;
	setp.gt.s32 	%p27, %r67, 96;
	ld.shared.f32 	%f200, [_ZZN3cub18CUB_300001_SM_10006detail6reduce28DeviceReduceSingleTileKernelINS2_10policy_hubIfjN4cuda3std3__44plusIvEEE10Policy1000EPfSC_iS9_ffNS7_10__identityEEEvT0_T1_T2_T3_T4_T6_E12temp_storage+28];
	add.f32 	%f201, %f200, %f199;
	selp.f32 	%f202, %f201, %f199, %p27;
	setp.gt.s32 	%p28, %r67, 128;
	ld.shared.f32 	%f203, [_ZZN3cub18CUB_300001_SM_10006detail6reduce28DeviceReduceSingleTileKernelINS2_10policy_hubIfjN4cuda3std3__44plusIvEEE10Policy1000EPfSC_iS9_ffNS7_10__identityEEEvT0_T1_T2_T3_T4_T6_E12temp_storage+32];
	add.f32 	%f204, %f203, %f202;
	selp.f32 	%f205, %f204, %f202, %p28;
	setp.gt.s32 	%p29, %r67, 160;
	ld.shared.f32 	%f206, [_ZZN3cub18CUB_300001_SM_10006detail6reduce28DeviceReduceSingleTileKernelINS2_10policy_hubIfjN4cuda3std3__44plusIvEEE10Policy1000EPfSC_iS9_ffNS7_10__identityEEEvT0_T1_T2_T3_T4_T6_E12temp_storage+36];
	add.f32 	%f207, %f206, %f205;
	selp.f32 	%f208, %f207, %f205, %p29;
	setp.gt.s32 	%p30, %r67, 192;
	ld.shared.f32 	%f209, [_ZZN3cub18CUB_300001_SM_10006detail6reduce28DeviceReduceSingleTileKernelINS2_10policy_hubIfjN4cuda3std3__44plusIvEEE10Policy1000EPfSC_iS9_ffNS7_10__identityEEEvT0_T1_T2_T3_T4_T6_E12temp_storage+40];
	add.f32 	%f210, %f209, %f208;
	selp.f32 	%f211, %f210, %f208, %p30;
	setp.gt.s32 	%p31, %r67, 224;
	ld.shared.f32 	%f212, [_ZZN3cub18CUB_300001_SM_10006detail6reduce28DeviceReduceSingleTileKernelINS2_10policy_hubIfjN4cuda3std3__44plusIvEEE10Policy1000EPfSC_iS9_ffNS7_10__identityEEEvT0_T1_T2_T3_T4_T6_E12temp_storage+44];
	add.f32 	%f213, %f212, %f211;
	selp.f32 	%f214, %f213, %f211, %p31;
	setp.gt.s32 	%p32, %r67, 256;
	ld.shared.f32 	%f215, [_ZZN3cub18CUB_300001_SM_10006detail6reduce28DeviceReduceSingleTileKernelINS2_10policy_hubIfjN4cuda3std3__44plusIvEEE10Policy1000EPfSC_iS9_ffNS7_10__identityEEEvT0_T1_T2_T3_T4_T6_E12temp_storage+48];
	add.f32 	%f216, %f215, %f214;
	selp.f32 	%f217, %f216, %f214, %p32;
	setp.gt.s32 	%p33, %r67, 288;
	ld.shared.f32 	%f218, [_ZZN3cub18CUB_300001_SM_10006detail6reduce28DeviceReduceSingleTileKernelINS2_10policy_hubIfjN4cuda3std3__44plusIvEEE10Policy1000EPfSC_iS9_ffNS7_10__identityEEEvT0_T1_T2_T3_T4_T6_E12temp_storage+52];
	add.f32 	%f219, %f218, %f217;
	selp.f32 	%f220, %f219, %f217, %p33;
	setp.gt.s32 	%p34, %r67, 320;
	ld.shared.f32 	%f221, [_ZZN3cub18CUB_300001_SM_10006detail6reduce28DeviceReduceSingleTileKernelINS2_10policy_hubIfjN4cuda3std3__44plusIvEEE10Policy1000EPfSC_iS9_ffNS7_10__identityEEEvT0_T1_T2_T3_T4_T6_E12temp_storage+56];
	add.f32 	%f222, %f221, %f220;
	selp.f32 	%f223, %f222, %f220, %p34;
	setp.gt.s32 	%p35, %r67, 352;
	ld.shared.f32 	%f224, [_ZZN3cub18CUB_300001_SM_10006detail6reduce28DeviceReduceSingleTileKernelINS2_10policy_hubIfjN4cuda3std3__44plusIvEEE10Policy1000EPfSC_iS9_ffNS7_10__identityEEEvT0_T1_T2_T3_T4_T6_E12temp_storage+60];
	add.f32 	%f225, %f224, %f223;
	selp.f32 	%f226, %f225, %f223, %p35;
	setp.gt.s32 	%p36, %r67, 384;
	ld.shared.f32 	%f227, [_ZZN3cub18CUB_300001_SM_10006detail6reduce28DeviceReduceSingleTileKernelINS2_10policy_hubIfjN4cuda3std3__44plusIvEEE10Policy1000EPfSC_iS9_ffNS7_10__identityEEEvT0_T1_T2_T3_T4_T6_E12temp_storage+64];
	add.f32 	%f228, %f227, %f226;
	selp.f32 	%f229, %f228, %f226, %p36;
	setp.gt.s32 	%p37, %r67, 416;
	ld.shared.f32 	%f230, [_ZZN3cub18CUB_300001_SM_10006detail6reduce28DeviceReduceSingleTileKernelINS2_10policy_hubIfjN4cuda3std3__44plusIvEEE10Policy1000EPfSC_iS9_ffNS7_10__identityEEEvT0_T1_T2_T3_T4_T6_E12temp_storage+68];
	add.f32 	%f231, %f230, %f229;
	selp.f32 	%f232, %f231, %f229, %p37;
	setp.gt.s32 	%p38, %r67, 448;
	ld.shared.f32 	%f233, [_ZZN3cub18CUB_300001_SM_10006detail6reduce28DeviceReduceSingleTileKernelINS2_10policy_hubIfjN4cuda3std3__44plusIvEEE10Policy1000EPfSC_iS9_ffNS7_10__identityEEEvT0_T1_T2_T3_T4_T6_E12temp_storage+72];
	add.f32 	%f234, %f233, %f232;
	selp.f32 	%f235, %f234, %f232, %p38;
	setp.gt.s32 	%p39, %r67, 480;
	ld.shared.f32 	%f236, [_ZZN3cub18CUB_300001_SM_10006detail6reduce28DeviceReduceSingleTileKernelINS2_10policy_hubIfjN4cuda3std3__44plusIvEEE10Policy1000EPfSC_iS9_ffNS7_10__identityEEEvT0_T1_T2_T3_T4_T6_E12temp_storage+76];
	add.f32 	%f237, %f236, %f235;
	selp.f32 	%f536, %f237, %f235, %p39;
	bra.uni 	$L__BB17_72;
$L__BB17_56:
	mov.u32 	%r46, %tid.x;
	mul.wide.u32 	%rd35, %r46, 4;
	add.s64 	%rd19, %rd16, %rd35;
	// begin inline asm
	ld.global.nc.u32 %r68, [%rd19];
	// end inline asm
	mov.b32 	%f55, %r68;
	add.s64 	%rd20, %rd19, 2048;
	// begin inline asm
	ld.global.nc.u32 %r69, [%rd20];
	// end inline asm
	mov.b32 	%f56, %r69;
	add.s64 	%rd21, %rd19, 4096;
	// begin inline asm
	ld.global.nc.u32 %r70, [%rd21];
	// end inline asm
	mov.b32 	%f57, %r70;
	add.s64 	%rd22, %rd19, 6144;
	// begin inline asm
	ld.global.nc.u32 %r71, [%rd22];
	// end inline asm
	mov.b32 	%f58, %r71;
	add.s64 	%rd23, %rd19, 8192;
	// begin inline asm
	ld.global.nc.u32 %r72, [%rd23];
	// end inline asm
	mov.b32 	%f59, %r72;
	add.s64 	%rd24, %rd19, 10240;
	// begin inline asm
	ld.global.nc.u32 %r73, [%rd24];
	// end inline asm
	mov.b32 	%f60, %r73;
	add.s64 	%rd25, %rd19, 12288;
	// begin inline asm
	ld.global.nc.u32 %r74, [%rd25];
	// end inline asm
	mov.b32 	%f61, %r74;
	add.s64 	%rd26, %rd19, 14336;
	// begin inline asm
	ld.global.nc.u32 %r75, [%rd26];
	// end inline asm
	mov.b32 	%f62, %r75;
	add.s64 	%rd27, %rd19, 16384;
	// begin inline asm
	ld.global.nc.u32 %r76, [%rd27];
	// end inline asm
	mov.b32 	%f63, %r76;
	add.s64 	%rd28, %rd19, 18432;
	// begin inline asm
	ld.global.nc.u32 %r77, [%rd28];
	// end inline asm
	mov.b32 	%f64, %r77;
	add.s64 	%rd29, %rd19, 20480;
	// begin inline asm
	ld.global.nc.u32 %r78, [%rd29];
	// end inline asm
	mov.b32 	%f65, %r78;
	add.s64 	%rd30, %rd19, 22528;
	// begin inline asm
	ld.global.nc.u32 %r79, [%rd30];
	// end inline asm
	mov.b32 	%f66, %r79;
	add.s64 	%rd31, %rd19, 24576;
	// begin inline asm
	ld.global.nc.u32 %r80, [%rd31];
	// end inline asm
	mov.b32 	%f67, %r80;
	add.s64 	%rd32, %rd19, 26624;
	// begin inline asm
	ld.global.nc.u32 %r81, [%rd32];
	// end inline asm
	mov.b32 	%f68, %r81;
	add.s64 	%rd33, %rd19, 28672;
	// begin inline asm
	ld.global.nc.u32 %r82, [%rd33];
	// end inline asm
	mov.b32 	%f69, %r82;
	add.s64 	%rd34, %rd19, 30720;
	// begin inline asm
	ld.global.nc.u32 %r83, [%rd34];
	// end inline asm
	mov.b32 	%f70, %r83;
	add.f32 	%f71, %f55, %f56;
	add.f32 	%f72, %f57, %f58;
	add.f32 	%f73, %f59, %f60;
	add.f32 	%f74, %f61, %f62;
	add.f32 	%f75, %f63, %f64;
	add.f32 	%f76, %f65, %f66;
	add.f32 	%f77, %f67, %f68;
	add.f32 	%f78, %f69, %f70;
	add.f32 	%f79, %f71, %f72;
	add.f32 	%f80, %f73, %f74;
	add.f32 	%f81, %f75, %f76;
	add.f32 	%f82, %f77, %f78;
	add.f32 	%f83, %f79, %f80;
	add.f32 	%f84, %f81, %f82;
	add.f32 	%f535, %f83, %f84;
	setp.lt.u32 	%p4, %r67, 16384;
	mov.b32 	%r332, 8192;
	@%p4 bra 	$L__BB17_60;
	add.s32 	%r47, %r67, -8192;
	mov.b32 	%r332, 8192;
$L__BB17_58:
	mul.wide.s32 	%rd52, %r332, 4;
	add.s64 	%rd36, %rd19, %rd52;
	// begin inline asm
	ld.global.nc.u32 %r86, [%rd36];
	// end inline asm
	mov.b32 	%f85, %r86;
	add.s64 	%rd37, %rd36, 2048;
	// begin inline asm
	ld.global.nc.u32 %r87, [%rd37];
	// end inline asm
	mov.b32 	%f86, %r87;
	add.s64 	%rd38, %rd36, 4096;
	// begin inline asm
	ld.global.nc.u32 %r88, [%rd38];
	// end inline asm
	mov.b32 	%f87, %r88;
	add.s64 	%rd39, %rd36, 6144;
	// begin inline asm
	ld.global.nc.u32 %r89, [%rd39];
	// end inline asm
	mov.b32 	%f88, %r89;
	add.s64 	%rd40, %rd36, 8192;
	// begin inline asm
	ld.global.nc.u32 %r90, [%rd40];
	// end inline asm
	mov.b32 	%f89, %r90;
	add.s64 	%rd41, %rd36, 10240;
	// begin inline asm
	ld.global.nc.u32 %r91, [%rd41];
	// end inline asm
	mov.b32 	%f90, %r91;
	add.s64 	%rd42, %rd36, 12288;
	// begin inline asm
	ld.global.nc.u32 %r92, [%rd42];
	// end inline asm
	mov.b32 	%f91, %r92;
	add.s64 	%rd43, %rd36, 14336;
	// begin inline asm
	ld.global.nc.u32 %r93, [%rd43];
	// end inline asm
	mov.b32 	%f92, %r93;
	add.s64 	%rd44, %rd36, 16384;
	// begin inline asm
	ld.global.nc.u32 %r94, [%rd44];
	// end inline asm
	mov.b32 	%f93, %r94;
	add.s64 	%rd45, %rd36, 18432;
	// begin inline asm
	ld.global.nc.u32 %r95, [%rd45];
	// end inline asm
	mov.b32 	%f94, %r95;
	add.s64 	%rd46, %rd36, 20480;
	// begin inline asm
	ld.global.nc.u32 %r96, [%rd46];
	// end inline asm
	mov.b32 	%f95, %r96;
	add.s64 	%rd47, %rd36, 22528;
	// begin inline asm
	ld.global.nc.u32 %r97, [%rd47];
	// end inline asm
	mov.b32 	%f96, %r97;
	add.s64 	%rd48, %rd36, 24576;
	// begin inline asm
	ld.global.nc.u32 %r98, [%rd48];
	// end inline asm
	mov.b32 	%f97, %r98;
	add.s64 	%rd49, %rd36, 26624;
	// begin inline asm
	ld.global.nc.u32 %r99, [%rd49];
	// end inline asm
	mov.b32 	%f98, %r99;
	add.s64 	%rd50, %rd36, 28672;
	// begin inline asm
	ld.global.nc.u32 %r100, [%rd50];
	// end inline asm
	mov.b32 	%f99, %r100;
	add.s64 	%rd51, %rd36, 30720;
	// begin inline asm
	ld.global.nc.u32 %r101, [%rd51];
	// end inline asm
	mov.b32 	%f100, %r101;
	add.f32 	%f101, %f535, %f85;
	add.f32 	%f102, %f86, %f87;
	add.f32 	%f103, %f88, %f89;
	add.f32 	%f104, %f90, %f91;
	add.f32 	%f105, %f92, %f93;
	add.f32 	%f106, %f94, %f95;
	add.f32 	%f107, %f96, %f97;
	add.f32 	%f108, %f98, %f99;
	add.f32 	%f109, %f101, %f102;
	add.f32 	%f110, %f103, %f104;
	add.f32 	%f111, %f105, %f106;
	add.f32 	%f112, %f107, %f108;
	add.f32 	%f113, %f109, %f110;
	add.f32 	%f114, %f111, %f112;
	add.f32 	%f115, %f113, %f114;
	add.f32 	%f535, %f115, %f100;
	sub.s32 	%r102, %r67, %r332;
	setp.lt.s32 	%p5, %r102, 8192;
	@%p5 bra 	$L__BB17_68;
	add.s32 	%r332, %r332, 8192;
	setp.le.s32 	%p6, %r332, %r47;
	@%p6 bra 	$L__BB17_58;
$L__BB17_60:
	setp.le.s32 	%p7, %r67, %r332;
	@%p7 bra 	$L__BB17_68;
	sub.s32 	%r51, %r67, %r332;
	setp.ge.s32 	%p8, %r46, %r51;
	@%p8 bra 	$L__BB17_68;
	not.b32 	%r103, %r46;
	add.s32 	%r104, %r67, %r103;
	sub.s32 	%r52, %r104, %r332;
	and.b32  	%r105, %r52, 1536;
	setp.eq.s32 	%p9, %r105, 1536;
	mov.u32 	%r336, %r46;
	@%p9 bra 	$L__BB17_65;
	add.s32 	%r334, %r46, %r332;
	shr.u32 	%r106, %r52, 9;
	add.s32 	%r107, %r106, 1;
	and.b32  	%r108, %r107, 3;
	neg.s32 	%r333, %r108;
	mov.u32 	%r336, %r46;
$L__BB17_64:
	.pragma "nounroll";
	mul.wide.u32 	%rd54, %r334, 4;
	add.s64 	%rd53, %rd16, %rd54;
	// begin inline asm
	ld.global.nc.u32 %r109, [%rd53];
	// end inline asm
	mov.b32 	%f117, %r109;
	add.f32 	%f535, %f535, %f117;
	add.s32 	%r336, %r336, 512;
	add.s32 	%r334, %r334, 512;
	add.s32 	%r333, %r333, 1;
	setp.ne.s32 	%p10, %r333, 0;
	@%p10 bra 	$L__BB17_64;
$L__BB17_65:
	setp.lt.u32 	%p11, %r52, 1536;
	@%p11 bra 	$L__BB17_68;
	cvt.u64.u32 	%rd55, %r336;
	cvt.u64.u32 	%rd56, %r332;
	add.s64 	%rd57, %rd55, %rd56;
	shl.b64 	%rd58, %rd57, 2;
	add.s64 	%rd59, %rd58, %rd16;
	add.s64 	%rd132, %rd59, 4096;
	add.s32 	%r337, %r336, %r332;
$L__BB17_67:
	mul.wide.u32 	%rd64, %r337, 4;
	add.s64 	%rd60, %rd16, %rd64;
	// begin inline asm
	ld.global.nc.u32 %r110, [%rd60];
	// end inline asm
	mov.b32 	%f118, %r110;
	add.f32 	%f119, %f535, %f118;
	add.s64 	%rd61, %rd132, -2048;
	// begin inline asm
	ld.global.nc.u32 %r111, [%rd61];
	// end inline asm
	mov.b32 	%f120, %r111;
	add.f32 	%f121, %f119, %f120;
	// begin inline asm
	ld.global.nc.u32 %r112, [%rd132];
	// end inline asm
	mov.b32 	%f122, %r112;
	add.f32 	%f123, %f121, %f122;
	add.s64 	%rd63, %rd132, 2048;
	// begin inline asm
	ld.global.nc.u32 %r113, [%rd63];
	// end inline asm
	mov.b32 	%f124, %r113;
	add.f32 	%f535, %f123, %f124;
	add.s32 	%r336, %r336, 2048;
	add.s64 	%rd132, %rd132, 8192;
	add.s32 	%r337, %r337, 2048;
	setp.lt.s32 	%p12, %r336, %r51;
	@%p12 bra 	$L__BB17_67;
$L__BB17_68:
	// begin inline asm
	mov.u32 %r114, %laneid;
	// end inline asm
	mov.b32 	%r115, 1;
	mov.b32 	%r128, 31;
	mov.b32 	%r129, -1;
	// begin inline asm
	{  .reg .f32 r0;  .reg .pred p;  shfl.sync.down.b32 r0|p, %f535, %r115, %r128, %r129;  @p add.f32 r0, r0, %f535;  mov.f32 %f125, r0;}
	// end inline asm
	mov.b32 	%r118, 2;
	// begin inline asm
	{  .reg .f32 r0;  .reg .pred p;  shfl.sync.down.b32 r0|p, %f125, %r118, %r128, %r129;  @p add.f32 r0, r0, %f125;  mov.f32 %f128, r0;}
	// end inline asm
	mov.b32 	%r121, 4;
	// begin inline asm
	{  .reg .f32 r0;  .reg .pred p;  shfl.sync.down.b32 r0|p, %f128, %r121, %r128, %r129;  @p add.f32 r0, r0, %f128;  mov.f32 %f131, r0;}
	// end inline asm
	mov.b32 	%r124, 8;
	// begin inline asm
	{  .reg .f32 r0;  .reg .pred p;  shfl.sync.down.b32 r0|p, %f131, %r124, %r128, %r129;  @p add.f32 r0, r0, %f131;  mov.f32 %f134, r0;}
	// end inline asm
	mov.b32 	%r127, 16;
	// begin inline asm
	{  .reg .f32 r0;  .reg .pred p;  shfl.sync.down.b32 r0|p, %f134, %r127, %r128, %r129;  @p add.f32 r0, r0, %f134;  mov.f32 %f536, r0;}
	// end inline asm
	setp.ne.s32 	%p13, %r114, 0;
	@%p13 bra 	$L__BB17_70;
	shr.u32 	%r130, %r46, 3;
	and.b32  	%r131, %r130, 124;
	mov.u32 	%r132, _ZZN3cub18CUB_300001_SM_10006detail6reduce28DeviceReduceSingleTileKernelINS2_10policy_hubIfjN4cuda3std3__44plusIvEEE10Policy1000EPfSC_iS9_ffNS7_10__identityEEEvT0_T1_T2_T3_T4_T6_E12temp_storage;
	add.s32 	%r133, %r132, %r131;
	st.shared.f32 	[%r133+16], %f536;
$L__BB17_70:
	bar.sync 	0;
	setp.ne.s32 	%p14, %r46, 0;
	@%p14 bra 	$L__BB17_72;
	ld.shared.f32 	%f140, [_ZZN3cub18CUB_300001_SM_10006detail6reduce28DeviceReduceSingleTileKernelINS2_10policy_hubIfjN4cuda3std3__44plusIvEEE10Policy1000EPfSC_iS9_ffNS7_10__identityEEEvT0_T1_T2_T3_T4_T6_E12temp_storage+20];
	add.f32 	%f141, %f536, %f140;
	ld.shared.f32 	%f142, [_ZZN3cub18CUB_300001_SM_10006detail6reduce28DeviceReduceSingleTileKernelINS2_10policy_hubIfjN4cuda3std3__44plusIvEEE10Policy1000EPfSC_iS9_ffNS7_10__identityEEEvT0_T1_T2_T3_T4_T6_E12temp_storage+24];
	add.f32 	%f143, %f141, %f142;
	ld.shared.f32 	%f144, [_ZZN3cub18CUB_300001_SM_10006detail6reduce28DeviceReduceSingleTileKernelINS2_10policy_hubIfjN4cuda3std3__44plusIvEEE10Policy1000EPfSC_iS9_ffNS7_10__identityEEEvT0_T1_T2_T3_T4_T6_E12temp_storage+28];
	add.f32 	%f145, %f143, %f144;
	ld.shared.f32 	%f146, [_ZZN3cub18CUB_300001_SM_10006detail6reduce28DeviceReduceSingleTileKernelINS2_10policy_hubIfjN4cuda3std3__44plusIvEEE10Policy1000EPfSC_iS9_ffNS7_10__identityEEEvT0_T1_T2_T3_T4_T6_E12temp_storage+32];
	add.f32 	%f147, %f145, %f146;
	ld.shared.f32 	%f148, [_ZZN3cub18CUB_300001_SM_10006detail6reduce28DeviceReduceSingleTileKernelINS2_10policy_hubIfjN4cuda3std3__44plusIvEEE10Policy1000EPfSC_iS9_ffNS7_10__identityEEEvT0_T1_T2_T3_T4_T6_E12temp_storage+36];
	add.f32 	%f149, %f147, %f148;
	ld.shared.f32 	%f150, [_ZZN3cub18CUB_300001_SM_10006detail6reduce28DeviceReduceSingleTileKernelINS2_10policy_hubIfjN4cuda3std3__44plusIvEEE10Policy1000EPfSC_iS9_ffNS7_10__identityEEEvT0_T1_T2_T3_T4_T6_E12temp_storage+40];
	add.f32 	%f151, %f149, %f150;
	ld.shared.f32 	%f152, [_ZZN3cub18CUB_300001_SM_10006detail6reduce28DeviceReduceSingleTileKernelINS2_10policy_hubIfjN4cuda3std3__44plusIvEEE10Policy1000EPfSC_iS9_ffNS7_10__identityEEEvT0_T1_T2_T3_T4_T6_E12temp_storage+44];
	add.f32 	%f153, %f151, %f152;
	ld.shared.f32 	%f154, [_ZZN3cub18CUB_300001_SM_10006detail6reduce28DeviceReduceSingleTileKernelINS2_10policy_hubIfjN4cuda3std3__44plusIvEEE10Policy1000EPfSC_iS9_ffNS7_10__identityEEEvT0_T1_T2_T3_T4_T6_E12temp_storage+48];
	add.f32 	%f155, %f153, %f154;
	ld.shared.f32 	%f156, [_ZZN3cub18CUB_300001_SM_10006detail6reduce28DeviceReduceSingleTileKernelINS2_10policy_hubIfjN4cuda3std3__44plusIvEEE10Policy1000EPfSC_iS9_ffNS7_10__identityEEEvT0_T1_T2_T3_T4_T6_E12temp_storage+52];
	add.f32 	%f157, %f155, %f156;
	ld.shared.f32 	%f158, [_ZZN3cub18CUB_300001_SM_10006detail6reduce28DeviceReduceSingleTileKernelINS2_10policy_hubIfjN4cuda3std3__44plusIvEEE10Policy1000EPfSC_iS9_ffNS7_10__identityEEEvT0_T1_T2_T3_T4_T6_E12temp_storage+56];
	add.f32 	%f159, %f157, %f158;
	ld.shared.f32 	%f160, [_ZZN3cub18CUB_300001_SM_10006detail6reduce28DeviceReduceSingleTileKernelINS2_10policy_hubIfjN4cuda3std3__44plusIvEEE10Policy1000EPfSC_iS9_ffNS7_10__identityEEEvT0_T1_T2_T3_T4_T6_E12temp_storage+60];
	add.f32 	%f161, %f159, %f160;
	ld.shared.f32 	%f162, [_ZZN3cub18CUB_300001_SM_10006detail6reduce28DeviceReduceSingleTileKernelINS2_10policy_hubIfjN4cuda3std3__44plusIvEEE10Policy1000EPfSC_iS9_ffNS7_10__identityEEEvT0_T1_T2_T3_T4_T6_E12temp_storage+64];
	add.f32 	%f163, %f161, %f162;
	ld.shared.f32 	%f164, [_ZZN3cub18CUB_300001_SM_10006detail6reduce28DeviceReduceSingleTileKernelINS2_10policy_hubIfjN4cuda3std3__44plusIvEEE10Policy1000EPfSC_iS9_ffNS7_10__identityEEEvT0_T1_T2_T3_T4_T6_E12temp_storage+68];
	add.f32 	%f165, %f163, %f164;
	ld.shared.f32 	%f166, [_ZZN3cub18CUB_300001_SM_10006detail6reduce28DeviceReduceSingleTileKernelINS2_10policy_hubIfjN4cuda3std3__44plusIvEEE10Policy1000EPfSC_iS9_ffNS7_10__identityEEEvT0_T1_T2_T3_T4_T6_E12temp_storage+72];
	add.f32 	%f167, %f165, %f166;
	ld.shared.f32 	%f168, [_ZZN3cub18CUB_300001_SM_10006detail6reduce28DeviceReduceSingleTileKernelINS2_10policy_hubIfjN4cuda3std3__44plusIvEEE10Policy1000EPfSC_iS9_ffNS7_10__identityEEEvT0_T1_T2_T3_T4_T6_E12temp_storage+76];
	add.f32 	%f536, %f167, %f168;
$L__BB17_72:
	mov.u32 	%r311, %tid.x;
	setp.ne.s32 	%p81, %r311, 0;
	@%p81 bra 	$L__BB17_74;
	add.f32 	%f509, %f54, %f536;
	st.global.f32 	[%rd1], %f509;
$L__BB17_74:
	ret;

}


// ===== COMPILED SASS (sm_100) =====

	.target	sm_100

	.elftype	@"ET_EXEC"


//--------------------- .note.nv.tkinfo           --------------------------
	.section	.note.nv.tkinfo,"",@"SHT_NOTE"
	.sectionflags	@"SHF_NOTE_NV_TKINFO"
	.tkinfo
        /*0018*/ 	.word	0x00000002
        /*0030*/ 	.string	""
        /*0030*/ 	.string	"ptxas"
        /*0030*/ 	.string	"Cuda compilation tools, release 13.0, V13.0.88"
        /*0030*/ 	.string	"Build cuda_13.0.r13.0/compiler.36424714_0"
        /*0030*/ 	.string	"-arch sm_100 -m 64 "



//--------------------- .note.nv.cuinfo           --------------------------
	.section	.note.nv.cuinfo,"",@"SHT_NOTE"
	.sectionflags	@"SHF_NOTE_NV_CUINFO"
        /*0018*/ 	.short	0x0002
        /*001a*/ 	.short	0x0064
        /*001c*/ 	.short	0x0082
	.zero		2


//--------------------- .nv.info                  --------------------------
	.section	.nv.info,"",@"SHT_CUDA_INFO"
	.align	4


	//----- nvinfo : EIATTR_REGCOUNT
	.align		4
        /*0000*/ 	.byte	0x04, 0x2f
        /*0002*/ 	.short	(.L_41 - .L_40)
	.align		4
.L_40:
        /*0004*/ 	.word	index@(_Z7reduce0PKfPf)
        /*0008*/ 	.word	0x0000000b


	//----- nvinfo : EIATTR_FRAME_SIZE
	.align		4
.L_41:
        /*000c*/ 	.byte	0x04, 0x11
        /*000e*/ 	.short	(.L_43 - .L_42)
	.align		4
.L_42:
        /*0010*/ 	.word	index@(_Z7reduce0PKfPf)
        /*0014*/ 	.word	0x00000000


	//----- nvinfo : EIATTR_REGCOUNT
	.align		4
.L_43:
        /*0018*/ 	.byte	0x04, 0x2f
        /*001a*/ 	.short	(.L_45 - .L_44)
	.align		4
.L_44:
        /*001c*/ 	.word	index@(_Z19reduce0_final_stagePKfPfi)
        /*0020*/ 	.word	0x0000000a


	//----- nvinfo : EIATTR_FRAME_SIZE
	.align		4
.L_45:
        /*0024*/ 	.byte	0x04, 0x11
        /*0026*/ 	.short	(.L_47 - .L_46)
	.align		4
.L_46:
        /*0028*/ 	.word	index@(_Z19reduce0_final_stagePKfPfi)
        /*002c*/ 	.word	0x00000000


	//----- nvinfo : EIATTR_REGCOUNT
	.align		4
.L_47:
        /*0030*/ 	.byte	0x04, 0x2f
        /*0032*/ 	.short	(.L_49 - .L_48)
	.align		4
.L_48:
        /*0034*/ 	.word	index@(_Z7reduce1PKfPf)
        /*0038*/ 	.word	0x0000000a


	//----- nvinfo : EIATTR_FRAME_SIZE
	.align		4
.L_49:
        /*003c*/ 	.byte	0x04, 0x11
        /*003e*/ 	.short	(.L_51 - .L_50)
	.align		4
.L_50:
        /*0040*/ 	.word	index@(_Z7reduce1PKfPf)
        /*0044*/ 	.word	0x00000000


	//----- nvinfo : EIATTR_REGCOUNT
	.align		4
.L_51:
        /*0048*/ 	.byte	0x04, 0x2f
        /*004a*/ 	.short	(.L_53 - .L_52)
	.align		4
.L_52:
        /*004c*/ 	.word	index@(_Z19reduce1_final_stagePKfPfi)
        /*0050*/ 	.word	0x0000000a


	//----- nvinfo : EIATTR_FRAME_SIZE
	.align		4
.L_53:
        /*0054*/ 	.byte	0x04, 0x11
        /*0056*/ 	.short	(.L_55 - .L_54)
	.align		4
.L_54:
        /*0058*/ 	.word	index@(_Z19reduce1_final_stagePKfPfi)
        /*005c*/ 	.word	0x00000000


	//----- nvinfo : EIATTR_REGCOUNT
	.align		4
.L_55:
        /*0060*/ 	.byte	0x04, 0x2f
        /*0062*/ 	.short	(.L_57 - .L_56)
	.align		4
.L_56:
        /*0064*/ 	.word	index@(_Z7reduce2PKfPf)
        /*0068*/ 	.word	0x0000000b


	//----- nvinfo : EIATTR_FRAME_SIZE
	.align		4
.L_57:
        /*006c*/ 	.byte	0x04, 0x11
        /*006e*/ 	.short	(.L_59 - .L_58)
	.align		4
.L_58:
        /*0070*/ 	.word	index@(_Z7reduce2PKfPf)
        /*0074*/ 	.word	0x00000000


	//----- nvinfo : EIATTR_REGCOUNT
	.align		4
.L_59:
        /*0078*/ 	.byte	0x04, 0x2f
        /*007a*/ 	.short	(.L_61 - .L_60)
	.align		4
.L_60:
        /*007c*/ 	.word	index@(_Z19reduce2_final_stagePKfPfi)
        /*0080*/ 	.word	0x0000000a


	//----- nvinfo : EIATTR_FRAME_SIZE
	.align		4
.L_61:
        /*0084*/ 	.byte	0x04, 0x11
        /*0086*/ 	.short	(.L_63 - .L_62)
	.align		4
.L_62:
        /*0088*/ 	.word	index@(_Z19reduce2_final_stagePKfPfi)
        /*008c*/ 	.word	0x00000000


	//----- nvinfo : EIATTR_REGCOUNT
	.align		4
.L_63:
        /*0090*/ 	.byte	0x04, 0x2f
        /*0092*/ 	.short	(.L_65 - .L_64)
	.align		4
.L_64:
        /*0094*/ 	.word	index@(_Z7reduce3PKfPf)
        /*0098*/ 	.word	0x0000000e


	//----- nvinfo : EIATTR_FRAME_SIZE
	.align		4
.L_65:
        /*009c*/ 	.byte	0x04, 0x11
        /*009e*/ 	.short	(.L_67 - .L_66)
	.align		4
.L_66:
        /*00a0*/ 	.word	index@(_Z7reduce3PKfPf)
        /*00a4*/ 	.word	0x00000000


	//----- nvinfo : EIATTR_REGCOUNT
	.align		4
.L_67:
        /*00a8*/ 	.byte	0x04, 0x2f
        /*00aa*/ 	.short	(.L_69 - .L_68)
	.align		4
.L_68:
        /*00ac*/ 	.word	index@(_Z19reduce3_final_stagePKfPfi)
        /*00b0*/ 	.word	0x0000000c


	//----- nvinfo : EIATTR_FRAME_SIZE
	.align		4
.L_69:
        /*00b4*/ 	.byte	0x04, 0x11
        /*00b6*/ 	.short	(.L_71 - .L_70)
	.align		4
.L_70:
        /*00b8*/ 	.word	index@(_Z19reduce3_final_stagePKfPfi)
        /*00bc*/ 	.word	0x00000000


	//----- nvinfo : EIATTR_REGCOUNT
	.align		4
.L_71:
        /*00c0*/ 	.byte	0x04, 0x2f
        /*00c2*/ 	.short	(.L_73 - .L_72)
	.align		4
.L_72:
        /*00c4*/ 	.word	index@(_Z7reduce4PKfPf)
        /*00c8*/ 	.word	0x0000000d


	//----- nvinfo : EIATTR_FRAME_SIZE
	.align		4
.L_73:
        /*00cc*/ 	.byte	0x04, 0x11
        /*00ce*/ 	.short	(.L_75 - .L_74)
	.align		4
.L_74:
        /*00d0*/ 	.word	index@(_Z7reduce4PKfPf)
        /*00d4*/ 	.word	0x00000000


	//----- nvinfo : EIATTR_REGCOUNT
	.align		4
.L_75:
        /*00d8*/ 	.byte	0x04, 0x2f
        /*00da*/ 	.short	(.L_77 - .L_76)
	.align		4
.L_76:
        /*00dc*/ 	.word	index@(_Z19reduce4_final_stagePKfPfi)
        /*00e0*/ 	.word	0x0000000d


	//----- nvinfo : EIATTR_FRAME_SIZE
	.align		4
.L_77:
        /*00e4*/ 	.byte	0x04, 0x11
        /*00e6*/ 	.short	(.L_79 - .L_78)
	.align		4
.L_78:
        /*00e8*/ 	.word	index@(_Z19reduce4_final_stagePKfPfi)
        /*00ec*/ 	.word	0x00000000


	//----- nvinfo : EIATTR_REGCOUNT
	.align		4
.L_79:
        /*00f0*/ 	.byte	0x04, 0x2f
        /*00f2*/ 	.short	(.L_81 - .L_80)
	.align		4
.L_80:
        /*00f4*/ 	.word	index@(_Z7reduce5PKfPf)
        /*00f8*/ 	.word	0x0000000f


	//----- nvinfo : EIATTR_FRAME_SIZE
	.align		4
.L_81:
        /*00fc*/ 	.byte	0x04, 0x11
        /*00fe*/ 	.short	(.L_83 - .L_82)
	.align		4
.L_82:
        /*0100*/ 	.word	index@(_Z7reduce5PKfPf)
        /*0104*/ 	.word	0x00000000


	//----- nvinfo : EIATTR_REGCOUNT
	.align		4
.L_83:
        /*0108*/ 	.byte	0x04, 0x2f
        /*010a*/ 	.short	(.L_85 - .L_84)
	.align		4
.L_84:
        /*010c*/ 	.word	index@(_Z19reduce5_final_stagePKfPfi)
        /*0110*/ 	.word	0x0000000e


	//----- nvinfo : EIATTR_FRAME_SIZE
	.align		4
.L_85:
        /*0114*/ 	.byte	0x04, 0x11
        /*0116*/ 	.short	(.L_87 - .L_86)
	.align		4
.L_86:
        /*0118*/ 	.word	index@(_Z19reduce5_final_stagePKfPfi)
        /*011c*/ 	.word	0x00000000


	//----- nvinfo : EIATTR_REGCOUNT
	.align		4
.L_87:
        /*0120*/ 	.byte	0x04, 0x2f
        /*0122*/ 	.short	(.L_89 - .L_88)
	.align		4
.L_88:
        /*0124*/ 	.word	index@(_Z7reduce6PKfPf)
        /*0128*/ 	.word	0x0000000c


	//----- nvinfo : EIATTR_FRAME_SIZE
	.align		4
.L_89:
        /*012c*/ 	.byte	0x04, 0x11
        /*012e*/ 	.short	(.L_91 - .L_90)
	.align		4
.L_90:
        /*0130*/ 	.word	index@(_Z7reduce6PKfPf)
        /*0134*/ 	.word	0x00000000


	//----- nvinfo : EIATTR_REGCOUNT
	.align		4
.L_91:
        /*0138*/ 	.byte	0x04, 0x2f
        /*013a*/ 	.short	(.L_93 - .L_92)
	.align		4
.L_92:
        /*013c*/ 	.word	index@(_Z19reduce6_final_stagePKfPfi)
        /*0140*/ 	.word	0x0000000c


	//----- nvinfo : EIATTR_FRAME_SIZE
	.align		4
.L_93:
        /*0144*/ 	.byte	0x04, 0x11
        /*0146*/ 	.short	(.L_95 - .L_94)
	.align		4
.L_94:
        /*0148*/ 	.word	index@(_Z19reduce6_final_stagePKfPfi)
        /*014c*/ 	.word	0x00000000


	//----- nvinfo : EIATTR_REGCOUNT
	.align		4
.L_95:
        /*0150*/ 	.byte	0x04, 0x2f
        /*0152*/ 	.short	(.L_97 - .L_96)
	.align		4
.L_96:
        /*0154*/ 	.word	index@(_ZN3cub18CUB_300001_SM_10006detail11EmptyKernelIvEEvv)
        /*0158*/ 	.word	0x00000004


	//----- nvinfo : EIATTR_FRAME_SIZE
	.align		4
.L_97:
        /*015c*/ 	.byte	0x04, 0x11
        /*015e*/ 	.short	(.L_99 - .L_98)
	.align		4
.L_98:
        /*0160*/ 	.word	index@(_ZN3cub18CUB_300001_SM_10006detail11EmptyKernelIvEEvv)
        /*0164*/ 	.word	0x00000000


	//----- nvinfo : EIATTR_REGCOUNT
	.align		4
.L_99:
        /*0168*/ 	.byte	0x04, 0x2f
        /*016a*/ 	.short	(.L_101 - .L_100)
	.align		4
.L_100:
        /*016c*/ 	.word	index@(_ZN3cub18CUB_300001_SM_10006detail6reduce28DeviceReduceSingleTileKernelINS2_10policy_hubIfjN4cuda3std3__44plusIvEEE10Policy1000EPKfPfjS9_ffNS7_10__identityEEEvT0_T1_T2_T3_T4_T6_)
        /*0170*/ 	.word	0x00000020


	//----- nvinfo : EIATTR_FRAME_SIZE
	.align		4
.L_101:
        /*0174*/ 	.byte	0x04, 0x11
        /*0176*/ 	.short	(.L_103 - .L_102)
	.align		4
.L_102:
        /*0178*/ 	.word	index@(_ZN3cub18CUB_300001_SM_10006detail6reduce28DeviceReduceSingleTileKernelINS2_10policy_hubIfjN4cuda3std3__44plusIvEEE10Policy1000EPKfPfjS9_ffNS7_10__identityEEEvT0_T1_T2_T3_T4_T6_)
        /*017c*/ 	.word	0x00000000


	//----- nvinfo : EIATTR_REGCOUNT
	.align		4
.L_103:
        /*0180*/ 	.byte	0x04, 0x2f
        /*0182*/ 	.short	(.L_105 - .L_104)
	.align		4
.L_104:
        /*0184*/ 	.word	index@(_ZN3cub18CUB_300001_SM_10006detail6reduce18DeviceReduceKernelINS2_10policy_hubIfjN4cuda3std3__44plusIvEEE10Policy1000EPKfjS9_fNS7_10__identityEEEvT0_PT3_T1_NS0_13GridEvenShareISI_EET2_T4_)
        /*0188*/ 	.word	0x0000001e


	//----- nvinfo : EIATTR_FRAME_SIZE
	.align		4
.L_105:
        /*018c*/ 	.byte	0x04, 0x11
        /*018e*/ 	.short	(.L_107 - .L_106)
	.align		4
.L_106:
        /*0190*/ 	.word	index@(_ZN3cub18CUB_300001_SM_10006detail6reduce18DeviceReduceKernelINS2_10policy_hubIfjN4cuda3std3__44plusIvEEE10Policy1000EPKfjS9_fNS7_10__identityEEEvT0_PT3_T1_NS0_13GridEvenShareISI_EET2_T4_)
        /*0194*/ 	.word	0x00000000


	//----- nvinfo : EIATTR_REGCOUNT
	.align		4
.L_107:
        /*0198*/ 	.byte	0x04, 0x2f
        /*019a*/ 	.short	(.L_109 - .L_108)
	.align		4
.L_108:
        /*019c*/ 	.word	index@(_ZN3cub18CUB_300001_SM_10006detail6reduce28DeviceReduceSingleTileKernelINS2_10policy_hubIfjN4cuda3std3__44plusIvEEE10Policy1000EPfSC_iS9_ffNS7_10__identityEEEvT0_T1_T2_T3_T4_T6_)
        /*01a0*/ 	.word	0x0000001e


	//----- nvinfo : EIATTR_FRAME_SIZE
	.align		4
.L_109:
        /*01a4*/ 	.byte	0x04, 0x11
        /*01a6*/ 	.short	(.L_111 - .L_110)
	.align		4
.L_110:
        /*01a8*/ 	.word	index@(_ZN3cub18CUB_300001_SM_10006detail6reduce28DeviceReduceSingleTileKernelINS2_10policy_hubIfjN4cuda3std3__44plusIvEEE10Policy1000EPfSC_iS9_ffNS7_10__identityEEEvT0_T1_T2_T3_T4_T6_)
        /*01ac*/ 	.word	0x00000000


	//----- nvinfo : EIATTR_MIN_STACK_SIZE
	.align		4
.L_111:
        /*01b0*/ 	.byte	0x04, 0x12
        /*01b2*/ 	.short	(.L_113 - .L_112)
	.align		4
.L_112:
        /*01b4*/ 	.word	index@(_ZN3cub18CUB_300001_SM_10006detail6reduce28DeviceReduceSingleTileKernelINS2_10policy_hubIfjN4cuda3std3__44plusIvEEE10Policy1000EPfSC_iS9_ffNS7_10__identityEEEvT0_T1_T2_T3_T4_T6_)
        /*01b8*/ 	.word	0x00000000


	//----- nvinfo : EIATTR_MIN_STACK_SIZE
	.align		4
.L_113:
        /*01bc*/ 	.byte	0x04, 0x12
        /*01be*/ 	.short	(.L_115 - .L_114)
	.align		4
.L_114:
        /*01c0*/ 	.word	index@(_ZN3cub18CUB_300001_SM_10006detail6reduce18DeviceReduceKernelINS2_10policy_hubIfjN4cuda3std3__44plusIvEEE10Policy1000EPKfjS9_fNS7_10__identityEEEvT0_PT3_T1_NS0_13GridEvenShareISI_EET2_T4_)
        /*01c4*/ 	.word	0x00000000


	//----- nvinfo : EIATTR_MIN_STACK_SIZE
	.align		4
.L_115:
        /*01c8*/ 	.byte	0x04, 0x12
        /*01ca*/ 	.short	(.L_117 - .L_116)
	.align		4
.L_116:
        /*01cc*/ 	.word	index@(_ZN3cub18CUB_300001_SM_10006detail6reduce28DeviceReduceSingleTileKernelINS2_10policy_hubIfjN4cuda3std3__44plusIvEEE10Policy1000EPKfPfjS9_ffNS7_10__identityEEEvT0_T1_T2_T3_T4_T6_)
        /*01d0*/ 	.word	0x00000000


	//----- nvinfo : EIATTR_MIN_STACK_SIZE
	.align		4
.L_117:
        /*01d4*/ 	.byte	0x04, 0x12
        /*01d6*/ 	.short	(.L_119 - .L_118)
	.align		4
.L_118:
        /*01d8*/ 	.word	index@(_ZN3cub18CUB_300001_SM_10006detail11EmptyKernelIvEEvv)
        /*01dc*/ 	.word	0x00000000


	//----- nvinfo : EIATTR_MIN_STACK_SIZE
	.align		4
.L_119:
        /*01e0*/ 	.byte	0x04, 0x12
        /*01e2*/ 	.short	(.L_121 - .L_120)
	.align		4
.L_120:
        /*01e4*/ 	.word	index@(_Z19reduce6_final_stagePKfPfi)
        /*01e8*/ 	.word	0x00000000


	//----- nvinfo : EIATTR_MIN_STACK_SIZE
	.align		4
.L_121:
        /*01ec*/ 	.byte	0x04, 0x12
        /*01ee*/ 	.short	(.L_123 - .L_122)
	.align		4
.L_122:
        /*01f0*/ 	.word	index@(_Z7reduce6PKfPf)
        /*01f4*/ 	.word	0x00000000


	//----- nvinfo : EIATTR_MIN_STACK_SIZE
	.align		4
.L_123:
        /*01f8*/ 	.byte	0x04, 0x12
        /*01fa*/ 	.short	(.L_125 - .L_124)
	.align		4
.L_124:
        /*01fc*/ 	.word	index@(_Z19reduce5_final_stagePKfPfi)
        /*0200*/ 	.word	0x00000000


	//----- nvinfo : EIATTR_MIN_STACK_SIZE
	.align		4
.L_125:
        /*0204*/ 	.byte	0x04, 0x12
        /*0206*/ 	.short	(.L_127 - .L_126)
	.align		4
.L_126:
        /*0208*/ 	.word	index@(_Z7reduce5PKfPf)
        /*020c*/ 	.word	0x00000000


	//----- nvinfo : EIATTR_MIN_STACK_SIZE
	.align		4
.L_127:
        /*0210*/ 	.byte	0x04, 0x12
        /*0212*/ 	.short	(.L_129 - .L_128)
	.align		4
.L_128:
        /*0214*/ 	.word	index@(_Z19reduce4_final_stagePKfPfi)
        /*0218*/ 	.word	0x00000000


	//----- nvinfo : EIATTR_MIN_STACK_SIZE
	.align		4
.L_129:
        /*021c*/ 	.byte	0x04, 0x12
        /*021e*/ 	.short	(.L_131 - .L_130)
	.align		4
.L_130:
        /*0220*/ 	.word	index@(_Z7reduce4PKfPf)
        /*0224*/ 	.word	0x00000000


	//----- nvinfo : EIATTR_MIN_STACK_SIZE
	.align		4
.L_131:
        /*0228*/ 	.byte	0x04, 0x12
        /*022a*/ 	.short	(.L_133 - .L_132)
	.align		4
.L_132:
        /*022c*/ 	.word	index@(_Z19reduce3_final_stagePKfPfi)
        /*0230*/ 	.word	0x00000000


	//----- nvinfo : EIATTR_MIN_STACK_SIZE
	.align		4
.L_133:
        /*0234*/ 	.byte	0x04, 0x12
        /*0236*/ 	.short	(.L_135 - .L_134)
	.align		4
.L_134:
        /*0238*/ 	.word	index@(_Z7reduce3PKfPf)
        /*023c*/ 	.word	0x00000000


	//----- nvinfo : EIATTR_MIN_STACK_SIZE
	.align		4
.L_135:
        /*0240*/ 	.byte	0x04, 0x12
        /*0242*/ 	.short	(.L_137 - .L_136)
	.align		4
.L_136:
        /*0244*/ 	.word	index@(_Z19reduce2_final_stagePKfPfi)
        /*0248*/ 	.word	0x00000000


	//----- nvinfo : EIATTR_MIN_STACK_SIZE
	.align		4
.L_137:
        /*024c*/ 	.byte	0x04, 0x12
        /*024e*/ 	.short	(.L_139 - .L_138)
	.align		4
.L_138:
        /*0250*/ 	.word	index@(_Z7reduce2PKfPf)
        /*0254*/ 	.word	0x00000000


	//----- nvinfo : EIATTR_MIN_STACK_SIZE
	.align		4
.L_139:
        /*0258*/ 	.byte	0x04, 0x12
        /*025a*/ 	.short	(.L_141 - .L_140)
	.align		4
.L_140:
        /*025c*/ 	.word	index@(_Z19reduce1_final_stagePKfPfi)
        /*0260*/ 	.word	0x00000000


	//----- nvinfo : EIATTR_MIN_STACK_SIZE
	.align		4
.L_141:
        /*0264*/ 	.byte	0x04, 0x12
        /*0266*/ 	.short	(.L_143 - .L_142)
	.align		4
.L_142:
        /*0268*/ 	.word	index@(_Z7reduce1PKfPf)
        /*026c*/ 	.word	0x00000000


	//----- nvinfo : EIATTR_MIN_STACK_SIZE
	.align		4
.L_143:
        /*0270*/ 	.byte	0x04, 0x12
        /*0272*/ 	.short	(.L_145 - .L_144)
	.align		4
.L_144:
        /*0274*/ 	.word	index@(_Z19reduce0_final_stagePKfPfi)
        /*0278*/ 	.word	0x00000000


	//----- nvinfo : EIATTR_MIN_STACK_SIZE
	.align		4
.L_145:
        /*027c*/ 	.byte	0x04, 0x12
        /*027e*/ 	.short	(.L_147 - .L_146)
	.align		4
.L_146:
        /*0280*/ 	.word	index@(_Z7reduce0PKfPf)
        /*0284*/ 	.word	0x00000000
.L_147:


//--------------------- .nv.compat                --------------------------
	.section	.nv.compat,"",@"SHT_CUDA_COMPAT_INFO"
	.align	4
        /*0000*/ 	.byte	0x02, 0x09, 0x00, 0x00, 0x02, 0x02, 0x01, 0x00, 0x02, 0x05, 0x05, 0x00, 0x03, 0x07, 0x01, 0x01
        /*0010*/ 	.byte	0x02, 0x03, 0x00, 0x00, 0x02, 0x06, 0x01, 0x00, 0x04, 0x0b, 0x08, 0x00, 0x09, 0x00, 0x00, 0x00
        /*0020*/ 	.byte	0x00, 0x00, 0x00, 0x00


//--------------------- .nv.info._ZN3cub18CUB_300001_SM_10006detail6reduce28DeviceReduceSingleTileKernelINS2_10policy_hubIfjN4cuda3std3__44plusIvEEE10Policy1000EPfSC_iS9_ffNS7_10__identityEEEvT0_T1_T2_T3_T4_T6_ --------------------------
	.section	.nv.info._ZN3cub18CUB_300001_SM_10006detail6reduce28DeviceReduceSingleTileKernelINS2_10policy_hubIfjN4cuda3std3__44plusIvEEE10Policy1000EPfSC_iS9_ffNS7_10__identityEEEvT0_T1_T2_T3_T4_T6_,"",@"SHT_CUDA_INFO"
	.sectionflags	@""
	.align	4


	//----- nvinfo : EIATTR_CUDA_API_VERSION
	.align		4
        /*0000*/ 	.byte	0x04, 0x37
        /*0002*/ 	.short	(.L_149 - .L_148)
.L_148:
        /*0004*/ 	.word	0x00000082


	//----- nvinfo : EIATTR_KPARAM_INFO
	.align		4
.L_149:
        /*0008*/ 	.byte	0x04, 0x17
        /*000a*/ 	.short	(.L_151 - .L_150)
.L_150:
        /*000c*/ 	.word	0x00000000
        /*0010*/ 	.short	0x0005
        /*0012*/ 	.short	0x001c
        /*0014*/ 	.byte	0x00, 0xf0, 0x05, 0x00


	//----- nvinfo : EIATTR_KPARAM_INFO
	.align		4
.L_151:
        /*0018*/ 	.byte	0x04, 0x17
        /*001a*/ 	.short	(.L_153 - .L_152)
.L_152:
        /*001c*/ 	.word	0x00000000
        /*0020*/ 	.short	0x0004
        /*0022*/ 	.short	0x0018
        /*0024*/ 	.byte	0x00, 0xf0, 0x11, 0x00


	//----- nvinfo : EIATTR_KPARAM_INFO
	.align		4
.L_153:
        /*0028*/ 	.byte	0x04, 0x17
        /*002a*/ 	.short	(.L_155 - .L_154)
.L_154:
        /*002c*/ 	.word	0x00000000
        /*0030*/ 	.short	0x0003
        /*0032*/ 	.short	0x0014
        /*0034*/ 	.byte	0x00, 0xf0, 0x05, 0x00


	//----- nvinfo : EIATTR_KPARAM_INFO
	.align		4
.L_155:
        /*0038*/ 	.byte	0x04, 0x17
        /*003a*/ 	.short	(.L_157 - .L_156)
.L_156:
        /*003c*/ 	.word	0x00000000
        /*0040*/ 	.short	0x0002
        /*0042*/ 	.short	0x0010
        /*0044*/ 	.byte	0x00, 0xf0, 0x11, 0x00


	//----- nvinfo : EIATTR_KPARAM_INFO
	.align		4
.L_157:
        /*0048*/ 	.byte	0x04, 0x17
        /*004a*/ 	.short	(.L_159 - .L_158)
.L_158:
        /*004c*/ 	.word	0x00000000
        /*0050*/ 	.short	0x0001
        /*0052*/ 	.short	0x0008
        /*0054*/ 	.byte	0x00, 0xf5, 0x21, 0x00


	//----- nvinfo : EIATTR_KPARAM_INFO
	.align		4
.L_159:
        /*0058*/ 	.byte	0x04, 0x17
        /*005a*/ 	.short	(.L_161 - .L_160)
.L_160:
        /*005c*/ 	.word	0x00000000
        /*0060*/ 	.short	0x0000
        /*0062*/ 	.short	0x0000
        /*0064*/ 	.byte	0x00, 0xf5, 0x21, 0x00


	//----- nvinfo : EIATTR_SPARSE_MMA_MASK
	.align		4
.L_161:
        /*0068*/ 	.byte	0x03, 0x50
        /*006a*/ 	.short	0x0000


	//----- nvinfo : EIATTR_MAXREG_COUNT
	.align		4
        /*006c*/ 	.byte	0x03, 0x1b
        /*006e*/ 	.short	0x0080


	//----- nvinfo : EIATTR_NUM_BARRIERS
	.align		4
        /*0070*/ 	.byte	0x02, 0x4c
        /*0072*/ 	.byte	0x01
	.zero		1


	//----- nvinfo : EIATTR_MERCURY_ISA_VERSION
	.align		4
        /*0074*/ 	.byte	0x03, 0x5f
        /*0076*/ 	.short	0x0101


	//----- nvinfo : EIATTR_UNUSED_LOAD_BYTE_OFFSET
	.align		4
        /*0078*/ 	.byte	0x04, 0x44
        /*007a*/ 	.short	(.L_163 - .L_162)


	//   ....[0]....
.L_162:
        /*007c*/ 	.word	0x00000af0
        /*0080*/ 	.word	0x0000fff0


	//   ....[1]....
        /*0084*/ 	.word	0x00000e60
        /*0088*/ 	.word	0x0000fff0


	//   ....[2]....
        /*008c*/ 	.word	0x00001e80
        /*0090*/ 	.word	0x0000fff0


	//   ....[3]....
        /*0094*/ 	.word	0x000029a0
        /*0098*/ 	.word	0x0000fff0


	//   ....[4]....
        /*009c*/ 	.word	0x00002d10
        /*00a0*/ 	.word	0x0000fff0


	//   ....[5]....
        /*00a4*/ 	.word	0x00003e20
        /*00a8*/ 	.word	0x0000fff0


	//----- nvinfo : EIATTR_COOP_GROUP_MASK_REGIDS
	.align		4
.L_163:
        /*00ac*/ 	.byte	0x04, 0x29
        /*00ae*/ 	.short	(.L_165 - .L_164)


	//   ....[0]....
.L_164:
        /*00b0*/ 	.word	0xffffffff


	//   ....[1]....
        /*00b4*/ 	.word	0xffffffff


	//   ....[2]....
        /*00b8*/ 	.word	0xffffffff


	//   ....[3]....
        /*00bc*/ 	.word	0xffffffff


	//   ....[4]....
        /*00c0*/ 	.word	0xffffffff


	//   ....[5]....
        /*00c4*/ 	.word	0xffffffff


	//   ....[6]....
        /*00c8*/ 	.word	0xffffffff


	//   ....[7]....
        /*00cc*/ 	.word	0xffffffff


	//   ....[8]....
        /*00d0*/ 	.word	0xffffffff


	//   ....[9]....
        /*00d4*/ 	.word	0xffffffff


	//   ....[10]....
        /*00d8*/ 	.word	0xffffffff


	//   ....[11]....
        /*00dc*/ 	.word	0xffffffff


	//   ....[12]....
        /*00e0*/ 	.word	0xffffffff


	//   ....[13]....
        /*00e4*/ 	.word	0xffffffff


	//   ....[14]....
        /*00e8*/ 	.word	0xffffffff


	//   ....[15]....
        /*00ec*/ 	.word	0xffffffff


	//   ....[16]....
        /*00f0*/ 	.word	0xffffffff


	//   ....[17]....
        /*00f4*/ 	.word	0xffffffff


	//   ....[18]....
        /*00f8*/ 	.word	0xffffffff


	//   ....[19]....
        /*00fc*/ 	.word	0xffffffff


	//   ....[20]....
        /*0100*/ 	.word	0xffffffff


	//   ....[21]....
        /*0104*/ 	.word	0xffffffff


	//   ....[22]....
        /*0108*/ 	.word	0xffffffff


	//   ....[23]....
        /*010c*/ 	.word	0xffffffff


	//   ....[24]....
        /*0110*/ 	.word	0xffffffff


	//   ....[25]....
        /*0114*/ 	.word	0xffffffff


	//   ....[26]....
        /*0118*/ 	.word	0xffffffff


	//   ....[27]....
        /*011c*/ 	.word	0xffffffff


	//   ....[28]....
        /*0120*/ 	.word	0xffffffff


	//   ....[29]....
        /*0124*/ 	.word	0xffffffff


	//----- nvinfo : EIATTR_COOP_GROUP_INSTR_OFFSETS
	.align		4
.L_165:
        /*0128*/ 	.byte	0x04, 0x28
        /*012a*/ 	.short	(.L_167 - .L_166)


	//   ....[0]....
.L_166:
        /*012c*/ 	.word	0x00000960


	//   ....[1]....
        /*0130*/ 	.word	0x00000990


	//   ....[2]....
        /*0134*/ 	.word	0x000009f0


	//   ....[3]....
        /*0138*/ 	.word	0x00000a40


	//   ....[4]....
        /*013c*/ 	.word	0x00000a60


	//   ....[5]....
        /*0140*/ 	.word	0x00000ca0


	//   ....[6]....
        /*0144*/ 	.word	0x00000cf0


	//   ....[7]....
        /*0148*/ 	.word	0x00000d30


	//   ....[8]....
        /*014c*/ 	.word	0x00000d70


	//   ....[9]....
        /*0150*/ 	.word	0x00000d90


	//   ....[10]....
        /*0154*/ 	.word	0x00001cf0


	//   ....[11]....
        /*0158*/ 	.word	0x00001d20


	//   ....[12]....
        /*015c*/ 	.word	0x00001d80


	//   ....[13]....
        /*0160*/ 	.word	0x00001dd0


	//   ....[14]....
        /*0164*/ 	.word	0x00001df0


	//   ....[15]....
        /*0168*/ 	.word	0x00002810


	//   ....[16]....
        /*016c*/ 	.word	0x00002840


	//   ....[17]....
        /*0170*/ 	.word	0x000028a0


	//   ....[18]....
        /*0174*/ 	.word	0x000028f0


	//   ....[19]....
        /*0178*/ 	.word	0x00002910


	//   ....[20]....
        /*017c*/ 	.word	0x00002b50


	//   ....[21]....
        /*0180*/ 	.word	0x00002ba0


	//   ....[22]....
        /*0184*/ 	.word	0x00002be0


	//   ....[23]....
        /*0188*/ 	.word	0x00002c20


	//   ....[24]....
        /*018c*/ 	.word	0x00002c40


	//   ....[25]....
        /*0190*/ 	.word	0x00003c90


	//   ....[26]....
        /*0194*/ 	.word	0x00003cc0


	//   ....[27]....
        /*0198*/ 	.word	0x00003d20


	//   ....[28]....
        /*019c*/ 	.word	0x00003d70


	//   ....[29]....
        /*01a0*/ 	.word	0x00003d90


	//----- nvinfo : EIATTR_VRC_CTA_INIT_COUNT
	.align		4
.L_167:
        /*01a4*/ 	.byte	0x02, 0x4a
	.zero		1
	.zero		1


	//----- nvinfo : EIATTR_EXIT_INSTR_OFFSETS
	.align		4
        /*01a8*/ 	.byte	0x04, 0x1c
        /*01aa*/ 	.short	(.L_169 - .L_168)


	//   ....[0]....
.L_168:
        /*01ac*/ 	.word	0x00000080


	//   ....[1]....
        /*01b0*/ 	.word	0x000000c0


	//   ....[2]....
        /*01b4*/ 	.word	0x00003f60


	//   ....[3]....
        /*01b8*/ 	.word	0x00003fb0


	//----- nvinfo : EIATTR_MAX_THREADS
	.align		4
.L_169:
        /*01bc*/ 	.byte	0x04, 0x05
        /*01be*/ 	.short	(.L_171 - .L_170)
.L_170:
        /*01c0*/ 	.word	0x00000200
        /*01c4*/ 	.word	0x00000001
        /*01c8*/ 	.word	0x00000001


	//----- nvinfo : EIATTR_CRS_STACK_SIZE
	.align		4
.L_171:
        /*01cc*/ 	.byte	0x04, 0x1e
        /*01ce*/ 	.short	(.L_173 - .L_172)
.L_172:
        /*01d0*/ 	.word	0x00000000


	//----- nvinfo : EIATTR_CBANK_PARAM_SIZE
	.align		4
.L_173:
        /*01d4*/ 	.byte	0x03, 0x19
        /*01d6*/ 	.short	0x001d


	//----- nvinfo : EIATTR_PARAM_CBANK
	.align		4
        /*01d8*/ 	.byte	0x04, 0x0a
        /*01da*/ 	.short	(.L_175 - .L_174)
	.align		4
.L_174:
        /*01dc*/ 	.word	index@(.nv.constant0._ZN3cub18CUB_300001_SM_10006detail6reduce28DeviceReduceSingleTileKernelINS2_10policy_hubIfjN4cuda3std3__44plusIvEEE10Policy1000EPfSC_iS9_ffNS7_10__identityEEEvT0_T1_T2_T3_T4_T6_)
        /*01e0*/ 	.short	0x0380
        /*01e2*/ 	.short	0x001d


	//----- nvinfo : EIATTR_SW_WAR
	.align		4
.L_175:
        /*01e4*/ 	.byte	0x04, 0x36
        /*01e6*/ 	.short	(.L_177 - .L_176)
.L_176:
        /*01e8*/ 	.word	0x00000008
.L_177:


//--------------------- .nv.info._ZN3cub18CUB_300001_SM_10006detail6reduce18DeviceReduceKernelINS2_10policy_hubIfjN4cuda3std3__44plusIvEEE10Policy1000EPKfjS9_fNS7_10__identityEEEvT0_PT3_T1_NS0_13GridEvenShareISI_EET2_T4_ --------------------------
	.section	.nv.info._ZN3cub18CUB_300001_SM_10006detail6reduce18DeviceReduceKernelINS2_10policy_hubIfjN4cuda3std3__44plusIvEEE10Policy1000EPKfjS9_fNS7_10__identityEEEvT0_PT3_T1_NS0_13GridEvenShareISI_EET2_T4_,"",@"SHT_CUDA_INFO"
	.sectionflags	@""
	.align	4


	//----- nvinfo : EIATTR_CUDA_API_VERSION
	.align		4
        /*0000*/ 	.byte	0x04, 0x37
        /*0002*/ 	.short	(.L_179 - .L_178)
.L_178:
        /*0004*/ 	.word	0x00000082


	//----- nvinfo : EIATTR_KPARAM_INFO
	.align		4
.L_179:
        /*0008*/ 	.byte	0x04, 0x17
        /*000a*/ 	.short	(.L_181 - .L_180)
.L_180:
        /*000c*/ 	.word	0x00000000
        /*0010*/ 	.short	0x0005
        /*0012*/ 	.short	0x003d
        /*0014*/ 	.byte	0x00, 0xf0, 0x05, 0x00


	//----- nvinfo : EIATTR_KPARAM_INFO
	.align		4
.L_181:
        /*0018*/ 	.byte	0x04, 0x17
        /*001a*/ 	.short	(.L_183 - .L_182)
.L_182:
        /*001c*/ 	.word	0x00000000
        /*0020*/ 	.short	0x0004
        /*0022*/ 	.short	0x003c
        /*0024*/ 	.byte	0x00, 0xf0, 0x05, 0x00


	//----- nvinfo : EIATTR_KPARAM_INFO
	.align		4
.L_183:
        /*0028*/ 	.byte	0x04, 0x17
        /*002a*/ 	.short	(.L_185 - .L_184)
.L_184:
        /*002c*/ 	.word	0x00000000
        /*0030*/ 	.short	0x0003
        /*0032*/ 	.short	0x0014
        /*0034*/ 	.byte	0x00, 0xf0, 0xa1, 0x00


	//----- nvinfo : EIATTR_KPARAM_INFO
	.align		4
.L_185:
        /*0038*/ 	.byte	0x04, 0x17
        /*003a*/ 	.short	(.L_187 - .L_186)
.L_186:
        /*003c*/ 	.word	0x00000000
        /*0040*/ 	.short	0x0002
        /*0042*/ 	.short	0x0010
        /*0044*/ 	.byte	0x00, 0xf0, 0x11, 0x00


	//----- nvinfo : EIATTR_KPARAM_INFO
	.align		4
.L_187:
        /*0048*/ 	.byte	0x04, 0x17
        /*004a*/ 	.short	(.L_189 - .L_188)
.L_188:
        /*004c*/ 	.word	0x00000000
        /*0050*/ 	.short	0x0001
        /*0052*/ 	.short	0x0008
        /*0054*/ 	.byte	0x00, 0xf5, 0x21, 0x00


	//----- nvinfo : EIATTR_KPARAM_INFO
	.align		4
.L_189:
        /*0058*/ 	.byte	0x04, 0x17
        /*005a*/ 	.short	(.L_191 - .L_190)
.L_190:
        /*005c*/ 	.word	0x00000000
        /*0060*/ 	.short	0x0000
        /*0062*/ 	.short	0x0000
        /*0064*/ 	.byte	0x00, 0xf5, 0x21, 0x00


	//----- nvinfo : EIATTR_SPARSE_MMA_MASK
	.align		4
.L_191:
        /*0068*/ 	.byte	0x03, 0x50
        /*006a*/ 	.short	0x0000


	//----- nvinfo : EIATTR_MAXREG_COUNT
	.align		4
        /*006c*/ 	.byte	0x03, 0x1b
        /*006e*/ 	.short	0x0080


	//----- nvinfo : EIATTR_NUM_BARRIERS
	.align		4
        /*0070*/ 	.byte	0x02, 0x4c
        /*0072*/ 	.byte	0x01
	.zero		1


	//----- nvinfo : EIATTR_MERCURY_ISA_VERSION
	.align		4
        /*0074*/ 	.byte	0x03, 0x5f
        /*0076*/ 	.short	0x0101


	//----- nvinfo : EIATTR_UNUSED_LOAD_BYTE_OFFSET
	.align		4
        /*0078*/ 	.byte	0x04, 0x44
        /*007a*/ 	.short	(.L_193 - .L_192)


	//   ....[0]....
.L_192:
        /*007c*/ 	.word	0x00000670
        /*0080*/ 	.word	0x0000fff0


	//   ....[1]....
        /*0084*/ 	.word	0x000009e0
        /*0088*/ 	.word	0x0000fff0


	//   ....[2]....
        /*008c*/ 	.word	0x00001590
        /*0090*/ 	.word	0x0000fff0


	//   ....[3]....
        /*0094*/ 	.word	0x00001ca0
        /*0098*/ 	.word	0x0000fff0


	//   ....[4]....
        /*009c*/ 	.word	0x00002010
        /*00a0*/ 	.word	0x0000fff0


	//   ....[5]....
        /*00a4*/ 	.word	0x00002d00
        /*00a8*/ 	.word	0x0000fff0


	//----- nvinfo : EIATTR_COOP_GROUP_MASK_REGIDS
	.align		4
.L_193:
        /*00ac*/ 	.byte	0x04, 0x29
        /*00ae*/ 	.short	(.L_195 - .L_194)


	//   ....[0]....
.L_194:
        /*00b0*/ 	.word	0xffffffff


	//   ....[1]....
        /*00b4*/ 	.word	0xffffffff


	//   ....[2]....
        /*00b8*/ 	.word	0xffffffff


	//   ....[3]....
        /*00bc*/ 	.word	0xffffffff


	//   ....[4]....
        /*00c0*/ 	.word	0xffffffff


	//   ....[5]....
        /*00c4*/ 	.word	0xffffffff


	//   ....[6]....
        /*00c8*/ 	.word	0xffffffff


	//   ....[7]....
        /*00cc*/ 	.word	0xffffffff


	//   ....[8]....
        /*00d0*/ 	.word	0xffffffff


	//   ....[9]....
        /*00d4*/ 	.word	0xffffffff


	//   ....[10]....
        /*00d8*/ 	.word	0xffffffff


	//   ....[11]....
        /*00dc*/ 	.word	0xffffffff


	//   ....[12]....
        /*00e0*/ 	.word	0xffffffff


	//   ....[13]....
        /*00e4*/ 	.word	0xffffffff


	//   ....[14]....
        /*00e8*/ 	.word	0xffffffff


	//   ....[15]....
        /*00ec*/ 	.word	0xffffffff


	//   ....[16]....
        /*00f0*/ 	.word	0xffffffff


	//   ....[17]....
        /*00f4*/ 	.word	0xffffffff


	//   ....[18]....
        /*00f8*/ 	.word	0xffffffff


	//   ....[19]....
        /*00fc*/ 	.word	0xffffffff


	//   ....[20]....
        /*0100*/ 	.word	0xffffffff


	//   ....[21]....
        /*0104*/ 	.word	0xffffffff


	//   ....[22]....
        /*0108*/ 	.word	0xffffffff


	//   ....[23]....
        /*010c*/ 	.word	0xffffffff


	//   ....[24]....
        /*0110*/ 	.word	0xffffffff


	//   ....[25]....
        /*0114*/ 	.word	0xffffffff


	//   ....[26]....
        /*0118*/ 	.word	0xffffffff


	//   ....[27]....
        /*011c*/ 	.word	0xffffffff


	//   ....[28]....
        /*0120*/ 	.word	0xffffffff


	//   ....[29]....
        /*0124*/ 	.word	0xffffffff


	//----- nvinfo : EIATTR_COOP_GROUP_INSTR_OFFSETS
	.align		4
.L_195:
        /*0128*/ 	.byte	0x04, 0x28
        /*012a*/ 	.short	(.L_197 - .L_196)


	//   ....[0]....
.L_196:
        /*012c*/ 	.word	0x000004e0


	//   ....[1]....
        /*0130*/ 	.word	0x00000510


	//   ....[2]....
        /*0134*/ 	.word	0x00000570


	//   ....[3]....
        /*0138*/ 	.word	0x000005c0


	//   ....[4]....
        /*013c*/ 	.word	0x000005e0


	//   ....[5]....
        /*0140*/ 	.word	0x00000820


	//   ....[6]....
        /*0144*/ 	.word	0x00000870


	//   ....[7]....
        /*0148*/ 	.word	0x000008b0


	//   ....[8]....
        /*014c*/ 	.word	0x000008f0


	//   ....[9]....
        /*0150*/ 	.word	0x00000910


	//   ....[10]....
        /*0154*/ 	.word	0x00001400


	//   ....[11]....
        /*0158*/ 	.word	0x00001430


	//   ....[12]....
        /*015c*/ 	.word	0x00001490


	//   ....[13]....
        /*0160*/ 	.word	0x000014e0


	//   ....[14]....
        /*0164*/ 	.word	0x00001500


	//   ....[15]....
        /*0168*/ 	.word	0x00001b10


	//   ....[16]....
        /*016c*/ 	.word	0x00001b40


	//   ....[17]....
        /*0170*/ 	.word	0x00001ba0


	//   ....[18]....
        /*0174*/ 	.word	0x00001bf0


	//   ....[19]....
        /*0178*/ 	.word	0x00001c10


	//   ....[20]....
        /*017c*/ 	.word	0x00001e50


	//   ....[21]....
        /*0180*/ 	.word	0x00001ea0


	//   ....[22]....
        /*0184*/ 	.word	0x00001ee0


	//   ....[23]....
        /*0188*/ 	.word	0x00001f20


	//   ....[24]....
        /*018c*/ 	.word	0x00001f40


	//   ....[25]....
        /*0190*/ 	.word	0x00002b70


	//   ....[26]....
        /*0194*/ 	.word	0x00002ba0


	//   ....[27]....
        /*0198*/ 	.word	0x00002c00


	//   ....[28]....
        /*019c*/ 	.word	0x00002c50


	//   ....[29]....
        /*01a0*/ 	.word	0x00002c70


	//----- nvinfo : EIATTR_VRC_CTA_INIT_COUNT
	.align		4
.L_197:
        /*01a4*/ 	.byte	0x02, 0x4a
	.zero		1
	.zero		1


	//----- nvinfo : EIATTR_EXIT_INSTR_OFFSETS
	.align		4
        /*01a8*/ 	.byte	0x04, 0x1c
        /*01aa*/ 	.short	(.L_199 - .L_198)


	//   ....[0]....
.L_198:
        /*01ac*/ 	.word	0x00002e40


	//   ....[1]....
        /*01b0*/ 	.word	0x00002e80


	//----- nvinfo : EIATTR_MAX_THREADS
	.align		4
.L_199:
        /*01b4*/ 	.byte	0x04, 0x05
        /*01b6*/ 	.short	(.L_201 - .L_200)
.L_200:
        /*01b8*/ 	.word	0x00000200
        /*01bc*/ 	.word	0x00000001
        /*01c0*/ 	.word	0x00000001


	//----- nvinfo : EIATTR_CRS_STACK_SIZE
	.align		4
.L_201:
        /*01c4*/ 	.byte	0x04, 0x1e
        /*01c6*/ 	.short	(.L_203 - .L_202)
.L_202:
        /*01c8*/ 	.word	0x00000000


	//----- nvinfo : EIATTR_CBANK_PARAM_SIZE
	.align		4
.L_203:
        /*01cc*/ 	.byte	0x03, 0x19
        /*01ce*/ 	.short	0x003e


	//----- nvinfo : EIATTR_PARAM_CBANK
	.align		4
        /*01d0*/ 	.byte	0x04, 0x0a
        /*01d2*/ 	.short	(.L_205 - .L_204)
	.align		4
.L_204:
        /*01d4*/ 	.word	index@(.nv.constant0._ZN3cub18CUB_300001_SM_10006detail6reduce18DeviceReduceKernelINS2_10policy_hubIfjN4cuda3std3__44plusIvEEE10Policy1000EPKfjS9_fNS7_10__identityEEEvT0_PT3_T1_NS0_13GridEvenShareISI_EET2_T4_)
        /*01d8*/ 	.short	0x0380
        /*01da*/ 	.short	0x003e


	//----- nvinfo : EIATTR_SW_WAR
	.align		4
.L_205:
        /*01dc*/ 	.byte	0x04, 0x36
        /*01de*/ 	.short	(.L_207 - .L_206)
.L_206:
        /*01e0*/ 	.word	0x00000008
.L_207:


//--------------------- .nv.info._ZN3cub18CUB_300001_SM_10006detail6reduce28DeviceReduceSingleTileKernelINS2_10policy_hubIfjN4cuda3std3__44plusIvEEE10Policy1000EPKfPfjS9_ffNS7_10__identityEEEvT0_T1_T2_T3_T4_T6_ --------------------------
	.section	.nv.info._ZN3cub18CUB_300001_SM_10006detail6reduce28DeviceReduceSingleTileKernelINS2_10policy_hubIfjN4cuda3std3__44plusIvEEE10Policy1000EPKfPfjS9_ffNS7_10__identityEEEvT0_T1_T2_T3_T4_T6_,"",@"SHT_CUDA_INFO"
	.sectionflags	@""
	.align	4


	//----- nvinfo : EIATTR_CUDA_API_VERSION
	.align		4
        /*0000*/ 	.byte	0x04, 0x37
        /*0002*/ 	.short	(.L_209 - .L_208)
.L_208:
        /*0004*/ 	.word	0x00000082


	//----- nvinfo : EIATTR_KPARAM_INFO
	.align		4
.L_209:
        /*0008*/ 	.byte	0x04, 0x17
        /*000a*/ 	.short	(.L_211 - .L_210)
.L_210:
        /*000c*/ 	.word	0x00000000
        /*0010*/ 	.short	0x0005
        /*0012*/ 	.short	0x001c
        /*0014*/ 	.byte	0x00, 0xf0, 0x05, 0x00


	//----- nvinfo : EIATTR_KPARAM_INFO
	.align		4
.L_211:
        /*0018*/ 	.byte	0x04, 0x17
        /*001a*/ 	.short	(.L_213 - .L_212)
.L_212:
        /*001c*/ 	.word	0x00000000
        /*0020*/ 	.short	0x0004
        /*0022*/ 	.short	0x0018
        /*0024*/ 	.byte	0x00, 0xf0, 0x11, 0x00


	//----- nvinfo : EIATTR_KPARAM_INFO
	.align		4
.L_213:
        /*0028*/ 	.byte	0x04, 0x17
        /*002a*/ 	.short	(.L_215 - .L_214)
.L_214:
        /*002c*/ 	.word	0x00000000
        /*0030*/ 	.short	0x0003
        /*0032*/ 	.short	0x0014
        /*0034*/ 	.byte	0x00, 0xf0, 0x05, 0x00


	//----- nvinfo : EIATTR_KPARAM_INFO
	.align		4
.L_215:
        /*0038*/ 	.byte	0x04, 0x17
        /*003a*/ 	.short	(.L_217 - .L_216)
.L_216:
        /*003c*/ 	.word	0x00000000
        /*0040*/ 	.short	0x0002
        /*0042*/ 	.short	0x0010
        /*0044*/ 	.byte	0x00, 0xf0, 0x11, 0x00


	//----- nvinfo : EIATTR_KPARAM_INFO
	.align		4
.L_217:
        /*0048*/ 	.byte	0x04, 0x17
        /*004a*/ 	.short	(.L_219 - .L_218)
.L_218:
        /*004c*/ 	.word	0x00000000
        /*0050*/ 	.short	0x0001
        /*0052*/ 	.short	0x0008
        /*0054*/ 	.byte	0x00, 0xf5, 0x21, 0x00


	//----- nvinfo : EIATTR_KPARAM_INFO
	.align		4
.L_219:
        /*0058*/ 	.byte	0x04, 0x17
        /*005a*/ 	.short	(.L_221 - .L_220)
.L_220:
        /*005c*/ 	.word	0x00000000
        /*0060*/ 	.short	0x0000
        /*0062*/ 	.short	0x0000
        /*0064*/ 	.byte	0x00, 0xf5, 0x21, 0x00


	//----- nvinfo : EIATTR_SPARSE_MMA_MASK
	.align		4
.L_221:
        /*0068*/ 	.byte	0x03, 0x50
        /*006a*/ 	.short	0x0000


	//----- nvinfo : EIATTR_MAXREG_COUNT
	.align		4
        /*006c*/ 	.byte	0x03, 0x1b
        /*006e*/ 	.short	0x0080


	//----- nvinfo : EIATTR_NUM_BARRIERS
	.align		4
        /*0070*/ 	.byte	0x02, 0x4c
        /*0072*/ 	.byte	0x01
	.zero		1


	//----- nvinfo : EIATTR_MERCURY_ISA_VERSION
	.align		4
        /*0074*/ 	.byte	0x03, 0x5f
        /*0076*/ 	.short	0x0101


	//----- nvinfo : EIATTR_UNUSED_LOAD_BYTE_OFFSET
	.align		4
        /*0078*/ 	.byte	0x04, 0x44
        /*007a*/ 	.short	(.L_223 - .L_222)


	//   ....[0]....
.L_222:
        /*007c*/ 	.word	0x00000a90
        /*0080*/ 	.word	0x0000fff0


	//   ....[1]....
        /*0084*/ 	.word	0x00000e00
        /*0088*/ 	.word	0x0000fff0


	//   ....[2]....
        /*008c*/ 	.word	0x00001900
        /*0090*/ 	.word	0x0000fff0


	//   ....[3]....
        /*0094*/ 	.word	0x000023c0
        /*0098*/ 	.word	0x0000fff0


	//   ....[4]....
        /*009c*/ 	.word	0x00002730
        /*00a0*/ 	.word	0x0000fff0


	//   ....[5]....
        /*00a4*/ 	.word	0x00003340
        /*00a8*/ 	.word	0x0000fff0


	//----- nvinfo : EIATTR_COOP_GROUP_MASK_REGIDS
	.align		4
.L_223:
        /*00ac*/ 	.byte	0x04, 0x29
        /*00ae*/ 	.short	(.L_225 - .L_224)


	//   ....[0]....
.L_224:
        /*00b0*/ 	.word	0xffffffff


	//   ....[1]....
        /*00b4*/ 	.word	0xffffffff


	//   ....[2]....
        /*00b8*/ 	.word	0xffffffff


	//   ....[3]....
        /*00bc*/ 	.word	0xffffffff


	//   ....[4]....
        /*00c0*/ 	.word	0xffffffff


	//   ....[5]....
        /*00c4*/ 	.word	0xffffffff


	//   ....[6]....
        /*00c8*/ 	.word	0xffffffff


	//   ....[7]....
        /*00cc*/ 	.word	0xffffffff


	//   ....[8]....
        /*00d0*/ 	.word	0xffffffff


	//   ....[9]....
        /*00d4*/ 	.word	0xffffffff


	//   ....[10]....
        /*00d8*/ 	.word	0xffffffff


	//   ....[11]....
        /*00dc*/ 	.word	0xffffffff


	//   ....[12]....
        /*00e0*/ 	.word	0xffffffff


	//   ....[13]....
        /*00e4*/ 	.word	0xffffffff


	//   ....[14]....
        /*00e8*/ 	.word	0xffffffff


	//   ....[15]....
        /*00ec*/ 	.word	0xffffffff


	//   ....[16]....
        /*00f0*/ 	.word	0xffffffff


	//   ....[17]....
        /*00f4*/ 	.word	0xffffffff


	//   ....[18]....
        /*00f8*/ 	.word	0xffffffff


	//   ....[19]....
        /*00fc*/ 	.word	0xffffffff


	//   ....[20]....
        /*0100*/ 	.word	0xffffffff


	//   ....[21]....
        /*0104*/ 	.word	0xffffffff


	//   ....[22]....
        /*0108*/ 	.word	0xffffffff


	//   ....[23]....
        /*010c*/ 	.word	0xffffffff


	//   ....[24]....
        /*0110*/ 	.word	0xffffffff


	//   ....[25]....
        /*0114*/ 	.word	0xffffffff


	//   ....[26]....
        /*0118*/ 	.word	0xffffffff


	//   ....[27]....
        /*011c*/ 	.word	0xffffffff


	//   ....[28]....
        /*0120*/ 	.word	0xffffffff


	//   ....[29]....
        /*0124*/ 	.word	0xffffffff


	//----- nvinfo : EIATTR_COOP_GROUP_INSTR_OFFSETS
	.align		4
.L_225:
        /*0128*/ 	.byte	0x04, 0x28
        /*012a*/ 	.short	(.L_227 - .L_226)


	//   ....[0]....
.L_226:
        /*012c*/ 	.word	0x00000900


	//   ....[1]....
        /*0130*/ 	.word	0x00000930


	//   ....[2]....
        /*0134*/ 	.word	0x00000990


	//   ....[3]....
        /*0138*/ 	.word	0x000009e0


	//   ....[4]....
        /*013c*/ 	.word	0x00000a00


	//   ....[5]....
        /*0140*/ 	.word	0x00000c40


	//   ....[6]....
        /*0144*/ 	.word	0x00000c70


	//   ....[7]....
        /*0148*/ 	.word	0x00000cc0


	//   ....[8]....
        /*014c*/ 	.word	0x00000d10


	//   ....[9]....
        /*0150*/ 	.word	0x00000d30


	//   ....[10]....
        /*0154*/ 	.word	0x00001770


	//   ....[11]....
        /*0158*/ 	.word	0x000017a0


	//   ....[12]....
        /*015c*/ 	.word	0x00001800


	//   ....[13]....
        /*0160*/ 	.word	0x00001850


	//   ....[14]....
        /*0164*/ 	.word	0x00001870


	//   ....[15]....
        /*0168*/ 	.word	0x00002230


	//   ....[16]....
        /*016c*/ 	.word	0x00002260


	//   ....[17]....
        /*0170*/ 	.word	0x000022c0


	//   ....[18]....
        /*0174*/ 	.word	0x00002310


	//   ....[19]....
        /*0178*/ 	.word	0x00002330


	//   ....[20]....
        /*017c*/ 	.word	0x00002570


	//   ....[21]....
        /*0180*/ 	.word	0x000025a0


	//   ....[22]....
        /*0184*/ 	.word	0x000025f0


	//   ....[23]....
        /*0188*/ 	.word	0x00002640


	//   ....[24]....
        /*018c*/ 	.word	0x00002660


	//   ....[25]....
        /*0190*/ 	.word	0x000031b0


	//   ....[26]....
        /*0194*/ 	.word	0x000031e0


	//   ....[27]....
        /*0198*/ 	.word	0x00003240


	//   ....[28]....
        /*019c*/ 	.word	0x00003290


	//   ....[29]....
        /*01a0*/ 	.word	0x000032b0


	//----- nvinfo : EIATTR_VRC_CTA_INIT_COUNT
	.align		4
.L_227:
        /*01a4*/ 	.byte	0x02, 0x4a
	.zero		1
	.zero		1


	//----- nvinfo : EIATTR_EXIT_INSTR_OFFSETS
	.align		4
        /*01a8*/ 	.byte	0x04, 0x1c
        /*01aa*/ 	.short	(.L_229 - .L_228)


	//   ....[0]....
.L_228:
        /*01ac*/ 	.word	0x00000080


	//   ....[1]....
        /*01b0*/ 	.word	0x000000c0


	//   ....[2]....
        /*01b4*/ 	.word	0x00003480


	//   ....[3]....
        /*01b8*/ 	.word	0x000034d0


	//----- nvinfo : EIATTR_MAX_THREADS
	.align		4
.L_229:
        /*01bc*/ 	.byte	0x04, 0x05
        /*01be*/ 	.short	(.L_231 - .L_230)
.L_230:
        /*01c0*/ 	.word	0x00000200
        /*01c4*/ 	.word	0x00000001
        /*01c8*/ 	.word	0x00000001


	//----- nvinfo : EIATTR_CRS_STACK_SIZE
	.align		4
.L_231:
        /*01cc*/ 	.byte	0x04, 0x1e
        /*01ce*/ 	.short	(.L_233 - .L_232)
.L_232:
        /*01d0*/ 	.word	0x00000000


	//----- nvinfo : EIATTR_CBANK_PARAM_SIZE
	.align		4
.L_233:
        /*01d4*/ 	.byte	0x03, 0x19
        /*01d6*/ 	.short	0x001d


	//----- nvinfo : EIATTR_PARAM_CBANK
	.align		4
        /*01d8*/ 	.byte	0x04, 0x0a
        /*01da*/ 	.short	(.L_235 - .L_234)
	.align		4
.L_234:
        /*01dc*/ 	.word	index@(.nv.constant0._ZN3cub18CUB_300001_SM_10006detail6reduce28DeviceReduceSingleTileKernelINS2_10policy_hubIfjN4cuda3std3__44plusIvEEE10Policy1000EPKfPfjS9_ffNS7_10__identityEEEvT0_T1_T2_T3_T4_T6_)
        /*01e0*/ 	.short	0x0380
        /*01e2*/ 	.short	0x001d


	//----- nvinfo : EIATTR_SW_WAR
	.align		4
.L_235:
        /*01e4*/ 	.byte	0x04, 0x36
        /*01e6*/ 	.short	(.L_237 - .L_236)
.L_236:
        /*01e8*/ 	.word	0x00000008
.L_237:


//--------------------- .nv.info._ZN3cub18CUB_300001_SM_10006detail11EmptyKernelIvEEvv --------------------------
	.section	.nv.info._ZN3cub18CUB_300001_SM_10006detail11EmptyKernelIvEEvv,"",@"SHT_CUDA_INFO"
	.sectionflags	@""
	.align	4


	//----- nvinfo : EIATTR_CUDA_API_VERSION
	.align		4
        /*0000*/ 	.byte	0x04, 0x37
        /*0002*/ 	.short	(.L_239 - .L_238)
.L_238:
        /*0004*/ 	.word	0x00000082


	//----- nvinfo : EIATTR_SPARSE_MMA_MASK
	.align		4
.L_239:
        /*0008*/ 	.byte	0x03, 0x50
        /*000a*/ 	.short	0x0000


	//----- nvinfo : EIATTR_MAXREG_COUNT
	.align		4
        /*000c*/ 	.byte	0x03, 0x1b
        /*000e*/ 	.short	0x00ff


	//----- nvinfo : EIATTR_MERCURY_ISA_VERSION
	.align		4
        /*0010*/ 	.byte	0x03, 0x5f
        /*0012*/ 	.short	0x0101


	//----- nvinfo : EIATTR_VRC_CTA_INIT_COUNT
	.align		4
        /*0014*/ 	.byte	0x02, 0x4a
	.zero		1
	.zero		1


	//----- nvinfo : EIATTR_EXIT_INSTR_OFFSETS
	.align		4
        /*0018*/ 	.byte	0x04, 0x1c
        /*001a*/ 	.short	(.L_241 - .L_240)


	//   ....[0]....
.L_240:
        /*001c*/ 	.word	0x00000010


	//----- nvinfo : EIATTR_SW_WAR
	.align		4
.L_241:
        /*0020*/ 	.byte	0x04, 0x36
        /*0022*/ 	.short	(.L_243 - .L_242)
.L_242:
        /*0024*/ 	.word	0x00000008
.L_243:


//--------------------- .nv.info._Z19reduce6_final_stagePKfPfi --------------------------
	.section	.nv.info._Z19reduce6_final_stagePKfPfi,"",@"SHT_CUDA_INFO"
	.sectionflags	@""
	.align	4


	//----- nvinfo : EIATTR_CUDA_API_VERSION
	.align		4
        /*0000*/ 	.byte	0x04, 0x37
        /*0002*/ 	.short	(.L_245 - .L_244)
.L_244:
        /*0004*/ 	.word	0x00000082


	//----- nvinfo : EIATTR_KPARAM_INFO
	.align		4
.L_245:
        /*0008*/ 	.byte	0x04, 0x17
        /*000a*/ 	.short	(.L_247 - .L_246)
.L_246:
        /*000c*/ 	.word	0x00000000
        /*0010*/ 	.short	0x0002
        /*0012*/ 	.short	0x0010
        /*0014*/ 	.byte	0x00, 0xf0, 0x11, 0x00


	//----- nvinfo : EIATTR_KPARAM_INFO
	.align		4
.L_247:
        /*0018*/ 	.byte	0x04, 0x17
        /*001a*/ 	.short	(.L_249 - .L_248)
.L_248:
        /*001c*/ 	.word	0x00000000
        /*0020*/ 	.short	0x0001
        /*0022*/ 	.short	0x0008
        /*0024*/ 	.byte	0x00, 0xf5, 0x21, 0x00


	//----- nvinfo : EIATTR_KPARAM_INFO
	.align		4
.L_249:
        /*0028*/ 	.byte	0x04, 0x17
        /*002a*/ 	.short	(.L_251 - .L_250)
.L_250:
        /*002c*/ 	.word	0x00000000
        /*0030*/ 	.short	0x0000
        /*0032*/ 	.short	0x0000
        /*0034*/ 	.byte	0x00, 0xf5, 0x21, 0x00


	//----- nvinfo : EIATTR_SPARSE_MMA_MASK
	.align		4
.L_251:
        /*0038*/ 	.byte	0x03, 0x50
        /*003a*/ 	.short	0x0000


	//----- nvinfo : EIATTR_MAXREG_COUNT
	.align		4
        /*003c*/ 	.byte	0x03, 0x1b
        /*003e*/ 	.short	0x00ff


	//----- nvinfo : EIATTR_NUM_BARRIERS
	.align		4
        /*0040*/ 	.byte	0x02, 0x4c
        /*0042*/ 	.byte	0x01
	.zero		1


	//----- nvinfo : EIATTR_MERCURY_ISA_VERSION
	.align		4
        /*0044*/ 	.byte	0x03, 0x5f
        /*0046*/ 	.short	0x0101


	//----- nvinfo : EIATTR_COOP_GROUP_MASK_REGIDS
	.align		4
        /*0048*/ 	.byte	0x04, 0x29
        /*004a*/ 	.short	(.L_253 - .L_252)


	//   ....[0]....
.L_252:
        /*004c*/ 	.word	0xffffffff


	//   ....[1]....
        /*0050*/ 	.word	0xffffffff


	//   ....[2]....
        /*0054*/ 	.word	0xffffffff


	//   ....[3]....
        /*0058*/ 	.word	0xffffffff


	//   ....[4]....
        /*005c*/ 	.word	0xffffffff


	//----- nvinfo : EIATTR_COOP_GROUP_INSTR_OFFSETS
	.align		4
.L_253:
        /*0060*/ 	.byte	0x04, 0x28
        /*0062*/ 	.short	(.L_255 - .L_254)


	//   ....[0]....
.L_254:
        /*0064*/ 	.word	0x000002c0


	//   ....[1]....
        /*0068*/ 	.word	0x000002e0


	//   ....[2]....
        /*006c*/ 	.word	0x00000300


	//   ....[3]....
        /*0070*/ 	.word	0x00000320


	//   ....[4]....
        /*0074*/ 	.word	0x00000340


	//----- nvinfo : EIATTR_VRC_CTA_INIT_COUNT
	.align		4
.L_255:
        /*0078*/ 	.byte	0x02, 0x4a
	.zero		1
	.zero		1


	//----- nvinfo : EIATTR_EXIT_INSTR_OFFSETS
	.align		4
        /*007c*/ 	.byte	0x04, 0x1c
        /*007e*/ 	.short	(.L_257 - .L_256)


	//   ....[0]....
.L_256:
        /*0080*/ 	.word	0x00000350


	//   ....[1]....
        /*0084*/ 	.word	0x00000390


	//----- nvinfo : EIATTR_CRS_STACK_SIZE
	.align		4
.L_257:
        /*0088*/ 	.byte	0x04, 0x1e
        /*008a*/ 	.short	(.L_259 - .L_258)
.L_258:
        /*008c*/ 	.word	0x00000000


	//----- nvinfo : EIATTR_CBANK_PARAM_SIZE
	.align		4
.L_259:
        /*0090*/ 	.byte	0x03, 0x19
        /*0092*/ 	.short	0x0014


	//----- nvinfo : EIATTR_PARAM_CBANK
	.align		4
        /*0094*/ 	.byte	0x04, 0x0a
        /*0096*/ 	.short	(.L_261 - .L_260)
	.align		4
.L_260:
        /*0098*/ 	.word	index@(.nv.constant0._Z19reduce6_final_stagePKfPfi)
        /*009c*/ 	.short	0x0380
        /*009e*/ 	.short	0x0014


	//----- nvinfo : EIATTR_SW_WAR
	.align		4
.L_261:
        /*00a0*/ 	.byte	0x04, 0x36
        /*00a2*/ 	.short	(.L_263 - .L_262)
.L_262:
        /*00a4*/ 	.word	0x00000008
.L_263:


//--------------------- .nv.info._Z7reduce6PKfPf  --------------------------
	.section	.nv.info._Z7reduce6PKfPf,"",@"SHT_CUDA_INFO"
	.sectionflags	@""
	.align	4


	//----- nvinfo : EIATTR_CUDA_API_VERSION
	.align		4
        /*0000*/ 	.byte	0x04, 0x37
        /*0002*/ 	.short	(.L_265 - .L_264)
.L_264:
        /*0004*/ 	.word	0x00000082


	//----- nvinfo : EIATTR_KPARAM_INFO
	.align		4
.L_265:
        /*0008*/ 	.byte	0x04, 0x17
        /*000a*/ 	.short	(.L_267 - .L_266)
.L_266:
        /*000c*/ 	.word	0x00000000
        /*0010*/ 	.short	0x0001
        /*0012*/ 	.short	0x0008
        /*0014*/ 	.byte	0x00, 0xf5, 0x21, 0x00


	//----- nvinfo : EIATTR_KPARAM_INFO
	.align		4
.L_267:
        /*0018*/ 	.byte	0x04, 0x17
        /*001a*/ 	.short	(.L_269 - .L_268)
.L_268:
        /*001c*/ 	.word	0x00000000
        /*0020*/ 	.short	0x0000
        /*0022*/ 	.short	0x0000
        /*0024*/ 	.byte	0x00, 0xf5, 0x21, 0x00


	//----- nvinfo : EIATTR_SPARSE_MMA_MASK
	.align		4
.L_269:
        /*0028*/ 	.byte	0x03, 0x50
        /*002a*/ 	.short	0x0000


	//----- nvinfo : EIATTR_MAXREG_COUNT
	.align		4
        /*002c*/ 	.byte	0x03, 0x1b
        /*002e*/ 	.short	0x00ff


	//----- nvinfo : EIATTR_NUM_BARRIERS
	.align		4
        /*0030*/ 	.byte	0x02, 0x4c
        /*0032*/ 	.byte	0x01
	.zero		1


	//----- nvinfo : EIATTR_MERCURY_ISA_VERSION
	.align		4
        /*0034*/ 	.byte	0x03, 0x5f
        /*0036*/ 	.short	0x0101


	//----- nvinfo : EIATTR_COOP_GROUP_MASK_REGIDS
	.align		4
        /*0038*/ 	.byte	0x04, 0x29
        /*003a*/ 	.short	(.L_271 - .L_270)


	//   ....[0]....
.L_270:
        /*003c*/ 	.word	0xffffffff


	//   ....[1]....
        /*0040*/ 	.word	0xffffffff


	//   ....[2]....
        /*0044*/ 	.word	0xffffffff


	//   ....[3]....
        /*0048*/ 	.word	0xffffffff


	//   ....[4]....
        /*004c*/ 	.word	0xffffffff


	//----- nvinfo : EIATTR_COOP_GROUP_INSTR_OFFSETS
	.align		4
.L_271:
        /*0050*/ 	.byte	0x04, 0x28
        /*0052*/ 	.short	(.L_273 - .L_272)


	//   ....[0]....
.L_272:
        /*0054*/ 	.word	0x00000240


	//   ....[1]....
        /*0058*/ 	.word	0x00000260


	//   ....[2]....
        /*005c*/ 	.word	0x00000280


	//   ....[3]....
        /*0060*/ 	.word	0x000002a0


	//   ....[4]....
        /*0064*/ 	.word	0x000002c0


	//----- nvinfo : EIATTR_VRC_CTA_INIT_COUNT
	.align		4
.L_273:
        /*0068*/ 	.byte	0x02, 0x4a
	.zero		1
	.zero		1


	//----- nvinfo : EIATTR_EXIT_INSTR_OFFSETS
	.align		4
        /*006c*/ 	.byte	0x04, 0x1c
        /*006e*/ 	.short	(.L_275 - .L_274)


	//   ....[0]....
.L_274:
        /*0070*/ 	.word	0x000002d0


	//   ....[1]....
        /*0074*/ 	.word	0x00000320


	//----- nvinfo : EIATTR_CBANK_PARAM_SIZE
	.align		4
.L_275:
        /*0078*/ 	.byte	0x03, 0x19
        /*007a*/ 	.short	0x0010


	//----- nvinfo : EIATTR_PARAM_CBANK
	.align		4
        /*007c*/ 	.byte	0x04, 0x0a
        /*007e*/ 	.short	(.L_277 - .L_276)
	.align		4
.L_276:
        /*0080*/ 	.word	index@(.nv.constant0._Z7reduce6PKfPf)
        /*0084*/ 	.short	0x0380
        /*0086*/ 	.short	0x0010


	//----- nvinfo : EIATTR_SW_WAR
	.align		4
.L_277:
        /*0088*/ 	.byte	0x04, 0x36
        /*008a*/ 	.short	(.L_279 - .L_278)
.L_278:
        /*008c*/ 	.word	0x00000008
.L_279:


//--------------------- .nv.info._Z19reduce5_final_stagePKfPfi --------------------------
	.section	.nv.info._Z19reduce5_final_stagePKfPfi,"",@"SHT_CUDA_INFO"
	.sectionflags	@""
	.align	4


	//----- nvinfo : EIATTR_CUDA_API_VERSION
	.align		4
        /*0000*/ 	.byte	0x04, 0x37
        /*0002*/ 	.short	(.L_281 - .L_280)
.L_280:
        /*0004*/ 	.word	0x00000082


	//----- nvinfo : EIATTR_KPARAM_INFO
	.align		4
.L_281:
        /*0008*/ 	.byte	0x04, 0x17
        /*000a*/ 	.short	(.L_283 - .L_282)
.L_282:
        /*000c*/ 	.word	0x00000000
        /*0010*/ 	.short	0x0002
        /*0012*/ 	.short	0x0010
        /*0014*/ 	.byte	0x00, 0xf0, 0x11, 0x00


	//----- nvinfo : EIATTR_KPARAM_INFO
	.align		4
.L_283:
        /*0018*/ 	.byte	0x04, 0x17
        /*001a*/ 	.short	(.L_285 - .L_284)
.L_284:
        /*001c*/ 	.word	0x00000000
        /*0020*/ 	.short	0x0001
        /*0022*/ 	.short	0x0008
        /*0024*/ 	.byte	0x00, 0xf5, 0x21, 0x00


	//----- nvinfo : EIATTR_KPARAM_INFO
	.align		4
.L_285:
        /*0028*/ 	.byte	0x04, 0x17
        /*002a*/ 	.short	(.L_287 - .L_286)
.L_286:
        /*002c*/ 	.word	0x00000000
        /*0030*/ 	.short	0x0000
        /*0032*/ 	.short	0x0000
        /*0034*/ 	.byte	0x00, 0xf5, 0x21, 0x00


	//----- nvinfo : EIATTR_SPARSE_MMA_MASK
	.align		4
.L_287:
        /*0038*/ 	.byte	0x03, 0x50
        /*003a*/ 	.short	0x0000


	//----- nvinfo : EIATTR_MAXREG_COUNT
	.align		4
        /*003c*/ 	.byte	0x03, 0x1b
        /*003e*/ 	.short	0x00ff


	//----- nvinfo : EIATTR_NUM_BARRIERS
	.align		4
        /*0040*/ 	.byte	0x02, 0x4c
        /*0042*/ 	.byte	0x01
	.zero		1


	//----- nvinfo : EIATTR_MERCURY_ISA_VERSION
	.align		4
        /*0044*/ 	.byte	0x03, 0x5f
        /*0046*/ 	.short	0x0101


	//----- nvinfo : EIATTR_COOP_GROUP_MASK_REGIDS
	.align		4
        /*0048*/ 	.byte	0x04, 0x29
        /*004a*/ 	.short	(.L_289 - .L_288)


	//   ....[0]....
.L_288:
        /*004c*/ 	.word	0x05000002


	//   ....[1]....
        /*0050*/ 	.word	0x05000002


	//   ....[2]....
        /*0054*/ 	.word	0x05000002


	//   ....[3]....
        /*0058*/ 	.word	0x05000002


	//   ....[4]....
        /*005c*/ 	.word	0x05000002


	//----- nvinfo : EIATTR_COOP_GROUP_INSTR_OFFSETS
	.align		4
.L_289:
        /*0060*/ 	.byte	0x04, 0x28
        /*0062*/ 	.short	(.L_291 - .L_290)


	//   ....[0]....
.L_290:
        /*0064*/ 	.word	0x000002d0


	//   ....[1]....
        /*0068*/ 	.word	0x000002f0


	//   ....[2]....
        /*006c*/ 	.word	0x00000310


	//   ....[3]....
        /*0070*/ 	.word	0x00000330


	//   ....[4]....
        /*0074*/ 	.word	0x00000350


	//----- nvinfo : EIATTR_VRC_CTA_INIT_COUNT
	.align		4
.L_291:
        /*0078*/ 	.byte	0x02, 0x4a
	.zero		1
	.zero		1


	//----- nvinfo : EIATTR_EXIT_INSTR_OFFSETS
	.align		4
        /*007c*/ 	.byte	0x04, 0x1c
        /*007e*/ 	.short	(.L_293 - .L_292)


	//   ....[0]....
.L_292:
        /*0080*/ 	.word	0x00000360


	//   ....[1]....
        /*0084*/ 	.word	0x000003a0


	//----- nvinfo : EIATTR_CRS_STACK_SIZE
	.align		4
.L_293:
        /*0088*/ 	.byte	0x04, 0x1e
        /*008a*/ 	.short	(.L_295 - .L_294)
.L_294:
        /*008c*/ 	.word	0x00000000


	//----- nvinfo : EIATTR_CBANK_PARAM_SIZE
	.align		4
.L_295:
        /*0090*/ 	.byte	0x03, 0x19
        /*0092*/ 	.short	0x0014


	//----- nvinfo : EIATTR_PARAM_CBANK
	.align		4
        /*0094*/ 	.byte	0x04, 0x0a
        /*0096*/ 	.short	(.L_297 - .L_296)
	.align		4
.L_296:
        /*0098*/ 	.word	index@(.nv.constant0._Z19reduce5_final_stagePKfPfi)
        /*009c*/ 	.short	0x0380
        /*009e*/ 	.short	0x0014


	//----- nvinfo : EIATTR_SW_WAR
	.align		4
.L_297:
        /*00a0*/ 	.byte	0x04, 0x36
        /*00a2*/ 	.short	(.L_299 - .L_298)
.L_298:
        /*00a4*/ 	.word	0x00000008
.L_299:


//--------------------- .nv.info._Z7reduce5PKfPf  --------------------------
	.section	.nv.info._Z7reduce5PKfPf,"",@"SHT_CUDA_INFO"
	.sectionflags	@""
	.align	4


	//----- nvinfo : EIATTR_CUDA_API_VERSION
	.align		4
        /*0000*/ 	.byte	0x04, 0x37
        /*0002*/ 	.short	(.L_301 - .L_300)
.L_300:
        /*0004*/ 	.word	0x00000082


	//----- nvinfo : EIATTR_KPARAM_INFO
	.align		4
.L_301:
        /*0008*/ 	.byte	0x04, 0x17
        /*000a*/ 	.short	(.L_303 - .L_302)
.L_302:
        /*000c*/ 	.word	0x00000000
        /*0010*/ 	.short	0x0001
        /*0012*/ 	.short	0x0008
        /*0014*/ 	.byte	0x00, 0xf5, 0x21, 0x00


	//----- nvinfo : EIATTR_KPARAM_INFO
	.align		4
.L_303:
        /*0018*/ 	.byte	0x04, 0x17
        /*001a*/ 	.short	(.L_305 - .L_304)
.L_304:
        /*001c*/ 	.word	0x00000000
        /*0020*/ 	.short	0x0000
        /*0022*/ 	.short	0x0000
        /*0024*/ 	.byte	0x00, 0xf5, 0x21, 0x00


	//----- nvinfo : EIATTR_SPARSE_MMA_MASK
	.align		4
.L_305:
        /*0028*/ 	.byte	0x03, 0x50
        /*002a*/ 	.short	0x0000


	//----- nvinfo : EIATTR_MAXREG_COUNT
	.align		4
        /*002c*/ 	.byte	0x03, 0x1b
        /*002e*/ 	.short	0x00ff


	//----- nvinfo : EIATTR_NUM_BARRIERS
	.align		4
        /*0030*/ 	.byte	0x02, 0x4c
        /*0032*/ 	.byte	0x01
	.zero		1


	//----- nvinfo : EIATTR_MERCURY_ISA_VERSION
	.align		4
        /*0034*/ 	.byte	0x03, 0x5f
        /*0036*/ 	.short	0x0101


	//----- nvinfo : EIATTR_COOP_GROUP_MASK_REGIDS
	.align		4
        /*0038*/ 	.byte	0x04, 0x29
        /*003a*/ 	.short	(.L_307 - .L_306)


	//   ....[0]....
.L_306:
        /*003c*/ 	.word	0x05000003


	//   ....[1]....
        /*0040*/ 	.word	0x05000003


	//   ....[2]....
        /*0044*/ 	.word	0x05000003


	//   ....[3]....
        /*0048*/ 	.word	0x05000003


	//   ....[4]....
        /*004c*/ 	.word	0x05000003


	//----- nvinfo : EIATTR_COOP_GROUP_INSTR_OFFSETS
	.align		4
.L_307:
        /*0050*/ 	.byte	0x04, 0x28
        /*0052*/ 	.short	(.L_309 - .L_308)


	//   ....[0]....
.L_308:
        /*0054*/ 	.word	0x00000250


	//   ....[1]....
        /*0058*/ 	.word	0x00000270


	//   ....[2]....
        /*005c*/ 	.word	0x00000290


	//   ....[3]....
        /*0060*/ 	.word	0x000002b0


	//   ....[4]....
        /*0064*/ 	.word	0x000002d0


	//----- nvinfo : EIATTR_VRC_CTA_INIT_COUNT
	.align		4
.L_309:
        /*0068*/ 	.byte	0x02, 0x4a
	.zero		1
	.zero		1


	//----- nvinfo : EIATTR_EXIT_INSTR_OFFSETS
	.align		4
        /*006c*/ 	.byte	0x04, 0x1c
        /*006e*/ 	.short	(.L_311 - .L_310)


	//   ....[0]....
.L_310:
        /*0070*/ 	.word	0x000002e0


	//   ....[1]....
        /*0074*/ 	.word	0x00000330


	//----- nvinfo : EIATTR_CBANK_PARAM_SIZE
	.align		4
.L_311:
        /*0078*/ 	.byte	0x03, 0x19
        /*007a*/ 	.short	0x0010


	//----- nvinfo : EIATTR_PARAM_CBANK
	.align		4
        /*007c*/ 	.byte	0x04, 0x0a
        /*007e*/ 	.short	(.L_313 - .L_312)
	.align		4
.L_312:
        /*0080*/ 	.word	index@(.nv.constant0._Z7reduce5PKfPf)
        /*0084*/ 	.short	0x0380
        /*0086*/ 	.short	0x0010


	//----- nvinfo : EIATTR_SW_WAR
	.align		4
.L_313:
        /*0088*/ 	.byte	0x04, 0x36
        /*008a*/ 	.short	(.L_315 - .L_314)
.L_314:
        /*008c*/ 	.word	0x00000008
.L_315:


//--------------------- .nv.info._Z19reduce4_final_stagePKfPfi --------------------------
	.section	.nv.info._Z19reduce4_final_stagePKfPfi,"",@"SHT_CUDA_INFO"
	.sectionflags	@""
	.align	4


	//----- nvinfo : EIATTR_CUDA_API_VERSION
	.align		4
        /*0000*/ 	.byte	0x04, 0x37
        /*0002*/ 	.short	(.L_317 - .L_316)
.L_316:
        /*0004*/ 	.word	0x00000082


	//----- nvinfo : EIATTR_KPARAM_INFO
	.align		4
.L_317:
        /*0008*/ 	.byte	0x04, 0x17
        /*000a*/ 	.short	(.L_319 - .L_318)
.L_318:
        /*000c*/ 	.word	0x00000000
        /*0010*/ 	.short	0x0002
        /*0012*/ 	.short	0x0010
        /*0014*/ 	.byte	0x00, 0xf0, 0x11, 0x00


	//----- nvinfo : EIATTR_KPARAM_INFO
	.align		4
.L_319:
        /*0018*/ 	.byte	0x04, 0x17
        /*001a*/ 	.short	(.L_321 - .L_320)
.L_320:
        /*001c*/ 	.word	0x00000000
        /*0020*/ 	.short	0x0001
        /*0022*/ 	.short	0x0008
        /*0024*/ 	.byte	0x00, 0xf5, 0x21, 0x00


	//----- nvinfo : EIATTR_KPARAM_INFO
	.align		4
.L_321:
        /*0028*/ 	.byte	0x04, 0x17
        /*002a*/ 	.short	(.L_323 - .L_322)
.L_322:
        /*002c*/ 	.word	0x00000000
        /*0030*/ 	.short	0x0000
        /*0032*/ 	.short	0x0000
        /*0034*/ 	.byte	0x00, 0xf5, 0x21, 0x00


	//----- nvinfo : EIATTR_SPARSE_MMA_MASK
	.align		4
.L_323:
        /*0038*/ 	.byte	0x03, 0x50
        /*003a*/ 	.short	0x0000


	//----- nvinfo : EIATTR_MAXREG_COUNT
	.align		4
        /*003c*/ 	.byte	0x03, 0x1b
        /*003e*/ 	.short	0x00ff


	//----- nvinfo : EIATTR_NUM_BARRIERS
	.align		4
        /*0040*/ 	.byte	0x02, 0x4c
        /*0042*/ 	.byte	0x01
	.zero		1


	//----- nvinfo : EIATTR_MERCURY_ISA_VERSION
	.align		4
        /*0044*/ 	.byte	0x03, 0x5f
        /*0046*/ 	.short	0x0101


	//----- nvinfo : EIATTR_VRC_CTA_INIT_COUNT
	.align		4
        /*0048*/ 	.byte	0x02, 0x4a
	.zero		1
	.zero		1


	//----- nvinfo : EIATTR_EXIT_INSTR_OFFSETS
	.align		4
        /*004c*/ 	.byte	0x04, 0x1c
        /*004e*/ 	.short	(.L_325 - .L_324)


	//   ....[0]....
.L_324:
        /*0050*/ 	.word	0x000002c0


	//   ....[1]....
        /*0054*/ 	.word	0x00000460


	//   ....[2]....
        /*0058*/ 	.word	0x000004d0


	//----- nvinfo : EIATTR_CRS_STACK_SIZE
	.align		4
.L_325:
        /*005c*/ 	.byte	0x04, 0x1e
        /*005e*/ 	.short	(.L_327 - .L_326)
.L_326:
        /*0060*/ 	.word	0x00000000


	//----- nvinfo : EIATTR_CBANK_PARAM_SIZE
	.align		4
.L_327:
        /*0064*/ 	.byte	0x03, 0x19
        /*0066*/ 	.short	0x0014


	//----- nvinfo : EIATTR_PARAM_CBANK
	.align		4
        /*0068*/ 	.byte	0x04, 0x0a
        /*006a*/ 	.short	(.L_329 - .L_328)
	.align		4
.L_328:
        /*006c*/ 	.word	index@(.nv.constant0._Z19reduce4_final_stagePKfPfi)
        /*0070*/ 	.short	0x0380
        /*0072*/ 	.short	0x0014


	//----- nvinfo : EIATTR_SW_WAR
	.align		4
.L_329:
        /*0074*/ 	.byte	0x04, 0x36
        /*0076*/ 	.short	(.L_331 - .L_330)
.L_330:
        /*0078*/ 	.word	0x00000008
.L_331:


//--------------------- .nv.info._Z7reduce4PKfPf  --------------------------
	.section	.nv.info._Z7reduce4PKfPf,"",@"SHT_CUDA_INFO"
	.sectionflags	@""
	.align	4


	//----- nvinfo : EIATTR_CUDA_API_VERSION
	.align		4
        /*0000*/ 	.byte	0x04, 0x37
        /*0002*/ 	.short	(.L_333 - .L_332)
.L_332:
        /*0004*/ 	.word	0x00000082


	//----- nvinfo : EIATTR_KPARAM_INFO
	.align		4
.L_333:
        /*0008*/ 	.byte	0x04, 0x17
        /*000a*/ 	.short	(.L_335 - .L_334)
.L_334:
        /*000c*/ 	.word	0x00000000
        /*0010*/ 	.short	0x0001
        /*0012*/ 	.short	0x0008
        /*0014*/ 	.byte	0x00, 0xf5, 0x21, 0x00


	//----- nvinfo : EIATTR_KPARAM_INFO
	.align		4
.L_335:
        /*0018*/ 	.byte	0x04, 0x17
        /*001a*/ 	.short	(.L_337 - .L_336)
.L_336:
        /*001c*/ 	.word	0x00000000
        /*0020*/ 	.short	0x0000
        /*0022*/ 	.short	0x0000
        /*0024*/ 	.byte	0x00, 0xf5, 0x21, 0x00


	//----- nvinfo : EIATTR_SPARSE_MMA_MASK
	.align		4
.L_337:
        /*0028*/ 	.byte	0x03, 0x50
        /*002a*/ 	.short	0x0000


	//----- nvinfo : EIATTR_MAXREG_COUNT
	.align		4
        /*002c*/ 	.byte	0x03, 0x1b
        /*002e*/ 	.short	0x00ff


	//----- nvinfo : EIATTR_NUM_BARRIERS
	.align		4
        /*0030*/ 	.byte	0x02, 0x4c
        /*0032*/ 	.byte	0x01
	.zero		1


	//----- nvinfo : EIATTR_MERCURY_ISA_VERSION
	.align		4
        /*0034*/ 	.byte	0x03, 0x5f
        /*0036*/ 	.short	0x0101


	//----- nvinfo : EIATTR_VRC_CTA_INIT_COUNT
	.align		4
        /*0038*/ 	.byte	0x02, 0x4a
	.zero		1
	.zero		1


	//----- nvinfo : EIATTR_EXIT_INSTR_OFFSETS
	.align		4
        /*003c*/ 	.byte	0x04, 0x1c
        /*003e*/ 	.short	(.L_339 - .L_338)


	//   ....[0]....
.L_338:
        /*0040*/ 	.word	0x00000230


	//   ....[1]....
        /*0044*/ 	.word	0x000003d0


	//   ....[2]....
        /*0048*/ 	.word	0x00000450


	//----- nvinfo : EIATTR_CBANK_PARAM_SIZE
	.align		4
.L_339:
        /*004c*/ 	.byte	0x03, 0x19
        /*004e*/ 	.short	0x0010


	//----- nvinfo : EIATTR_PARAM_CBANK
	.align		4
        /*0050*/ 	.byte	0x04, 0x0a
        /*0052*/ 	.short	(.L_341 - .L_340)
	.align		4
.L_340:
        /*0054*/ 	.word	index@(.nv.constant0._Z7reduce4PKfPf)
        /*0058*/ 	.short	0x0380
        /*005a*/ 	.short	0x0010


	//----- nvinfo : EIATTR_SW_WAR
	.align		4
.L_341:
        /*005c*/ 	.byte	0x04, 0x36
        /*005e*/ 	.short	(.L_343 - .L_342)
.L_342:
        /*0060*/ 	.word	0x00000008
.L_343:


//--------------------- .nv.info._Z19reduce3_final_stagePKfPfi --------------------------
	.section	.nv.info._Z19reduce3_final_stagePKfPfi,"",@"SHT_CUDA_INFO"
	.sectionflags	@""
	.align	4


	//----- nvinfo : EIATTR_CUDA_API_VERSION
	.align		4
        /*0000*/ 	.byte	0x04, 0x37
        /*0002*/ 	.short	(.L_345 - .L_344)
.L_344:
        /*0004*/ 	.word	0x00000082


	//----- nvinfo : EIATTR_KPARAM_INFO
	.align		4
.L_345:
        /*0008*/ 	.byte	0x04, 0x17
        /*000a*/ 	.short	(.L_347 - .L_346)
.L_346:
        /*000c*/ 	.word	0x00000000
        /*0010*/ 	.short	0x0002
        /*0012*/ 	.short	0x0010
        /*0014*/ 	.byte	0x00, 0xf0, 0x11, 0x00


	//----- nvinfo : EIATTR_KPARAM_INFO
	.align		4
.L_347:
        /*0018*/ 	.byte	0x04, 0x17
        /*001a*/ 	.short	(.L_349 - .L_348)
.L_348:
        /*001c*/ 	.word	0x00000000
        /*0020*/ 	.short	0x0001
        /*0022*/ 	.short	0x0008
        /*0024*/ 	.byte	0x00, 0xf5, 0x21, 0x00


	//----- nvinfo : EIATTR_KPARAM_INFO
	.align		4
.L_349:
        /*0028*/ 	.byte	0x04, 0x17
        /*002a*/ 	.short	(.L_351 - .L_350)
.L_350:
        /*002c*/ 	.word	0x00000000
        /*0030*/ 	.short	0x0000
        /*0032*/ 	.short	0x0000
        /*0034*/ 	.byte	0x00, 0xf5, 0x21, 0x00


	//----- nvinfo : EIATTR_SPARSE_MMA_MASK
	.align		4
.L_351:
        /*0038*/ 	.byte	0x03, 0x50
        /*003a*/ 	.short	0x0000


	//----- nvinfo : EIATTR_MAXREG_COUNT
	.align		4
        /*003c*/ 	.byte	0x03, 0x1b
        /*003e*/ 	.short	0x00ff


	//----- nvinfo : EIATTR_NUM_BARRIERS
	.align		4
        /*0040*/ 	.byte	0x02, 0x4c
        /*0042*/ 	.byte	0x01
	.zero		1


	//----- nvinfo : EIATTR_MERCURY_ISA_VERSION
	.align		4
        /*0044*/ 	.byte	0x03, 0x5f
        /*0046*/ 	.short	0x0101


	//----- nvinfo : EIATTR_VRC_CTA_INIT_COUNT
	.align		4
        /*0048*/ 	.byte	0x02, 0x4a
	.zero		1
	.zero		1


	//----- nvinfo : EIATTR_EXIT_INSTR_OFFSETS
	.align		4
        /*004c*/ 	.byte	0x04, 0x1c
        /*004e*/ 	.short	(.L_353 - .L_352)


	//   ....[0]....
.L_352:
        /*0050*/ 	.word	0x000002b0


	//   ....[1]....
        /*0054*/ 	.word	0x00000320


	//----- nvinfo : EIATTR_CRS_STACK_SIZE
	.align		4
.L_353:
        /*0058*/ 	.byte	0x04, 0x1e
        /*005a*/ 	.short	(.L_355 - .L_354)
.L_354:
        /*005c*/ 	.word	0x00000000


	//----- nvinfo : EIATTR_CBANK_PARAM_SIZE
	.align		4
.L_355:
        /*0060*/ 	.byte	0x03, 0x19
        /*0062*/ 	.short	0x0014


	//----- nvinfo : EIATTR_PARAM_CBANK
	.align		4
        /*0064*/ 	.byte	0x04, 0x0a
        /*0066*/ 	.short	(.L_357 - .L_356)
	.align		4
.L_356:
        /*0068*/ 	.word	index@(.nv.constant0._Z19reduce3_final_stagePKfPfi)
        /*006c*/ 	.short	0x0380
        /*006e*/ 	.short	0x0014


	//----- nvinfo : EIATTR_SW_WAR
	.align		4
.L_357:
        /*0070*/ 	.byte	0x04, 0x36
        /*0072*/ 	.short	(.L_359 - .L_358)
.L_358:
        /*0074*/ 	.word	0x00000008
.L_359:


//--------------------- .nv.info._Z7reduce3PKfPf  --------------------------
	.section	.nv.info._Z7reduce3PKfPf,"",@"SHT_CUDA_INFO"
	.sectionflags	@""
	.align	4


	//----- nvinfo : EIATTR_CUDA_API_VERSION
	.align		4
        /*0000*/ 	.byte	0x04, 0x37
        /*0002*/ 	.short	(.L_361 - .L_360)
.L_360:
        /*0004*/ 	.word	0x00000082


	//----- nvinfo : EIATTR_KPARAM_INFO
	.align		4
.L_361:
        /*0008*/ 	.byte	0x04, 0x17
        /*000a*/ 	.short	(.L_363 - .L_362)
.L_362:
        /*000c*/ 	.word	0x00000000
        /*0010*/ 	.short	0x0001
        /*0012*/ 	.short	0x0008
        /*0014*/ 	.byte	0x00, 0xf5, 0x21, 0x00


	//----- nvinfo : EIATTR_KPARAM_INFO
	.align		4
.L_363:
        /*0018*/ 	.byte	0x04, 0x17
        /*001a*/ 	.short	(.L_365 - .L_364)
.L_364:
        /*001c*/ 	.word	0x00000000
        /*0020*/ 	.short	0x0000
        /*0022*/ 	.short	0x0000
        /*0024*/ 	.byte	0x00, 0xf5, 0x21, 0x00


	//----- nvinfo : EIATTR_SPARSE_MMA_MASK
	.align		4
.L_365:
        /*0028*/ 	.byte	0x03, 0x50
        /*002a*/ 	.short	0x0000


	//----- nvinfo : EIATTR_MAXREG_COUNT
	.align		4
        /*002c*/ 	.byte	0x03, 0x1b
        /*002e*/ 	.short	0x00ff


	//----- nvinfo : EIATTR_NUM_BARRIERS
	.align		4
        /*0030*/ 	.byte	0x02, 0x4c
        /*0032*/ 	.byte	0x01
	.zero		1


	//----- nvinfo : EIATTR_MERCURY_ISA_VERSION
	.align		4
        /*0034*/ 	.byte	0x03, 0x5f
        /*0036*/ 	.short	0x0101


	//----- nvinfo : EIATTR_VRC_CTA_INIT_COUNT
	.align		4
        /*0038*/ 	.byte	0x02, 0x4a
	.zero		1
	.zero		1


	//----- nvinfo : EIATTR_EXIT_INSTR_OFFSETS
	.align		4
        /*003c*/ 	.byte	0x04, 0x1c
        /*003e*/ 	.short	(.L_367 - .L_366)


	//   ....[0]....
.L_366:
        /*0040*/ 	.word	0x00000230


	//   ....[1]....
        /*0044*/ 	.word	0x000002b0


	//----- nvinfo : EIATTR_CBANK_PARAM_SIZE
	.align		4
.L_367:
        /*0048*/ 	.byte	0x03, 0x19
        /*004a*/ 	.short	0x0010


	//----- nvinfo : EIATTR_PARAM_CBANK
	.align		4
        /*004c*/ 	.byte	0x04, 0x0a
        /*004e*/ 	.short	(.L_369 - .L_368)
	.align		4
.L_368:
        /*0050*/ 	.word	index@(.nv.constant0._Z7reduce3PKfPf)
        /*0054*/ 	.short	0x0380
        /*0056*/ 	.short	0x0010


	//----- nvinfo : EIATTR_SW_WAR
	.align		4
.L_369:
        /*0058*/ 	.byte	0x04, 0x36
        /*005a*/ 	.short	(.L_371 - .L_370)
.L_370:
        /*005c*/ 	.word	0x00000008
.L_371:


//--------------------- .nv.info._Z19reduce2_final_stagePKfPfi --------------------------
	.section	.nv.info._Z19reduce2_final_stagePKfPfi,"",@"SHT_CUDA_INFO"
	.sectionflags	@""
	.align	4


	//----- nvinfo : EIATTR_CUDA_API_VERSION
	.align		4
        /*0000*/ 	.byte	0x04, 0x37
        /*0002*/ 	.short	(.L_373 - .L_372)
.L_372:
        /*0004*/ 	.word	0x00000082


	//----- nvinfo : EIATTR_KPARAM_INFO
	.align		4
.L_373:
        /*0008*/ 	.byte	0x04, 0x17
        /*000a*/ 	.short	(.L_375 - .L_374)
.L_374:
        /*000c*/ 	.word	0x00000000
        /*0010*/ 	.short	0x0002
        /*0012*/ 	.short	0x0010
        /*0014*/ 	.byte	0x00, 0xf0, 0x11, 0x00


	//----- nvinfo : EIATTR_KPARAM_INFO
	.align		4
.L_375:
        /*0018*/ 	.byte	0x04, 0x17
        /*001a*/ 	.short	(.L_377 - .L_376)
.L_376:
        /*001c*/ 	.word	0x00000000
        /*0020*/ 	.short	0x0001
        /*0022*/ 	.short	0x0008
        /*0024*/ 	.byte	0x00, 0xf5, 0x21, 0x00


	//----- nvinfo : EIATTR_KPARAM_INFO
	.align		4
.L_377:
        /*0028*/ 	.byte	0x04, 0x17
        /*002a*/ 	.short	(.L_379 - .L_378)
.L_378:
        /*002c*/ 	.word	0x00000000
        /*0030*/ 	.short	0x0000
        /*0032*/ 	.short	0x0000
        /*0034*/ 	.byte	0x00, 0xf5, 0x21, 0x00


	//----- nvinfo : EIATTR_SPARSE_MMA_MASK
	.align		4
.L_379:
        /*0038*/ 	.byte	0x03, 0x50
        /*003a*/ 	.short	0x0000


	//----- nvinfo : EIATTR_MAXREG_COUNT
	.align		4
        /*003c*/ 	.byte	0x03, 0x1b
        /*003e*/ 	.short	0x00ff


	//----- nvinfo : EIATTR_NUM_BARRIERS
	.align		4
        /*0040*/ 	.byte	0x02, 0x4c
        /*0042*/ 	.byte	0x01
	.zero		1


	//----- nvinfo : EIATTR_MERCURY_ISA_VERSION
	.align		4
        /*0044*/ 	.byte	0x03, 0x5f
        /*0046*/ 	.short	0x0101


	//----- nvinfo : EIATTR_VRC_CTA_INIT_COUNT
	.align		4
        /*0048*/ 	.byte	0x02, 0x4a
	.zero		1
	.zero		1


	//----- nvinfo : EIATTR_EXIT_INSTR_OFFSETS
	.align		4
        /*004c*/ 	.byte	0x04, 0x1c
        /*004e*/ 	.short	(.L_381 - .L_380)


	//   ....[0]....
.L_380:
        /*0050*/ 	.word	0x00000210


	//   ....[1]....
        /*0054*/ 	.word	0x00000280


	//----- nvinfo : EIATTR_CBANK_PARAM_SIZE
	.align		4
.L_381:
        /*0058*/ 	.byte	0x03, 0x19
        /*005a*/ 	.short	0x0014


	//----- nvinfo : EIATTR_PARAM_CBANK
	.align		4
        /*005c*/ 	.byte	0x04, 0x0a
        /*005e*/ 	.short	(.L_383 - .L_382)
	.align		4
.L_382:
        /*0060*/ 	.word	index@(.nv.constant0._Z19reduce2_final_stagePKfPfi)
        /*0064*/ 	.short	0x0380
        /*0066*/ 	.short	0x0014


	//----- nvinfo : EIATTR_SW_WAR
	.align		4
.L_383:
        /*0068*/ 	.byte	0x04, 0x36
        /*006a*/ 	.short	(.L_385 - .L_384)
.L_384:
        /*006c*/ 	.word	0x00000008
.L_385:


//--------------------- .nv.info._Z7reduce2PKfPf  --------------------------
	.section	.nv.info._Z7reduce2PKfPf,"",@"SHT_CUDA_INFO"
	.sectionflags	@""
	.align	4


	//----- nvinfo : EIATTR_CUDA_API_VERSION
	.align		4
        /*0000*/ 	.byte	0x04, 0x37
        /*0002*/ 	.short	(.L_387 - .L_386)
.L_386:
        /*0004*/ 	.word	0x00000082


	//----- nvinfo : EIATTR_KPARAM_INFO
	.align		4
.L_387:
        /*0008*/ 	.byte	0x04, 0x17
        /*000a*/ 	.short	(.L_389 - .L_388)
.L_388:
        /*000c*/ 	.word	0x00000000
        /*0010*/ 	.short	0x0001
        /*0012*/ 	.short	0x0008
        /*0014*/ 	.byte	0x00, 0xf5, 0x21, 0x00


	//----- nvinfo : EIATTR_KPARAM_INFO
	.align		4
.L_389:
        /*0018*/ 	.byte	0x04, 0x17
        /*001a*/ 	.short	(.L_391 - .L_390)
.L_390:
        /*001c*/ 	.word	0x00000000
        /*0020*/ 	.short	0x0000
        /*0022*/ 	.short	0x0000
        /*0024*/ 	.byte	0x00, 0xf5, 0x21, 0x00


	//----- nvinfo : EIATTR_SPARSE_MMA_MASK
	.align		4
.L_391:
        /*0028*/ 	.byte	0x03, 0x50
        /*002a*/ 	.short	0x0000


	//----- nvinfo : EIATTR_MAXREG_COUNT
	.align		4
        /*002c*/ 	.byte	0x03, 0x1b
        /*002e*/ 	.short	0x00ff


	//----- nvinfo : EIATTR_NUM_BARRIERS
	.align		4
        /*0030*/ 	.byte	0x02, 0x4c
        /*0032*/ 	.byte	0x01
	.zero		1


	//----- nvinfo : EIATTR_MERCURY_ISA_VERSION
	.align		4
        /*0034*/ 	.byte	0x03, 0x5f
        /*0036*/ 	.short	0x0101


	//----- nvinfo : EIATTR_VRC_CTA_INIT_COUNT
	.align		4
        /*0038*/ 	.byte	0x02, 0x4a
	.zero		1
	.zero		1


	//----- nvinfo : EIATTR_EXIT_INSTR_OFFSETS
	.align		4
        /*003c*/ 	.byte	0x04, 0x1c
        /*003e*/ 	.short	(.L_393 - .L_392)


	//   ....[0]....
.L_392:
        /*0040*/ 	.word	0x000001e0


	//   ....[1]....
        /*0044*/ 	.word	0x00000260


	//----- nvinfo : EIATTR_CBANK_PARAM_SIZE
	.align		4
.L_393:
        /*0048*/ 	.byte	0x03, 0x19
        /*004a*/ 	.short	0x0010


	//----- nvinfo : EIATTR_PARAM_CBANK
	.align		4
        /*004c*/ 	.byte	0x04, 0x0a
        /*004e*/ 	.short	(.L_395 - .L_394)
	.align		4
.L_394:
        /*0050*/ 	.word	index@(.nv.constant0._Z7reduce2PKfPf)
        /*0054*/ 	.short	0x0380
        /*0056*/ 	.short	0x0010


	//----- nvinfo : EIATTR_SW_WAR
	.align		4
.L_395:
        /*0058*/ 	.byte	0x04, 0x36
        /*005a*/ 	.short	(.L_397 - .L_396)
.L_396:
        /*005c*/ 	.word	0x00000008
.L_397:


//--------------------- .nv.info._Z19reduce1_final_stagePKfPfi --------------------------
	.section	.nv.info._Z19reduce1_final_stagePKfPfi,"",@"SHT_CUDA_INFO"
	.sectionflags	@""
	.align	4


	//----- nvinfo : EIATTR_CUDA_API_VERSION
	.align		4
        /*0000*/ 	.byte	0x04, 0x37
        /*0002*/ 	.short	(.L_399 - .L_398)
.L_398:
        /*0004*/ 	.word	0x00000082


	//----- nvinfo : EIATTR_KPARAM_INFO
	.align		4
.L_399:
        /*0008*/ 	.byte	0x04, 0x17
        /*000a*/ 	.short	(.L_401 - .L_400)
.L_400:
        /*000c*/ 	.word	0x00000000
        /*0010*/ 	.short	0x0002
        /*0012*/ 	.short	0x0010
        /*0014*/ 	.byte	0x00, 0xf0, 0x11, 0x00


	//----- nvinfo : EIATTR_KPARAM_INFO
	.align		4
.L_401:
        /*0018*/ 	.byte	0x04, 0x17
        /*001a*/ 	.short	(.L_403 - .L_402)
.L_402:
        /*001c*/ 	.word	0x00000000
        /*0020*/ 	.short	0x0001
        /*0022*/ 	.short	0x0008
        /*0024*/ 	.byte	0x00, 0xf5, 0x21, 0x00


	//----- nvinfo : EIATTR_KPARAM_INFO
	.align		4
.L_403:
        /*0028*/ 	.byte	0x04, 0x17
        /*002a*/ 	.short	(.L_405 - .L_404)
.L_404:
        /*002c*/ 	.word	0x00000000
        /*0030*/ 	.short	0x0000
        /*0032*/ 	.short	0x0000
        /*0034*/ 	.byte	0x00, 0xf5, 0x21, 0x00


	//----- nvinfo : EIATTR_SPARSE_MMA_MASK
	.align		4
.L_405:
        /*0038*/ 	.byte	0x03, 0x50
        /*003a*/ 	.short	0x0000


	//----- nvinfo : EIATTR_MAXREG_COUNT
	.align		4
        /*003c*/ 	.byte	0x03, 0x1b
        /*003e*/ 	.short	0x00ff


	//----- nvinfo : EIATTR_NUM_BARRIERS
	.align		4
        /*0040*/ 	.byte	0x02, 0x4c
        /*0042*/ 	.byte	0x01
	.zero		1


	//----- nvinfo : EIATTR_MERCURY_ISA_VERSION
	.align		4
        /*0044*/ 	.byte	0x03, 0x5f
        /*0046*/ 	.short	0x0101


	//----- nvinfo : EIATTR_VRC_CTA_INIT_COUNT
	.align		4
        /*0048*/ 	.byte	0x02, 0x4a
	.zero		1
	.zero		1


	//----- nvinfo : EIATTR_EXIT_INSTR_OFFSETS
	.align		4
        /*004c*/ 	.byte	0x04, 0x1c
        /*004e*/ 	.short	(.L_407 - .L_406)


	//   ....[0]....
.L_406:
        /*0050*/ 	.word	0x00000210


	//   ....[1]....
        /*0054*/ 	.word	0x00000280


	//----- nvinfo : EIATTR_CBANK_PARAM_SIZE
	.align		4
.L_407:
        /*0058*/ 	.byte	0x03, 0x19
        /*005a*/ 	.short	0x0014


	//----- nvinfo : EIATTR_PARAM_CBANK
	.align		4
        /*005c*/ 	.byte	0x04, 0x0a
        /*005e*/ 	.short	(.L_409 - .L_408)
	.align		4
.L_408:
        /*0060*/ 	.word	index@(.nv.constant0._Z19reduce1_final_stagePKfPfi)
        /*0064*/ 	.short	0x0380
        /*0066*/ 	.short	0x0014


	//----- nvinfo : EIATTR_SW_WAR
	.align		4
.L_409:
        /*0068*/ 	.byte	0x04, 0x36
        /*006a*/ 	.short	(.L_411 - .L_410)
.L_410:
        /*006c*/ 	.word	0x00000008
.L_411:


//--------------------- .nv.info._Z7reduce1PKfPf  --------------------------
	.section	.nv.info._Z7reduce1PKfPf,"",@"SHT_CUDA_INFO"
	.sectionflags	@""
	.align	4


	//----- nvinfo : EIATTR_CUDA_API_VERSION
	.align		4
        /*0000*/ 	.byte	0x04, 0x37
        /*0002*/ 	.short	(.L_413 - .L_412)
.L_412:
        /*0004*/ 	.word	0x00000082


	//----- nvinfo : EIATTR_KPARAM_INFO
	.align		4
.L_413:
        /*0008*/ 	.byte	0x04, 0x17
        /*000a*/ 	.short	(.L_415 - .L_414)
.L_414:
        /*000c*/ 	.word	0x00000000
        /*0010*/ 	.short	0x0001
        /*0012*/ 	.short	0x0008
        /*0014*/ 	.byte	0x00, 0xf5, 0x21, 0x00


	//----- nvinfo : EIATTR_KPARAM_INFO
	.align		4
.L_415:
        /*0018*/ 	.byte	0x04, 0x17
        /*001a*/ 	.short	(.L_417 - .L_416)
.L_416:
        /*001c*/ 	.word	0x00000000
        /*0020*/ 	.short	0x0000
        /*0022*/ 	.short	0x0000
        /*0024*/ 	.byte	0x00, 0xf5, 0x21, 0x00


	//----- nvinfo : EIATTR_SPARSE_MMA_MASK
	.align		4
.L_417:
        /*0028*/ 	.byte	0x03, 0x50
        /*002a*/ 	.short	0x0000


	//----- nvinfo : EIATTR_MAXREG_COUNT
	.align		4
        /*002c*/ 	.byte	0x03, 0x1b
        /*002e*/ 	.short	0x00ff


	//----- nvinfo : EIATTR_NUM_BARRIERS
	.align		4
        /*0030*/ 	.byte	0x02, 0x4c
        /*0032*/ 	.byte	0x01
	.zero		1


	//----- nvinfo : EIATTR_MERCURY_ISA_VERSION
	.align		4
        /*0034*/ 	.byte	0x03, 0x5f
        /*0036*/ 	.short	0x0101


	//----- nvinfo : EIATTR_VRC_CTA_INIT_COUNT
	.align		4
        /*0038*/ 	.byte	0x02, 0x4a
	.zero		1
	.zero		1


	//----- nvinfo : EIATTR_EXIT_INSTR_OFFSETS
	.align		4
        /*003c*/ 	.byte	0x04, 0x1c
        /*003e*/ 	.short	(.L_419 - .L_418)


	//   ....[0]....
.L_418:
        /*0040*/ 	.word	0x00000210


	//   ....[1]....
        /*0044*/ 	.word	0x00000290


	//----- nvinfo : EIATTR_CBANK_PARAM_SIZE
	.align		4
.L_419:
        /*0048*/ 	.byte	0x03, 0x19
        /*004a*/ 	.short	0x0010


	//----- nvinfo : EIATTR_PARAM_CBANK
	.align		4
        /*004c*/ 	.byte	0x04, 0x0a
        /*004e*/ 	.short	(.L_421 - .L_420)
	.align		4
.L_420:
        /*0050*/ 	.word	index@(.nv.constant0._Z7reduce1PKfPf)
        /*0054*/ 	.short	0x0380
        /*0056*/ 	.short	0x0010


	//----- nvinfo : EIATTR_SW_WAR
	.align		4
.L_421:
        /*0058*/ 	.byte	0x04, 0x36
        /*005a*/ 	.short	(.L_423 - .L_422)
.L_422:
        /*005c*/ 	.word	0x00000008
.L_423:


//--------------------- .nv.info._Z19reduce0_final_stagePKfPfi --------------------------
	.section	.nv.info._Z19reduce0_final_stagePKfPfi,"",@"SHT_CUDA_INFO"
	.sectionflags	@""
	.align	4


	//----- nvinfo : EIATTR_CUDA_API_VERSION
	.align		4
        /*0000*/ 	.byte	0x04, 0x37
        /*0002*/ 	.short	(.L_425 - .L_424)
.L_424:
        /*0004*/ 	.word	0x00000082


	//----- nvinfo : EIATTR_KPARAM_INFO
	.align		4
.L_425:
        /*0008*/ 	.byte	0x04, 0x17
        /*000a*/ 	.short	(.L_427 - .L_426)
.L_426:
        /*000c*/ 	.word	0x00000000
        /*0010*/ 	.short	0x0002
        /*0012*/ 	.short	0x0010
        /*0014*/ 	.byte	0x00, 0xf0, 0x11, 0x00


	//----- nvinfo : EIATTR_KPARAM_INFO
	.align		4
.L_427:
        /*0018*/ 	.byte	0x04, 0x17
        /*001a*/ 	.short	(.L_429 - .L_428)
.L_428:
        /*001c*/ 	.word	0x00000000
        /*0020*/ 	.short	0x0001
        /*0022*/ 	.short	0x0008
        /*0024*/ 	.byte	0x00, 0xf5, 0x21, 0x00


	//----- nvinfo : EIATTR_KPARAM_INFO
	.align		4
.L_429:
        /*0028*/ 	.byte	0x04, 0x17
        /*002a*/ 	.short	(.L_431 - .L_430)
.L_430:
        /*002c*/ 	.word	0x00000000
        /*0030*/ 	.short	0x0000
        /*0032*/ 	.short	0x0000
        /*0034*/ 	.byte	0x00, 0xf5, 0x21, 0x00


	//----- nvinfo : EIATTR_SPARSE_MMA_MASK
	.align		4
.L_431:
        /*0038*/ 	.byte	0x03, 0x50
        /*003a*/ 	.short	0x0000


	//----- nvinfo : EIATTR_MAXREG_COUNT
	.align		4
        /*003c*/ 	.byte	0x03, 0x1b
        /*003e*/ 	.short	0x00ff


	//----- nvinfo : EIATTR_NUM_BARRIERS
	.align		4
        /*0040*/ 	.byte	0x02, 0x4c
        /*0042*/ 	.byte	0x01
	.zero		1


	//----- nvinfo : EIATTR_MERCURY_ISA_VERSION
	.align		4
        /*0044*/ 	.byte	0x03, 0x5f
        /*0046*/ 	.short	0x0101


	//----- nvinfo : EIATTR_VRC_CTA_INIT_COUNT
	.align		4
        /*0048*/ 	.byte	0x02, 0x4a
	.zero		1
	.zero		1


	//----- nvinfo : EIATTR_EXIT_INSTR_OFFSETS
	.align		4
        /*004c*/ 	.byte	0x04, 0x1c
        /*004e*/ 	.short	(.L_433 - .L_432)


	//   ....[0]....
.L_432:
        /*0050*/ 	.word	0x00000210


	//   ....[1]....
        /*0054*/ 	.word	0x00000280


	//----- nvinfo : EIATTR_CBANK_PARAM_SIZE
	.align		4
.L_433:
        /*0058*/ 	.byte	0x03, 0x19
        /*005a*/ 	.short	0x0014


	//----- nvinfo : EIATTR_PARAM_CBANK
	.align		4
        /*005c*/ 	.byte	0x04, 0x0a
        /*005e*/ 	.short	(.L_435 - .L_434)
	.align		4
.L_434:
        /*0060*/ 	.word	index@(.nv.constant0._Z19reduce0_final_stagePKfPfi)
        /*0064*/ 	.short	0x0380
        /*0066*/ 	.short	0x0014


	//----- nvinfo : EIATTR_SW_WAR
	.align		4
.L_435:
        /*0068*/ 	.byte	0x04, 0x36
        /*006a*/ 	.short	(.L_437 - .L_436)
.L_436:
        /*006c*/ 	.word	0x00000008
.L_437:


//--------------------- .nv.info._Z7reduce0PKfPf  --------------------------
	.section	.nv.info._Z7reduce0PKfPf,"",@"SHT_CUDA_INFO"
	.sectionflags	@""
	.align	4


	//----- nvinfo : EIATTR_CUDA_API_VERSION
	.align		4
        /*0000*/ 	.byte	0x04, 0x37
        /*0002*/ 	.short	(.L_439 - .L_438)
.L_438:
        /*0004*/ 	.word	0x00000082


	//----- nvinfo : EIATTR_KPARAM_INFO
	.align		4
.L_439:
        /*0008*/ 	.byte	0x04, 0x17
        /*000a*/ 	.short	(.L_441 - .L_440)
.L_440:
        /*000c*/ 	.word	0x00000000
        /*0010*/ 	.short	0x0001
        /*0012*/ 	.short	0x0008
        /*0014*/ 	.byte	0x00, 0xf5, 0x21, 0x00


	//----- nvinfo : EIATTR_KPARAM_INFO
	.align		4
.L_441:
        /*0018*/ 	.byte	0x04, 0x17
        /*001a*/ 	.short	(.L_443 - .L_442)
.L_442:
        /*001c*/ 	.word	0x00000000
        /*0020*/ 	.short	0x0000
        /*0022*/ 	.short	0x0000
        /*0024*/ 	.byte	0x00, 0xf5, 0x21, 0x00


	//----- nvinfo : EIATTR_SPARSE_MMA_MASK
	.align		4
.L_443:
        /*0028*/ 	.byte	0x03, 0x50
        /*002a*/ 	.short	0x0000


	//----- nvinfo : EIATTR_MAXREG_COUNT
	.align		4
        /*002c*/ 	.byte	0x03, 0x1b
        /*002e*/ 	.short	0x00ff


	//----- nvinfo : EIATTR_NUM_BARRIERS
	.align		4
        /*0030*/ 	.byte	0x02, 0x4c
        /*0032*/ 	.byte	0x01
	.zero		1


	//----- nvinfo : EIATTR_MERCURY_ISA_VERSION
	.align		4
        /*0034*/ 	.byte	0x03, 0x5f
        /*0036*/ 	.short	0x0101


	//----- nvinfo : EIATTR_VRC_CTA_INIT_COUNT
	.align		4
        /*0038*/ 	.byte	0x02, 0x4a
	.zero		1
	.zero		1


	//----- nvinfo : EIATTR_EXIT_INSTR_OFFSETS
	.align		4
        /*003c*/ 	.byte	0x04, 0x1c
        /*003e*/ 	.short	(.L_445 - .L_444)


	//   ....[0]....
.L_444:
        /*0040*/ 	.word	0x000001f0


	//   ....[1]....
        /*0044*/ 	.word	0x00000270


	//----- nvinfo : EIATTR_CBANK_PARAM_SIZE
	.align		4
.L_445:
        /*0048*/ 	.byte	0x03, 0x19
        /*004a*/ 	.short	0x0010


	//----- nvinfo : EIATTR_PARAM_CBANK
	.align		4
        /*004c*/ 	.byte	0x04, 0x0a
        /*004e*/ 	.short	(.L_447 - .L_446)
	.align		4
.L_446:
        /*0050*/ 	.word	index@(.nv.constant0._Z7reduce0PKfPf)
        /*0054*/ 	.short	0x0380
        /*0056*/ 	.short	0x0010


	//----- nvinfo : EIATTR_SW_WAR
	.align		4
.L_447:
        /*0058*/ 	.byte	0x04, 0x36
        /*005a*/ 	.short	(.L_449 - .L_448)
.L_448:
        /*005c*/ 	.word	0x00000008
.L_449:


//--------------------- .nv.callgraph             --------------------------
	.section	.nv.callgraph,"",@"SHT_CUDA_CALLGRAPH"
	.align	4
	.sectionentsize	8
	.align		4
        /*0000*/ 	.word	0x00000000
	.align		4
        /*0004*/ 	.word	0xffffffff
	.align		4
        /*0008*/ 	.word	0x00000000
	.align		4
        /*000c*/ 	.word	0xfffffffe
	.align		4
        /*0010*/ 	.word	0x00000000
	.align		4
        /*0014*/ 	.word	0xfffffffd
	.align		4
        /*0018*/ 	.word	0x00000000
	.align		4
        /*001c*/ 	.word	0xfffffffc


//--------------------- .nv.constant4             --------------------------
	.section	.nv.constant4,"a",@progbits
	.align	8
	.align		8
.nv.constant4:
        /*0000*/ 	.dword	_ZN34_INTERNAL_6a5337c3_4_k_cu_ac9824534cuda3std3__45__cpo5beginE
	.align		8
        /*0008*/ 	.dword	_ZN34_INTERNAL_6a5337c3_4_k_cu_ac9824534cuda3std3__45__cpo3endE
	.align		8
        /*0010*/ 	.dword	_ZN34_INTERNAL_6a5337c3_4_k_cu_ac9824534cuda3std3__45__cpo6cbeginE
	.align		8
        /*0018*/ 	.dword	_ZN34_INTERNAL_6a5337c3_4_k_cu_ac9824534cuda3std3__45__cpo4cendE
	.align		8
        /*0020*/ 	.dword	_ZN34_INTERNAL_6a5337c3_4_k_cu_ac9824534cuda3std3__45__cpo6rbeginE
	.align		8
        /*0028*/ 	.dword	_ZN34_INTERNAL_6a5337c3_4_k_cu_ac9824534cuda3std3__45__cpo4rendE
	.align		8
        /*0030*/ 	.dword	_ZN34_INTERNAL_6a5337c3_4_k_cu_ac9824534cuda3std3__45__cpo7crbeginE
	.align		8
        /*0038*/ 	.dword	_ZN34_INTERNAL_6a5337c3_4_k_cu_ac9824534cuda3std3__45__cpo5crendE
	.align		8
        /*0040*/ 	.dword	_ZN34_INTERNAL_6a5337c3_4_k_cu_ac9824534cuda3std3__436_GLOBAL__N__6a5337c3_4_k_cu_ac9824536ignoreE
	.align		8
        /*0048*/ 	.dword	_ZN34_INTERNAL_6a5337c3_4_k_cu_ac9824534cuda3std3__419piecewise_constructE
	.align		8
        /*0050*/ 	.dword	_ZN34_INTERNAL_6a5337c3_4_k_cu_ac9824534cuda3std3__48in_placeE
	.align		8
        /*0058*/ 	.dword	_ZN34_INTERNAL_6a5337c3_4_k_cu_ac9824534cuda3std3__420unreachable_sentinelE
	.align		8
        /*0060*/ 	.dword	_ZN34_INTERNAL_6a5337c3_4_k_cu_ac9824534cuda3std3__47nulloptE
	.align		8
        /*0068*/ 	.dword	_ZN34_INTERNAL_6a5337c3_4_k_cu_ac9824534cuda3std3__48unexpectE
	.align		8
        /*0070*/ 	.dword	_ZN34_INTERNAL_6a5337c3_4_k_cu_ac9824534cuda3std6ranges3__45__cpo4swapE
	.align		8
        /*0078*/ 	.dword	_ZN34_INTERNAL_6a5337c3_4_k_cu_ac9824534cuda3std6ranges3__45__cpo9iter_moveE
	.align		8
        /*0080*/ 	.dword	_ZN34_INTERNAL_6a5337c3_4_k_cu_ac9824534cuda3std6ranges3__45__cpo5beginE
	.align		8
        /*0088*/ 	.dword	_ZN34_INTERNAL_6a5337c3_4_k_cu_ac9824534cuda3std6ranges3__45__cpo3endE
	.align		8
        /*0090*/ 	.dword	_ZN34_INTERNAL_6a5337c3_4_k_cu_ac9824534cuda3std6ranges3__45__cpo6cbeginE
	.align		8
        /*0098*/ 	.dword	_ZN34_INTERNAL_6a5337c3_4_k_cu_ac9824534cuda3std6ranges3__45__cpo4cendE
	.align		8
        /*00a0*/ 	.dword	_ZN34_INTERNAL_6a5337c3_4_k_cu_ac9824534cuda3std6ranges3__45__cpo7advanceE
	.align		8
        /*00a8*/ 	.dword	_ZN34_INTERNAL_6a5337c3_4_k_cu_ac9824534cuda3std6ranges3__45__cpo9iter_swapE
	.align		8
        /*00b0*/ 	.dword	_ZN34_INTERNAL_6a5337c3_4_k_cu_ac9824534cuda3std6ranges3__45__cpo4nextE
	.align		8
        /*00b8*/ 	.dword	_ZN34_INTERNAL_6a5337c3_4_k_cu_ac9824534cuda3std6ranges3__45__cpo4prevE
	.align		8
        /*00c0*/ 	.dword	_ZN34_INTERNAL_6a5337c3_4_k_cu_ac9824534cuda3std6ranges3__45__cpo4dataE
	.align		8
        /*00c8*/ 	.dword	_ZN34_INTERNAL_6a5337c3_4_k_cu_ac9824534cuda3std6ranges3__45__cpo5cdataE
	.align		8
        /*00d0*/ 	.dword	_ZN34_INTERNAL_6a5337c3_4_k_cu_ac9824534cuda3std6ranges3__45__cpo4sizeE
	.align		8
        /*00d8*/ 	.dword	_ZN34_INTERNAL_6a5337c3_4_k_cu_ac9824534cuda3std6ranges3__45__cpo5ssizeE
	.align		8
        /*00e0*/ 	.dword	_ZN34_INTERNAL_6a5337c3_4_k_cu_ac9824534cuda3std6ranges3__45__cpo8distanceE
	.align		8
        /*00e8*/ 	.dword	_ZN34_INTERNAL_6a5337c3_4_k_cu_ac9824536thrust24THRUST_300001_SM_1000_NS6system6detail10sequential3seqE
	.align		8
        /*00f0*/ 	.dword	_ZN34_INTERNAL_6a5337c3_4_k_cu_ac9824536thrust24THRUST_300001_SM_1000_NS12placeholders2_1E
	.align		8
        /*00f8*/ 	.dword	_ZN34_INTERNAL_6a5337c3_4_k_cu_ac9824536thrust24THRUST_300001_SM_1000_NS12placeholders2_2E
	.align		8
        /*0100*/ 	.dword	_ZN34_INTERNAL_6a5337c3_4_k_cu_ac9824536thrust24THRUST_300001_SM_1000_NS12placeholders2_3E
	.align		8
        /*0108*/ 	.dword	_ZN34_INTERNAL_6a5337c3_4_k_cu_ac9824536thrust24THRUST_300001_SM_1000_NS12placeholders2_4E
	.align		8
        /*0110*/ 	.dword	_ZN34_INTERNAL_6a5337c3_4_k_cu_ac9824536thrust24THRUST_300001_SM_1000_NS12placeholders2_5E
	.align		8
        /*0118*/ 	.dword	_ZN34_INTERNAL_6a5337c3_4_k_cu_ac9824536thrust24THRUST_300001_SM_1000_NS12placeholders2_6E
	.align		8
        /*0120*/ 	.dword	_ZN34_INTERNAL_6a5337c3_4_k_cu_ac9824536thrust24THRUST_300001_SM_1000_NS12placeholders2_7E
	.align		8
        /*0128*/ 	.dword	_ZN34_INTERNAL_6a5337c3_4_k_cu_ac9824536thrust24THRUST_300001_SM_1000_NS12placeholders2_8E
	.align		8
        /*0130*/ 	.dword	_ZN34_INTERNAL_6a5337c3_4_k_cu_ac9824536thrust24THRUST_300001_SM_1000_NS12placeholders2_9E
	.align		8
        /*0138*/ 	.dword	_ZN34_INTERNAL_6a5337c3_4_k_cu_ac9824536thrust24THRUST_300001_SM_1000_NS12placeholders3_10E


//--------------------- .text._ZN3cub18CUB_300001_SM_10006detail6reduce28DeviceReduceSingleTileKernelINS2_10policy_hubIfjN4cuda3std3__44plusIvEEE10Policy1000EPfSC_iS9_ffNS7_10__identityEEEvT0_T1_T2_T3_T4_T6_ --------------------------
	.section	.text._ZN3cub18CUB_300001_SM_10006detail6reduce28DeviceReduceSingleTileKernelINS2_10policy_hubIfjN4cuda3std3__44plusIvEEE10Policy1000EPfSC_iS9_ffNS7_10__identityEEEvT0_T1_T2_T3_T4_T6_,"ax",@progbits
	.align	128
        .global         _ZN3cub18CUB_300001_SM_10006detail6reduce28DeviceReduceSingleTileKernelINS2_10policy_hubIfjN4cuda3std3__44plusIvEEE10Policy1000EPfSC_iS9_ffNS7_10__identityEEEvT0_T1_T2_T3_T4_T6_
        .type           _ZN3cub18CUB_300001_SM_10006detail6reduce28DeviceReduceSingleTileKernelINS2_10policy_hubIfjN4cuda3std3__44plusIvEEE10Policy1000EPfSC_iS9_ffNS7_10__identityEEEvT0_T1_T2_T3_T4_T6_,@function
        .size           _ZN3cub18CUB_300001_SM_10006detail6reduce28DeviceReduceSingleTileKernelINS2_10policy_hubIfjN4cuda3std3__44plusIvEEE10Policy1000EPfSC_iS9_ffNS7_10__identityEEEvT0_T1_T2_T3_T4_T6_,(.L_x_201 - _ZN3cub18CUB_300001_SM_10006detail6reduce28DeviceReduceSingleTileKernelINS2_10policy_hubIfjN4cuda3std3__44plusIvEEE10Policy1000EPfSC_iS9_ffNS7_10__identityEEEvT0_T1_T2_T3_T4_T6_)
        .other          _ZN3cub18CUB_300001_SM_10006detail6reduce28DeviceReduceSingleTileKernelINS2_10policy_hubIfjN4cuda3std3__44plusIvEEE10Policy1000EPfSC_iS9_ffNS7_10__identityEEEvT0_T1_T2_T3_T4_T6_,@"STO_CUDA_ENTRY STV_DEFAULT"
_ZN3cub18CUB_300001_SM_10006detail6reduce28DeviceReduceSingleTileKernelINS2_10policy_hubIfjN4cuda3std3__44plusIvEEE10Policy1000EPfSC_iS9_ffNS7_10__identityEEEvT0_T1_T2_T3_T4_T6_:
.text._ZN3cub18CUB_300001_SM_10006detail6reduce28DeviceReduceSingleTileKernelINS2_10policy_hubIfjN4cuda3std3__44plusIvEEE10Policy1000EPfSC_iS9_ffNS7_10__identityEEEvT0_T1_T2_T3_T4_T6_:
[----:B------:R-:W-:Y:S01]  /*0000*/  LDC R1, c[0x0][0x37c] ;  /* 0x0000df00ff017b82 */ /* 0x000fe20000000800 */
[----:B------:R-:W0:Y:S01]  /*0010*/  LDCU UR4, c[0x0][0x390] ;  /* 0x00007200ff0477ac */ /* 0x000e220008000800 */
[----:B------:R-:W1:Y:S01]  /*0020*/  LDCU.64 UR6, c[0x0][0x358] ;  /* 0x00006b00ff0677ac */ /* 0x000e620008000a00 */
[----:B0-----:R-:W-:-:S04]  /*0030*/  MOV R3, UR4 ;  /* 0x0000000400037c02 */ /* 0x001fc80008000f00 */
[----:B------:R-:W-:-:S13]  /*0040*/  ISETP.NE.AND P0, PT, R3, RZ, PT ;  /* 0x000000ff0300720c */ /* 0x000fda0003f05270 */
[----:B-1----:R-:W-:Y:S05]  /*0050*/  @P0 BRA `(.L_x_0) ;  /* 0x00000000001c0947 */ /* 0x002fea0003800000 */
[----:B------:R-:W0:Y:S02]  /*0060*/  S2R R0, SR_TID.X ;  /* 0x0000000000007919 */ /* 0x000e240000002100 */
[----:B0-----:R-:W-:-:S13]  /*0070*/  ISETP.NE.AND P0, PT, R0, RZ, PT ;  /* 0x000000ff0000720c */ /* 0x001fda0003f05270 */
[----:B------:R-:W-:Y:S05]  /*0080*/  @P0 EXIT ;  /* 0x000000000000094d */ /* 0x000fea0003800000 */
[----:B------:R-:W0:Y:S08]  /*0090*/  LDC R5, c[0x0][0x398] ;  /* 0x0000e600ff057b82 */ /* 0x000e300000000800 */
[----:B------:R-:W0:Y:S02]  /*00a0*/  LDC.64 R2, c[0x0][0x388] ;  /* 0x0000e200ff027b82 */ /* 0x000e240000000a00 */
[----:B0-----:R-:W-:Y:S01]  /*00b0*/  STG.E desc[UR6][R2.64], R5 ;  /* 0x0000000502007986 */ /* 0x001fe2000c101906 */
[----:B------:R-:W-:Y:S05]  /*00c0*/  EXIT ;  /* 0x000000000000794d */ /* 0x000fea0003800000 */
.L_x_0:
[----:B------:R-:W0:Y:S01]  /*00d0*/  LDCU UR4, c[0x0][0x380] ;  /* 0x00007000ff0477ac */ /* 0x000e220008000800 */
[----:B------:R-:W-:Y:S01]  /*00e0*/  BSSY.RECONVERGENT B0, `(.L_x_1) ;  /* 0x00003e7000007945 */ /* 0x000fe20003800200 */
[----:B0-----:R-:W-:-:S09]  /*00f0*/  ULOP3.LUT UP0, URZ, UR4, 0x7, URZ, 0xc0, !UPT ;  /* 0x0000000704ff7892 */ /* 0x001fd2000f80c0ff */
[----:B------:R-:W-:Y:S05]  /*0100*/  BRA.U UP0, `(.L_x_2) ;  /* 0x0000001d00ac7547 */ /* 0x000fea000b800000 */
[----:B------:R-:W-:-:S13]  /*0110*/  ISETP.GT.AND P0, PT, R3, 0x1fff, PT ;  /* 0x00001fff0300780c */ /* 0x000fda0003f04270 */
[----:B------:R-:W-:Y:S05]  /*0120*/  @P0 BRA `(.L_x_3) ;  /* 0x0000000c00c80947 */ /* 0x000fea0003800000 */
[----:B------:R-:W0:Y:S01]  /*0130*/  S2R R0, SR_TID.X ;  /* 0x0000000000007919 */ /* 0x000e220000002100 */
[----:B------:R-:W-:Y:S01]  /*0140*/  BSSY.RECONVERGENT B1, `(.L_x_4) ;  /* 0x0000009000017945 */ /* 0x000fe20003800200 */
[----:B------:R-:W-:Y:S01]  /*0150*/  HFMA2 R2, -RZ, RZ, 0, 0 ;  /* 0x00000000ff027431 */ /* 0x000fe200000001ff */
[----:B0-----:R-:W-:Y:S02]  /*0160*/  ISETP.GE.AND P0, PT, R0, R3, PT ;  /* 0x000000030000720c */ /* 0x001fe40003f06270 */
[----:B------:R-:W-:-:S11]  /*0170*/  MOV R10, R0 ;  /* 0x00000000000a7202 */ /* 0x000fd60000000f00 */
[----:B------:R-:W-:Y:S05]  /*0180*/  @P0 BRA `(.L_x_5) ;  /* 0x0000000000100947 */ /* 0x000fea0003800000 */
[----:B------:R-:W0:Y:S02]  /*0190*/  LDC.64 R4, c[0x0][0x380] ;  /* 0x0000e000ff047b82 */ /* 0x000e240000000a00 */
[----:B0-----:R-:W-:-:S05]  /*01a0*/  IMAD.WIDE.U32 R4, R0, 0x4, R4 ;  /* 0x0000000400047825 */ /* 0x001fca00078e0004 */
[----:B------:R0:W5:Y:S01]  /*01b0*/  LDG.E.CONSTANT R2, desc[UR6][R4.64] ;  /* 0x0000000604027981 */ /* 0x000162000c1e9900 */
[----:B------:R-:W-:-:S07]  /*01c0*/  IADD3 R10, PT, PT, R0, 0x200, RZ ;  /* 0x00000200000a7810 */ /* 0x000fce0007ffe0ff */
.L_x_5:
[----:B------:R-:W-:Y:S05]  /*01d0*/  BSYNC.RECONVERGENT B1 ;  /* 0x0000000000017941 */ /* 0x000fea0003800200 */
.L_x_4:
[----:B------:R-:W-:Y:S01]  /*01e0*/  ISETP.GE.AND P0, PT, R10, R3, PT ;  /* 0x000000030a00720c */ /* 0x000fe20003f06270 */
[----:B------:R-:W-:-:S12]  /*01f0*/  BSSY.RECONVERGENT B1, `(.L_x_6) ;  /* 0x0000074000017945 */ /* 0x000fd80003800200 */
[----:B------:R-:W-:Y:S05]  /*0200*/  @P0 BRA `(.L_x_7) ;  /* 0x0000000400c80947 */ /* 0x000fea0003800000 */
[----:B0-----:R-:W-:Y:S01]  /*0210*/  LOP3.LUT R4, RZ, R10, RZ, 0x33, !PT ;  /* 0x0000000aff047212 */ /* 0x001fe200078e33ff */
[----:B------:R-:W-:Y:S03]  /*0220*/  BSSY.RECONVERGENT B2, `(.L_x_8) ;  /* 0x0000015000027945 */ /* 0x000fe60003800200 */
[----:B------:R-:W-:-:S04]  /*0230*/  IADD3 R6, PT, PT, R4, R3, RZ ;  /* 0x0000000304067210 */ /* 0x000fc80007ffe0ff */
[C---:B------:R-:W-:Y:S02]  /*0240*/  LOP3.LUT R4, R6.reuse, 0x600, RZ, 0xc0, !PT ;  /* 0x0000060006047812 */ /* 0x040fe400078ec0ff */
[----:B------:R-:W-:Y:S02]  /*0250*/  ISETP.GE.U32.AND P1, PT, R6, 0x600, PT ;  /* 0x000006000600780c */ /* 0x000fe40003f26070 */
[----:B------:R-:W-:-:S13]  /*0260*/  ISETP.NE.AND P0, PT, R4, 0x600, PT ;  /* 0x000006000400780c */ /* 0x000fda0003f05270 */
[----:B------:R-:W-:Y:S05]  /*0270*/  @!P0 BRA `(.L_x_9) ;  /* 0x00000000003c8947 */ /* 0x000fea0003800000 */
[----:B------:R-:W0:Y:S01]  /*0280*/  LDC.64 R4, c[0x0][0x380] ;  /* 0x0000e000ff047b82 */ /* 0x000e220000000a00 */
[----:B------:R-:W-:-:S04]  /*0290*/  LEA.HI R6, R6, 0x1, RZ, 0x17 ;  /* 0x0000000106067811 */ /* 0x000fc800078fb8ff */
[----:B------:R-:W-:-:S04]  /*02a0*/  LOP3.LUT R6, R6, 0x3, RZ, 0xc0, !PT ;  /* 0x0000000306067812 */ /* 0x000fc800078ec0ff */
[----:B------:R-:W-:Y:S01]  /*02b0*/  IADD3 R6, PT, PT, -R6, RZ, RZ ;  /* 0x000000ff06067210 */ /* 0x000fe20007ffe1ff */
[----:B0-----:R-:W-:-:S05]  /*02c0*/  IMAD.WIDE.U32 R4, R10, 0x4, R4 ;  /* 0x000000040a047825 */ /* 0x001fca00078e0004 */
[----:B------:R-:W-:-:S07]  /*02d0*/  MOV R7, R5 ;  /* 0x0000000500077202 */ /* 0x000fce0000000f00 */
.L_x_10:
[----:B------:R-:W-:-:S06]  /*02e0*/  MOV R5, R7 ;  /* 0x0000000700057202 */ /* 0x000fcc0000000f00 */
[----:B------:R0:W2:Y:S01]  /*02f0*/  LDG.E.CONSTANT R5, desc[UR6][R4.64] ;  /* 0x0000000604057981 */ /* 0x0000a2000c1e9900 */
[----:B------:R-:W-:Y:S02]  /*0300*/  IADD3 R6, PT, PT, R6, 0x1, RZ ;  /* 0x0000000106067810 */ /* 0x000fe40007ffe0ff */
[----:B------:R-:W-:Y:S02]  /*0310*/  IADD3 R10, PT, PT, R10, 0x200, RZ ;  /* 0x000002000a0a7810 */ /* 0x000fe40007ffe0ff */
[----:B------:R-:W-:Y:S02]  /*0320*/  ISETP.NE.AND P0, PT, R6, RZ, PT ;  /* 0x000000ff0600720c */ /* 0x000fe40003f05270 */
[----:B0-----:R-:W-:-:S04]  /*0330*/  IADD3 R4, P2, PT, R4, 0x800, RZ ;  /* 0x0000080004047810 */ /* 0x001fc80007f5e0ff */
[----:B------:R-:W-:Y:S01]  /*0340*/  IADD3.X R7, PT, PT, RZ, R7, RZ, P2, !PT ;  /* 0x00000007ff077210 */ /* 0x000fe200017fe4ff */
[----:B--2--5:R-:W-:-:S06]  /*0350*/  FADD R2, R5, R2 ;  /* 0x0000000205027221 */ /* 0x024fcc0000000000 */
[----:B------:R-:W-:Y:S05]  /*0360*/  @P0 BRA `(.L_x_10) ;  /* 0xfffffffc00dc0947 */ /* 0x000fea000383ffff */
.L_x_9:
[----:B------:R-:W-:Y:S05]  /*0370*/  BSYNC.RECONVERGENT B2 ;  /* 0x0000000000027941 */ /* 0x000fea0003800200 */
.L_x_8:
[----:B------:R-:W-:Y:S05]  /*0380*/  @!P1 BRA `(.L_x_7) ;  /* 0x0000000400689947 */ /* 0x000fea0003800000 */
[----:B------:R-:W-:Y:S01]  /*0390*/  IADD3 R4, PT, PT, -R10, R3, RZ ;  /* 0x000000030a047210 */ /* 0x000fe20007ffe1ff */
[----:B------:R-:W-:Y:S01]  /*03a0*/  BSSY.RECONVERGENT B2, `(.L_x_11) ;  /* 0x0000031000027945 */ /* 0x000fe20003800200 */
[----:B------:R-:W-:Y:S02]  /*03b0*/  PLOP3.LUT P0, PT, PT, PT, PT, 0x80, 0x8 ;  /* 0x000000000008781c */ /* 0x000fe40003f0f070 */
[----:B------:R-:W-:-:S13]  /*03c0*/  ISETP.GT.AND P1, PT, R4, 0x1800, PT ;  /* 0x000018000400780c */ /* 0x000fda0003f24270 */
[----:B------:R-:W-:Y:S05]  /*03d0*/  @!P1 BRA `(.L_x_12) ;  /* 0x0000000000b49947 */ /* 0x000fea0003800000 */
[----:B------:R-:W-:Y:S02]  /*03e0*/  PLOP3.LUT P0, PT, PT, PT, PT, 0x8, 0x80 ;  /* 0x000000000080781c */ /* 0x000fe40003f0e170 */
[----:B------:R-:W-:-:S11]  /*03f0*/  IADD3 R11, PT, PT, R3, -0x1800, RZ ;  /* 0xffffe800030b7810 */ /* 0x000fd60007ffe0ff */
.L_x_13:
[----:B------:R-:W0:Y:S01]  /*0400*/  LDC.64 R8, c[0x0][0x380] ;  /* 0x0000e000ff087b82 */ /* 0x000e220000000a00 */
[C---:B------:R-:W-:Y:S01]  /*0410*/  IADD3 R7, PT, PT, R10.reuse, 0x800, RZ ;  /* 0x000008000a077810 */ /* 0x040fe20007ffe0ff */
[----:B0-----:R-:W-:-:S05]  /*0420*/  IMAD.WIDE R24, R10, 0x4, R8 ;  /* 0x000000040a187825 */ /* 0x001fca00078e0208 */
[----:B------:R-:W2:Y:S04]  /*0430*/  LDG.E.CONSTANT R13, desc[UR6][R24.64] ;  /* 0x00000006180d7981 */ /* 0x000ea8000c1e9900 */
[----:B------:R-:W3:Y:S01]  /*0440*/  LDG.E.CONSTANT R12, desc[UR6][R24.64+0x800] ;  /* 0x00080006180c7981 */ /* 0x000ee2000c1e9900 */
[----:B------:R-:W-:-:S03]  /*0450*/  IMAD.WIDE R6, R7, 0x4, R8 ;  /* 0x0000000407067825 */ /* 0x000fc600078e0208 */
[----:B------:R-:W4:Y:S04]  /*0460*/  LDG.E.CONSTANT R14, desc[UR6][R24.64+0x1000] ;  /* 0x00100006180e7981 */ /* 0x000f28000c1e9900 */
[----:B------:R-:W4:Y:S04]  /*0470*/  LDG.E.CONSTANT R18, desc[UR6][R24.64+0x1800] ;  /* 0x0018000618127981 */ /* 0x000f28000c1e9900 */
[----:B------:R-:W4:Y:S01]  /*0480*/  LDG.E.CONSTANT R17, desc[UR6][R6.64] ;  /* 0x0000000606117981 */ /* 0x000f22000c1e9900 */
[----:B------:R-:W-:-:S03]  /*0490*/  IADD3 R5, PT, PT, R10, 0x1000, RZ ;  /* 0x000010000a057810 */ /* 0x000fc60007ffe0ff */
[----:B------:R-:W4:Y:S04]  /*04a0*/  LDG.E.CONSTANT R16, desc[UR6][R6.64+0x800] ;  /* 0x0008000606107981 */ /* 0x000f28000c1e9900 */
[----:B------:R-:W4:Y:S01]  /*04b0*/  LDG.E.CONSTANT R15, desc[UR6][R6.64+0x1000] ;  /* 0x00100006060f7981 */ /* 0x000f22000c1e9900 */
[----:B------:R-:W-:-:S03]  /*04c0*/  IMAD.WIDE R4, R5, 0x4, R8 ;  /* 0x0000000405047825 */ /* 0x000fc600078e0208 */
[----:B------:R-:W4:Y:S04]  /*04d0*/  LDG.E.CONSTANT R22, desc[UR6][R6.64+0x1800] ;  /* 0x0018000606167981 */ /* 0x000f28000c1e9900 */
[----:B------:R-:W4:Y:S01]  /*04e0*/  LDG.E.CONSTANT R21, desc[UR6][R4.64] ;  /* 0x0000000604157981 */ /* 0x000f22000c1e9900 */
[----:B------:R-:W-:-:S03]  /*04f0*/  IADD3 R23, PT, PT, R10, 0x1800, RZ ;  /* 0x000018000a177810 */ /* 0x000fc60007ffe0ff */
[----:B------:R-:W4:Y:S04]  /*0500*/  LDG.E.CONSTANT R20, desc[UR6][R4.64+0x800] ;  /* 0x0008000604147981 */ /* 0x000f28000c1e9900 */
[----:B------:R-:W4:Y:S01]  /*0510*/  LDG.E.CONSTANT R19, desc[UR6][R4.64+0x1000] ;  /* 0x0010000604137981 */ /* 0x000f22000c1e9900 */
[----:B------:R-:W-:-:S03]  /*0520*/  IMAD.WIDE R8, R23, 0x4, R8 ;  /* 0x0000000417087825 */ /* 0x000fc600078e0208 */
[----:B------:R-:W4:Y:S04]  /*0530*/  LDG.E.CONSTANT R26, desc[UR6][R4.64+0x1800] ;  /* 0x00180006041a7981 */ /* 0x000f28000c1e9900 */
[----:B------:R-:W4:Y:S04]  /*0540*/  LDG.E.CONSTANT R25, desc[UR6][R8.64] ;  /* 0x0000000608197981 */ /* 0x000f28000c1e9900 */
[----:B------:R-:W4:Y:S04]  /*0550*/  LDG.E.CONSTANT R23, desc[UR6][R8.64+0x800] ;  /* 0x0008000608177981 */ /* 0x000f28000c1e9900 */
[----:B------:R-:W4:Y:S04]  /*0560*/  LDG.E.CONSTANT R24, desc[UR6][R8.64+0x1000] ;  /* 0x0010000608187981 */ /* 0x000f28000c1e9900 */
[----:B------:R-:W4:Y:S01]  /*0570*/  LDG.E.CONSTANT R27, desc[UR6][R8.64+0x1800] ;  /* 0x00180006081b7981 */ /* 0x000f22000c1e9900 */
[----:B------:R-:W-:-:S04]  /*0580*/  IADD3 R10, PT, PT, R10, 0x2000, RZ ;  /* 0x000020000a0a7810 */ /* 0x000fc80007ffe0ff */
[----:B------:R-:W-:Y:S01]  /*0590*/  ISETP.GE.AND P1, PT, R10, R11, PT ;  /* 0x0000000b0a00720c */ /* 0x000fe20003f26270 */
[----:B--2--5:R-:W-:-:S04]  /*05a0*/  FADD R13, R13, R2 ;  /* 0x000000020d0d7221 */ /* 0x024fc80000000000 */
[----:B---3--:R-:W-:-:S04]  /*05b0*/  FADD R13, R13, R12 ;  /* 0x0000000c0d0d7221 */ /* 0x008fc80000000000 */
[----:B----4-:R-:W-:-:S04]  /*05c0*/  FADD R13, R13, R14 ;  /* 0x0000000e0d0d7221 */ /* 0x010fc80000000000 */
[----:B------:R-:W-:-:S04]  /*05d0*/  FADD R18, R13, R18 ;  /* 0x000000120d127221 */ /* 0x000fc80000000000 */
        /* <DEDUP_REMOVED lines=11> */
[----:B------:R-:W-:Y:S01]  /*0690*/  FADD R2, R24, R27 ;  /* 0x0000001b18027221 */ /* 0x000fe20000000000 */
[----:B------:R-:W-:Y:S06]  /*06a0*/  @!P1 BRA `(.L_x_13) ;  /* 0xfffffffc00549947 */ /* 0x000fec000383ffff */
.L_x_12:
[----:B------:R-:W-:Y:S05]  /*06b0*/  BSYNC.RECONVERGENT B2 ;  /* 0x0000000000027941 */ /* 0x000fea0003800200 */
.L_x_11:
[----:B------:R-:W-:Y:S01]  /*06c0*/  IADD3 R4, PT, PT, -R10, R3, RZ ;  /* 0x000000030a047210 */ /* 0x000fe20007ffe1ff */
[----:B------:R-:W-:Y:S03]  /*06d0*/  BSSY.RECONVERGENT B2, `(.L_x_14) ;  /* 0x0000019000027945 */ /* 0x000fe60003800200 */
[----:B------:R-:W-:-:S13]  /*06e0*/  ISETP.GT.AND P1, PT, R4, 0x800, PT ;  /* 0x000008000400780c */ /* 0x000fda0003f24270 */
[----:B------:R-:W-:Y:S05]  /*06f0*/  @!P1 BRA `(.L_x_15) ;  /* 0x0000000000589947 */ /* 0x000fea0003800000 */
        /* <DEDUP_REMOVED lines=8> */
[----:B------:R-:W4:Y:S04]  /*0780*/  LDG.E.CONSTANT R15, desc[UR6][R6.64] ;  /* 0x00000006060f7981 */ /* 0x000f28000c1e9900 */
[----:B------:R-:W4:Y:S04]  /*0790*/  LDG.E.CONSTANT R17, desc[UR6][R6.64+0x800] ;  /* 0x0008000606117981 */ /* 0x000f28000c1e9900 */
[----:B------:R-:W4:Y:S04]  /*07a0*/  LDG.E.CONSTANT R19, desc[UR6][R6.64+0x1000] ;  /* 0x0010000606137981 */ /* 0x000f28000c1e9900 */
[----:B------:R-:W4:Y:S01]  /*07b0*/  LDG.E.CONSTANT R21, desc[UR6][R6.64+0x1800] ;  /* 0x0018000606157981 */ /* 0x000f22000c1e9900 */
[----:B------:R-:W-:-:S02]  /*07c0*/  PLOP3.LUT P0, PT, PT, PT, PT, 0x8, 0x80 ;  /* 0x000000000080781c */ /* 0x000fc40003f0e170 */
[----:B------:R-:W-:Y:S01]  /*07d0*/  IADD3 R10, PT, PT, R10, 0x1000, RZ ;  /* 0x000010000a0a7810 */ /* 0x000fe20007ffe0ff */
[----:B--2--5:R-:W-:-:S04]  /*07e0*/  FADD R9, R2, R9 ;  /* 0x0000000902097221 */ /* 0x024fc80000000000 */
[----:B---3--:R-:W-:-:S04]  /*07f0*/  FADD R8, R9, R8 ;  /* 0x0000000809087221 */ /* 0x008fc80000000000 */
[----:B----4-:R-:W-:-:S04]  /*0800*/  FADD R8, R8, R11 ;  /* 0x0000000b08087221 */ /* 0x010fc80000000000 */
[----:B------:R-:W-:-:S04]  /*0810*/  FADD R8, R8, R13 ;  /* 0x0000000d08087221 */ /* 0x000fc80000000000 */
[----:B------:R-:W-:-:S04]  /*0820*/  FADD R8, R8, R15 ;  /* 0x0000000f08087221 */ /* 0x000fc80000000000 */
[----:B------:R-:W-:-:S04]  /*0830*/  FADD R8, R8, R17 ;  /* 0x0000001108087221 */ /* 0x000fc80000000000 */
[----:B------:R-:W-:-:S04]  /*0840*/  FADD R8, R8, R19 ;  /* 0x0000001308087221 */ /* 0x000fc80000000000 */
[----:B------:R-:W-:-:S07]  /*0850*/  FADD R2, R8, R21 ;  /* 0x0000001508027221 */ /* 0x000fce0000000000 */
.L_x_15:
[----:B------:R-:W-:Y:S05]  /*0860*/  BSYNC.RECONVERGENT B2 ;  /* 0x0000000000027941 */ /* 0x000fea0003800200 */
.L_x_14:
[----:B------:R-:W-:-:S13]  /*0870*/  ISETP.LT.OR P0, PT, R10, R3, P0 ;  /* 0x000000030a00720c */ /* 0x000fda0000701670 */
[----:B------:R-:W-:Y:S05]  /*0880*/  @!P0 BRA `(.L_x_7) ;  /* 0x0000000000288947 */ /* 0x000fea0003800000 */
[----:B------:R-:W0:Y:S02]  /*0890*/  LDC.64 R4, c[0x0][0x380] ;  /* 0x0000e000ff047b82 */ /* 0x000e240000000a00 */
[----:B0-----:R-:W-:-:S05]  /*08a0*/  IMAD.WIDE R4, R10, 0x4, R4 ;  /* 0x000000040a047825 */ /* 0x001fca00078e0204 */
[----:B------:R-:W2:Y:S04]  /*08b0*/  LDG.E.CONSTANT R7, desc[UR6][R4.64] ;  /* 0x0000000604077981 */ /* 0x000ea8000c1e9900 */
[----:B------:R-:W3:Y:S04]  /*08c0*/  LDG.E.CONSTANT R6, desc[UR6][R4.64+0x800] ;  /* 0x0008000604067981 */ /* 0x000ee8000c1e9900 */
[----:B------:R-:W4:Y:S04]  /*08d0*/  LDG.E.CONSTANT R9, desc[UR6][R4.64+0x1000] ;  /* 0x0010000604097981 */ /* 0x000f28000c1e9900 */
[----:B------:R-:W4:Y:S01]  /*08e0*/  LDG.E.CONSTANT R11, desc[UR6][R4.64+0x1800] ;  /* 0x00180006040b7981 */ /* 0x000f22000c1e9900 */
[----:B--2--5:R-:W-:-:S04]  /*08f0*/  FADD R7, R2, R7 ;  /* 0x0000000702077221 */ /* 0x024fc80000000000 */
[----:B---3--:R-:W-:-:S04]  /*0900*/  FADD R6, R7, R6 ;  /* 0x0000000607067221 */ /* 0x008fc80000000000 */
[----:B----4-:R-:W-:-:S04]  /*0910*/  FADD R6, R6, R9 ;  /* 0x0000000906067221 */ /* 0x010fc80000000000 */
[----:B------:R-:W-:-:S07]  /*0920*/  FADD R2, R6, R11 ;  /* 0x0000000b06027221 */ /* 0x000fce0000000000 */
.L_x_7:
[----:B------:R-:W-:Y:S05]  /*0930*/  BSYNC.RECONVERGENT B1 ;  /* 0x0000000000017941 */ /* 0x000fea0003800200 */
.L_x_6:
[----:B------:R-:W-:-:S13]  /*0940*/  ISETP.GE.AND P0, PT, R3, 0x200, PT ;  /* 0x000002000300780c */ /* 0x000fda0003f06270 */
[----:B------:R-:W-:Y:S05]  /*0950*/  @!P0 BRA `(.L_x_16) ;  /* 0x0000000000b48947 */ /* 0x000fea0003800000 */
[----:B-----5:R-:W1:Y:S01]  /*0960*/  SHFL.DOWN P0, R3, R2, 0x1, 0x1f ;  /* 0x08201f0002037f89 */ /* 0x020e620000000000 */
[----:B------:R-:W2:Y:S01]  /*0970*/  S2R R7, SR_LANEID ;  /* 0x0000000000077919 */ /* 0x000ea20000000000 */
[----:B-1----:R-:W-:-:S05]  /*0980*/  @P0 FADD R3, R3, R2 ;  /* 0x0000000203030221 */ /* 0x002fca0000000000 */
[----:B0-----:R-:W0:Y:S01]  /*0990*/  SHFL.DOWN P0, R4, R3, 0x2, 0x1f ;  /* 0x08401f0003047f89 */ /* 0x001e220000000000 */
[----:B--2---:R-:W-:-:S13]  /*09a0*/  ISETP.NE.AND P1, PT, R7, RZ, PT ;  /* 0x000000ff0700720c */ /* 0x004fda0003f25270 */
[----:B------:R-:W1:Y:S01]  /*09b0*/  @!P1 S2R R8, SR_CgaCtaId ;  /* 0x0000000000089919 */ /* 0x000e620000008800 */
[----:B------:R-:W-:Y:S01]  /*09c0*/  @!P1 MOV R7, 0x400 ;  /* 0x0000040000079802 */ /* 0x000fe20000000f00 */
[----:B0-----:R-:W-:Y:S01]  /*09d0*/  @P0 FADD R4, R3, R4 ;  /* 0x0000000403040221 */ /* 0x001fe20000000000 */
[----:B------:R-:W-:-:S04]  /*09e0*/  @!P1 SHF.R.U32.HI R3, RZ, 0x3, R0 ;  /* 0x00000003ff039819 */ /* 0x000fc80000011600 */
[----:B------:R-:W0:Y:S01]  /*09f0*/  SHFL.DOWN P0, R5, R4, 0x4, 0x1f ;  /* 0x08801f0004057f89 */ /* 0x000e220000000000 */
[----:B------:R-:W-:Y:S02]  /*0a00*/  @!P1 LOP3.LUT R3, R3, 0x7c, RZ, 0xc0, !PT ;  /* 0x0000007c03039812 */ /* 0x000fe400078ec0ff */
[----:B-1----:R-:W-:Y:S01]  /*0a10*/  @!P1 LEA R8, R8, R7, 0x18 ;  /* 0x0000000708089211 */ /* 0x002fe200078ec0ff */
[----:B0-----:R-:W-:-:S03]  /*0a20*/  @P0 FADD R5, R4, R5 ;  /* 0x0000000504050221 */ /* 0x001fc60000000000 */
[----:B------:R-:W-:Y:S02]  /*0a30*/  @!P1 IADD3 R3, PT, PT, R3, R8, RZ ;  /* 0x0000000803039210 */ /* 0x000fe40007ffe0ff */
[----:B------:R-:W0:Y:S02]  /*0a40*/  SHFL.DOWN P0, R6, R5, 0x8, 0x1f ;  /* 0x09001f0005067f89 */ /* 0x000e240000000000 */
[----:B0-----:R-:W-:-:S05]  /*0a50*/  @P0 FADD R6, R5, R6 ;  /* 0x0000000605060221 */ /* 0x001fca0000000000 */
[----:B------:R-:W0:Y:S02]  /*0a60*/  SHFL.DOWN P0, R2, R6, 0x10, 0x1f ;  /* 0x0a001f0006027f89 */ /* 0x000e240000000000 */
[----:B0-----:R-:W-:Y:S01]  /*0a70*/  @P0 FADD R2, R6, R2 ;  /* 0x0000000206020221 */ /* 0x001fe20000000000 */
[----:B------:R-:W-:-:S04]  /*0a80*/  ISETP.NE.AND P0, PT, R0, RZ, PT ;  /* 0x000000ff0000720c */ /* 0x000fc80003f05270 */
[----:B------:R0:W-:Y:S01]  /*0a90*/  @!P1 STS [R3+0x10], R2 ;  /* 0x0000100203009388 */ /* 0x0001e20000000800 */
[----:B------:R-:W-:Y:S08]  /*0aa0*/  BAR.SYNC.DEFER_BLOCKING 0x0 ;  /* 0x0000000000007b1d */ /* 0x000ff00000010000 */
[----:B------:R-:W-:Y:S05]  /*0ab0*/  @P0 BRA `(.L_x_17) ;  /* 0x0000003400240947 */ /* 0x000fea0003800000 */
[----:B------:R-:W1:Y:S01]  /*0ac0*/  S2UR UR5, SR_CgaCtaId ;  /* 0x00000000000579c3 */ /* 0x000e620000008800 */
[----:B------:R-:W-:Y:S02]  /*0ad0*/  UMOV UR4, 0x400 ;  /* 0x0000040000047882 */ /* 0x000fe40000000000 */
[----:B-1----:R-:W-:-:S09]  /*0ae0*/  ULEA UR4, UR5, UR4, 0x18 ;  /* 0x0000000405047291 */ /* 0x002fd2000f8ec0ff */
[----:B------:R-:W1:Y:S04]  /*0af0*/  LDS.128 R4, [UR4+0x10] ;  /* 0x00001004ff047984 */ /* 0x000e680008000c00 */
[----:B------:R-:W2:Y:S04]  /*0b00*/  LDS.128 R12, [UR4+0x20] ;  /* 0x00002004ff0c7984 */ /* 0x000ea80008000c00 */
[----:B------:R-:W3:Y:S04]  /*0b10*/  LDS.128 R8, [UR4+0x30] ;  /* 0x00003004ff087984 */ /* 0x000ee80008000c00 */
[----:B------:R-:W4:Y:S01]  /*0b20*/  LDS.128 R16, [UR4+0x40] ;  /* 0x00004004ff107984 */ /* 0x000f220008000c00 */
[----:B-1----:R-:W-:-:S04]  /*0b30*/  FADD R5, R2, R5 ;  /* 0x0000000502057221 */ /* 0x002fc80000000000 */
[----:B------:R-:W-:-:S04]  /*0b40*/  FADD R6, R5, R6 ;  /* 0x0000000605067221 */ /* 0x000fc80000000000 */
[----:B------:R-:W-:-:S04]  /*0b50*/  FADD R7, R6, R7 ;  /* 0x0000000706077221 */ /* 0x000fc80000000000 */
[----:B--2---:R-:W-:-:S04]  /*0b60*/  FADD R12, R7, R12 ;  /* 0x0000000c070c7221 */ /* 0x004fc80000000000 */
[----:B------:R-:W-:-:S04]  /*0b70*/  FADD R13, R12, R13 ;  /* 0x0000000d0c0d7221 */ /* 0x000fc80000000000 */
[----:B------:R-:W-:-:S04]  /*0b80*/  FADD R14, R13, R14 ;  /* 0x0000000e0d0e7221 */ /* 0x000fc80000000000 */
[----:B------:R-:W-:-:S04]  /*0b90*/  FADD R15, R14, R15 ;  /* 0x0000000f0e0f7221 */ /* 0x000fc80000000000 */
[----:B---3--:R-:W-:-:S04]  /*0ba0*/  FADD R8, R15, R8 ;  /* 0x000000080f087221 */ /* 0x008fc80000000000 */
[----:B------:R-:W-:-:S04]  /*0bb0*/  FADD R9, R8, R9 ;  /* 0x0000000908097221 */ /* 0x000fc80000000000 */
[----:B------:R-:W-:-:S04]  /*0bc0*/  FADD R10, R9, R10 ;  /* 0x0000000a090a7221 */ /* 0x000fc80000000000 */
[----:B------:R-:W-:-:S04]  /*0bd0*/  FADD R11, R10, R11 ;  /* 0x0000000b0a0b7221 */ /* 0x000fc80000000000 */
[----:B----4-:R-:W-:-:S04]  /*0be0*/  FADD R16, R11, R16 ;  /* 0x000000100b107221 */ /* 0x010fc80000000000 */
[----:B------:R-:W-:-:S04]  /*0bf0*/  FADD R17, R16, R17 ;  /* 0x0000001110117221 */ /* 0x000fc80000000000 */
[----:B------:R-:W-:-:S04]  /*0c00*/  FADD R18, R17, R18 ;  /* 0x0000001211127221 */ /* 0x000fc80000000000 */
[----:B0-----:R-:W-:Y:S01]  /*0c10*/  FADD R2, R18, R19 ;  /* 0x0000001312027221 */ /* 0x001fe20000000000 */
[----:B------:R-:W-:Y:S06]  /*0c20*/  BRA `(.L_x_17) ;  /* 0x0000003000c87947 */ /* 0x000fec0003800000 */
.L_x_16:
[----:B0-----:R-:W-:Y:S01]  /*0c30*/  LOP3.LUT R4, R0, 0x3e0, RZ, 0xc0, !PT ;  /* 0x000003e000047812 */ /* 0x001fe200078ec0ff */
[----:B------:R-:W0:Y:S03]  /*0c40*/  S2R R9, SR_LANEID ;  /* 0x0000000000097919 */ /* 0x000e260000000000 */
[----:B------:R-:W-:Y:S02]  /*0c50*/  IADD3 R6, PT, PT, R4, 0x20, RZ ;  /* 0x0000002004067810 */ /* 0x000fe40007ffe0ff */
[----:B------:R-:W-:Y:S02]  /*0c60*/  LOP3.LUT R4, RZ, R4, RZ, 0x33, !PT ;  /* 0x00000004ff047212 */ /* 0x000fe400078e33ff */
[-C--:B------:R-:W-:Y:S02]  /*0c70*/  ISETP.GT.AND P0, PT, R6, R3.reuse, PT ;  /* 0x000000030600720c */ /* 0x080fe40003f04270 */
[----:B------:R-:W-:-:S04]  /*0c80*/  IADD3 R4, PT, PT, R4, R3, RZ ;  /* 0x0000000304047210 */ /* 0x000fc80007ffe0ff */
[----:B------:R-:W-:-:S06]  /*0c90*/  SEL R5, R4, 0x1f, P0 ;  /* 0x0000001f04057807 */ /* 0x000fcc0000000000 */
[----:B-----5:R-:W1:Y:S01]  /*0ca0*/  SHFL.DOWN P0, R4, R2, 0x1, R5 ;  /* 0x0820000002047989 */ /* 0x020e620000000005 */
[----:B0-----:R-:W-:Y:S01]  /*0cb0*/  ISETP.NE.AND P1, PT, R9, RZ, PT ;  /* 0x000000ff0900720c */ /* 0x001fe20003f25270 */
[----:B-1----:R-:W-:-:S12]  /*0cc0*/  @P0 FADD R4, R4, R2 ;  /* 0x0000000204040221 */ /* 0x002fd80000000000 */
[----:B------:R-:W0:Y:S01]  /*0cd0*/  @!P1 S2R R10, SR_CgaCtaId ;  /* 0x00000000000a9919 */ /* 0x000e220000008800 */
[----:B------:R-:W-:Y:S01]  /*0ce0*/  @!P1 MOV R9, 0x400 ;  /* 0x0000040000099802 */ /* 0x000fe20000000f00 */
[----:B------:R-:W1:Y:S02]  /*0cf0*/  SHFL.DOWN P0, R6, R4, 0x2, R5 ;  /* 0x0840000004067989 */ /* 0x000e640000000005 */
[----:B-1----:R-:W-:Y:S01]  /*0d00*/  @P0 FADD R6, R4, R6 ;  /* 0x0000000604060221 */ /* 0x002fe20000000000 */
[----:B------:R-:W-:Y:S02]  /*0d10*/  @!P1 SHF.R.U32.HI R4, RZ, 0x3, R0 ;  /* 0x00000003ff049819 */ /* 0x000fe40000011600 */
[----:B0-----:R-:W-:Y:S02]  /*0d20*/  @!P1 LEA R9, R10, R9, 0x18 ;  /* 0x000000090a099211 */ /* 0x001fe400078ec0ff */
[----:B------:R-:W0:Y:S01]  /*0d30*/  SHFL.DOWN P0, R7, R6, 0x4, R5 ;  /* 0x0880000006077989 */ /* 0x000e220000000005 */
[----:B------:R-:W-:-:S04]  /*0d40*/  @!P1 LOP3.LUT R4, R4, 0x7c, RZ, 0xc0, !PT ;  /* 0x0000007c04049812 */ /* 0x000fc800078ec0ff */
[----:B------:R-:W-:Y:S01]  /*0d50*/  @!P1 IADD3 R9, PT, PT, R4, R9, RZ ;  /* 0x0000000904099210 */ /* 0x000fe20007ffe0ff */
[----:B0-----:R-:W-:-:S05]  /*0d60*/  @P0 FADD R7, R6, R7 ;  /* 0x0000000706070221 */ /* 0x001fca0000000000 */
[----:B------:R-:W0:Y:S02]  /*0d70*/  SHFL.DOWN P0, R8, R7, 0x8, R5 ;  /* 0x0900000007087989 */ /* 0x000e240000000005 */
[----:B0-----:R-:W-:-:S05]  /*0d80*/  @P0 FADD R8, R7, R8 ;  /* 0x0000000807080221 */ /* 0x001fca0000000000 */
[----:B------:R-:W0:Y:S02]  /*0d90*/  SHFL.DOWN P0, R2, R8, 0x10, R5 ;  /* 0x0a00000008027989 */ /* 0x000e240000000005 */
[----:B0-----:R-:W-:Y:S01]  /*0da0*/  @P0 FADD R2, R8, R2 ;  /* 0x0000000208020221 */ /* 0x001fe20000000000 */
[----:B------:R-:W-:-:S04]  /*0db0*/  ISETP.NE.AND P0, PT, R0, RZ, PT ;  /* 0x000000ff0000720c */ /* 0x000fc80003f05270 */
[----:B------:R4:W-:Y:S01]  /*0dc0*/  @!P1 STS [R9+0x10], R2 ;  /* 0x0000100209009388 */ /* 0x0009e20000000800 */
[----:B------:R-:W-:Y:S08]  /*0dd0*/  BAR.SYNC.DEFER_BLOCKING 0x0 ;  /* 0x0000000000007b1d */ /* 0x000ff00000010000 */
[----:B------:R-:W-:Y:S05]  /*0de0*/  @P0 BRA `(.L_x_17) ;  /* 0x0000003000580947 */ /* 0x000fea0003800000 */
[----:B------:R-:W0:Y:S01]  /*0df0*/  S2UR UR5, SR_CgaCtaId ;  /* 0x00000000000579c3 */ /* 0x000e220000008800 */
[----:B------:R-:W-:Y:S01]  /*0e00*/  UMOV UR4, 0x400 ;  /* 0x0000040000047882 */ /* 0x000fe20000000000 */
[C---:B------:R-:W-:Y:S02]  /*0e10*/  ISETP.GT.AND P2, PT, R3.reuse, 0x20, PT ;  /* 0x000000200300780c */ /* 0x040fe40003f44270 */
[C---:B------:R-:W-:Y:S02]  /*0e20*/  ISETP.GT.AND P3, PT, R3.reuse, 0x40, PT ;  /* 0x000000400300780c */ /* 0x040fe40003f64270 */
[C---:B------:R-:W-:Y:S02]  /*0e30*/  ISETP.GT.AND P1, PT, R3.reuse, 0x60, PT ;  /* 0x000000600300780c */ /* 0x040fe40003f24270 */
[----:B------:R-:W-:Y:S01]  /*0e40*/  ISETP.GT.AND P4, PT, R3, 0xc0, PT ;  /* 0x000000c00300780c */ /* 0x000fe20003f84270 */
[----:B0-----:R-:W-:-:S09]  /*0e50*/  ULEA UR4, UR5, UR4, 0x18 ;  /* 0x0000000405047291 */ /* 0x001fd2000f8ec0ff */
[----:B------:R-:W0:Y:S04]  /*0e60*/  LDS.128 R16, [UR4+0x10] ;  /* 0x00001004ff107984 */ /* 0x000e280008000c00 */
[----:B------:R-:W1:Y:S04]  /*0e70*/  LDS.128 R4, [UR4+0x20] ;  /* 0x00002004ff047984 */ /* 0x000e680008000c00 */
[----:B----4-:R-:W2:Y:S04]  /*0e80*/  LDS.128 R8, [UR4+0x30] ;  /* 0x00003004ff087984 */ /* 0x010ea80008000c00 */
[----:B------:R-:W3:Y:S01]  /*0e90*/  LDS.128 R12, [UR4+0x40] ;  /* 0x00004004ff0c7984 */ /* 0x000ee20008000c00 */
[----:B0-----:R-:W-:Y:S01]  /*0ea0*/  @P2 FADD R2, R2, R17 ;  /* 0x0000001102022221 */ /* 0x001fe20000000000 */
[----:B------:R-:W-:-:S03]  /*0eb0*/  ISETP.GT.AND P2, PT, R3, 0x80, PT ;  /* 0x000000800300780c */ /* 0x000fc60003f44270 */
[----:B------:R-:W-:Y:S01]  /*0ec0*/  @P3 FADD R2, R2, R18 ;  /* 0x0000001202023221 */ /* 0x000fe20000000000 */
[----:B------:R-:W-:-:S03]  /*0ed0*/  ISETP.GT.AND P3, PT, R3, 0xa0, PT ;  /* 0x000000a00300780c */ /* 0x000fc60003f64270 */
[----:B------:R-:W-:Y:S01]  /*0ee0*/  @P1 FADD R2, R2, R19 ;  /* 0x0000001302021221 */ /* 0x000fe20000000000 */
[----:B------:R-:W-:-:S05]  /*0ef0*/  ISETP.GT.AND P1, PT, R3, 0xe0, PT ;  /* 0x000000e00300780c */ /* 0x000fca0003f24270 */
[----:B-1----:R-:W-:Y:S01]  /*0f00*/  @P2 FADD R2, R2, R4 ;  /* 0x0000000402022221 */ /* 0x002fe20000000000 */
[----:B------:R-:W-:-:S03]  /*0f10*/  ISETP.GT.AND P2, PT, R3, 0x100, PT ;  /* 0x000001000300780c */ /* 0x000fc60003f44270 */
[----:B------:R-:W-:Y:S01]  /*0f20*/  @P3 FADD R2, R2, R5 ;  /* 0x0000000502023221 */ /* 0x000fe20000000000 */
[----:B------:R-:W-:-:S03]  /*0f30*/  ISETP.GT.AND P3, PT, R3, 0x120, PT ;  /* 0x000001200300780c */ /* 0x000fc60003f64270 */
[----:B------:R-:W-:Y:S01]  /*0f40*/  @P4 FADD R2, R2, R6 ;  /* 0x0000000602024221 */ /* 0x000fe20000000000 */
[----:B------:R-:W-:-:S03]  /*0f50*/  ISETP.GT.AND P4, PT, R3, 0x140, PT ;  /* 0x000001400300780c */ /* 0x000fc60003f84270 */
[----:B------:R-:W-:Y:S01]  /*0f60*/  @P1 FADD R2, R2, R7 ;  /* 0x0000000702021221 */ /* 0x000fe20000000000 */
[----:B------:R-:W-:-:S03]  /*0f70*/  ISETP.GT.AND P1, PT, R3, 0x160, PT ;  /* 0x000001600300780c */ /* 0x000fc60003f24270 */
[----:B--2---:R-:W-:Y:S01]  /*0f80*/  @P2 FADD R2, R2, R8 ;  /* 0x0000000802022221 */ /* 0x004fe20000000000 */
[----:B------:R-:W-:-:S03]  /*0f90*/  ISETP.GT.AND P2, PT, R3, 0x180, PT ;  /* 0x000001800300780c */ /* 0x000fc60003f44270 */
[----:B------:R-:W-:Y:S01]  /*0fa0*/  @P3 FADD R2, R2, R9 ;  /* 0x0000000902023221 */ /* 0x000fe20000000000 */
[----:B------:R-:W-:-:S03]  /*0fb0*/  ISETP.GT.AND P3, PT, R3, 0x1a0, PT ;  /* 0x000001a00300780c */ /* 0x000fc60003f64270 */
[----:B------:R-:W-:Y:S01]  /*0fc0*/  @P4 FADD R2, R2, R10 ;  /* 0x0000000a02024221 */ /* 0x000fe20000000000 */
[----:B------:R-:W-:-:S03]  /*0fd0*/  ISETP.GT.AND P4, PT, R3, 0x1c0, PT ;  /* 0x000001c00300780c */ /* 0x000fc60003f84270 */
[----:B------:R-:W-:Y:S01]  /*0fe0*/  @P1 FADD R2, R2, R11 ;  /* 0x0000000b02021221 */ /* 0x000fe20000000000 */
[----:B------:R-:W-:-:S03]  /*0ff0*/  ISETP.GT.AND P1, PT, R3, 0x1e0, PT ;  /* 0x000001e00300780c */ /* 0x000fc60003f24270 */
[----:B---3--:R-:W-:-:S04]  /*1000*/  @P2 FADD R2, R2, R12 ;  /* 0x0000000c02022221 */ /* 0x008fc80000000000 */
[----:B------:R-:W-:-:S04]  /*1010*/  @P3 FADD R2, R2, R13 ;  /* 0x0000000d02023221 */ /* 0x000fc80000000000 */
[----:B------:R-:W-:-:S04]  /*1020*/  @P4 FADD R2, R2, R14 ;  /* 0x0000000e02024221 */ /* 0x000fc80000000000 */
[----:B------:R-:W-:Y:S01]  /*1030*/  @P1 FADD R2, R2, R15 ;  /* 0x0000000f02021221 */ /* 0x000fe20000000000 */
[----:B------:R-:W-:Y:S06]  /*1040*/  BRA `(.L_x_17) ;  /* 0x0000002c00c07947 */ /* 0x000fec0003800000 */
.L_x_3:
[----:B------:R-:W0:Y:S01]  /*1050*/  S2R R0, SR_TID.X ;  /* 0x0000000000007919 */ /* 0x000e220000002100 */
[----:B------:R-:W1:Y:S01]  /*1060*/  LDC.64 R4, c[0x0][0x380] ;  /* 0x0000e000ff047b82 */ /* 0x000e620000000a00 */
[----:B0-----:R-:W-:-:S05]  /*1070*/  SHF.L.U32 R7, R0, 0x1, RZ ;  /* 0x0000000100077819 */ /* 0x001fca00000006ff */
[----:B-1----:R-:W-:-:S05]  /*1080*/  IMAD.WIDE.U32 R4, R7, 0x4, R4 ;  /* 0x0000000407047825 */ /* 0x002fca00078e0004 */
[----:B------:R-:W2:Y:S04]  /*1090*/  LDG.E.64.CONSTANT R14, desc[UR6][R4.64] ;  /* 0x00000006040e7981 */ /* 0x000ea8000c1e9b00 */
[----:B------:R-:W3:Y:S04]  /*10a0*/  LDG.E.64.CONSTANT R16, desc[UR6][R4.64+0x1000] ;  /* 0x0010000604107981 */ /* 0x000ee8000c1e9b00 */
[----:B------:R-:W4:Y:S04]  /*10b0*/  LDG.E.64.CONSTANT R18, desc[UR6][R4.64+0x2000] ;  /* 0x0020000604127981 */ /* 0x000f28000c1e9b00 */
[----:B------:R-:W5:Y:S04]  /*10c0*/  LDG.E.64.CONSTANT R20, desc[UR6][R4.64+0x3000] ;  /* 0x0030000604147981 */ /* 0x000f68000c1e9b00 */
[----:B------:R-:W5:Y:S04]  /*10d0*/  LDG.E.64.CONSTANT R12, desc[UR6][R4.64+0x4000] ;  /* 0x00400006040c7981 */ /* 0x000f68000c1e9b00 */
[----:B------:R-:W5:Y:S04]  /*10e0*/  LDG.E.64.CONSTANT R10, desc[UR6][R4.64+0x5000] ;  /* 0x00500006040a7981 */ /* 0x000f68000c1e9b00 */
[----:B------:R-:W5:Y:S04]  /*10f0*/  LDG.E.64.CONSTANT R6, desc[UR6][R4.64+0x6000] ;  /* 0x0060000604067981 */ /* 0x000f68000c1e9b00 */
[----:B------:R-:W5:Y:S01]  /*1100*/  LDG.E.64.CONSTANT R8, desc[UR6][R4.64+0x7000] ;  /* 0x0070000604087981 */ /* 0x000f62000c1e9b00 */
[----:B------:R-:W-:Y:S01]  /*1110*/  ISETP.GE.U32.AND P0, PT, R3, 0x4000, PT ;  /* 0x000040000300780c */ /* 0x000fe20003f06070 */
[----:B--2---:R-:W-:Y:S01]  /*1120*/  FADD R14, R14, R15 ;  /* 0x0000000f0e0e7221 */ /* 0x004fe20000000000 */
[----:B---3--:R-:W-:Y:S01]  /*1130*/  FADD R17, R16, R17 ;  /* 0x0000001110117221 */ /* 0x008fe20000000000 */
[----:B----4-:R-:W-:-:S03]  /*1140*/  FADD R18, R18, R19 ;  /* 0x0000001312127221 */ /* 0x010fc60000000000 */
[----:B------:R-:W-:Y:S01]  /*1150*/  FADD R14, R14, R17 ;  /* 0x000000110e0e7221 */ /* 0x000fe20000000000 */
[----:B-----5:R-:W-:Y:S01]  /*1160*/  FADD R21, R20, R21 ;  /* 0x0000001514157221 */ /* 0x020fe20000000000 */
[----:B------:R-:W-:Y:S02]  /*1170*/  HFMA2 R20, -RZ, RZ, 0, 0.0078125 ;  /* 0x00002000ff147431 */ /* 0x000fe400000001ff */
[----:B------:R-:W-:Y:S01]  /*1180*/  FADD R12, R12, R13 ;  /* 0x0000000d0c0c7221 */ /* 0x000fe20000000000 */
[----:B------:R-:W-:Y:S01]  /*1190*/  FADD R21, R18, R21 ;  /* 0x0000001512157221 */ /* 0x000fe20000000000 */
[----:B------:R-:W-:-:S03]  /*11a0*/  FADD R11, R10, R11 ;  /* 0x0000000b0a0b7221 */ /* 0x000fc60000000000 */
[----:B------:R-:W-:Y:S01]  /*11b0*/  FADD R14, R14, R21 ;  /* 0x000000150e0e7221 */ /* 0x000fe20000000000 */
[----:B------:R-:W-:Y:S01]  /*11c0*/  FADD R6, R6, R7 ;  /* 0x0000000706067221 */ /* 0x000fe20000000000 */
[----:B------:R-:W-:Y:S01]  /*11d0*/  FADD R11, R12, R11 ;  /* 0x0000000b0c0b7221 */ /* 0x000fe20000000000 */
[----:B------:R-:W-:-:S04]  /*11e0*/  FADD R9, R8, R9 ;  /* 0x0000000908097221 */ /* 0x000fc80000000000 */
[----:B------:R-:W-:-:S04]  /*11f0*/  FADD R6, R6, R9 ;  /* 0x0000000906067221 */ /* 0x000fc80000000000 */
[----:B------:R-:W-:-:S04]  /*1200*/  FADD R11, R11, R6 ;  /* 0x000000060b0b7221 */ /* 0x000fc80000000000 */
[----:B------:R-:W-:Y:S01]  /*1210*/  FADD R2, R14, R11 ;  /* 0x0000000b0e027221 */ /* 0x000fe20000000000 */
[----:B------:R-:W-:Y:S06]  /*1220*/  @!P0 BRA `(.L_x_18) ;  /* 0x00000000008c8947 */ /* 0x000fec0003800000 */
[----:B------:R-:W0:Y:S01]  /*1230*/  LDC R24, c[0x0][0x390] ;  /* 0x0000e400ff187b82 */ /* 0x000e220000000800 */
[----:B------:R-:W-:Y:S02]  /*1240*/  IADD3 R21, PT, PT, R3, -0x2000, RZ ;  /* 0xffffe00003157810 */ /* 0x000fe40007ffe0ff */
[----:B------:R-:W-:-:S07]  /*1250*/  MOV R20, 0x2000 ;  /* 0x0000200000147802 */ /* 0x000fce0000000f00 */
.L_x_20:
[----:B------:R-:W-:-:S05]  /*1260*/  IMAD.WIDE R26, R20, 0x4, R4 ;  /* 0x00000004141a7825 */ /* 0x000fca00078e0204 */
[----:B------:R-:W2:Y:S04]  /*1270*/  LDG.E.64.CONSTANT R14, desc[UR6][R26.64+0x6000] ;  /* 0x006000061a0e7981 */ /* 0x000ea8000c1e9b00 */
[----:B------:R-:W2:Y:S04]  /*1280*/  LDG.E.64.CONSTANT R6, desc[UR6][R26.64+0x7000] ;  /* 0x007000061a067981 */ /* 0x000ea8000c1e9b00 */
[----:B------:R-:W3:Y:S04]  /*1290*/  LDG.E.64.CONSTANT R22, desc[UR6][R26.64] ;  /* 0x000000061a167981 */ /* 0x000ee8000c1e9b00 */
[----:B------:R-:W4:Y:S04]  /*12a0*/  LDG.E.64.CONSTANT R18, desc[UR6][R26.64+0x1000] ;  /* 0x001000061a127981 */ /* 0x000f28000c1e9b00 */
[----:B------:R-:W5:Y:S04]  /*12b0*/  LDG.E.64.CONSTANT R16, desc[UR6][R26.64+0x2000] ;  /* 0x002000061a107981 */ /* 0x000f68000c1e9b00 */
[----:B------:R-:W5:Y:S04]  /*12c0*/  LDG.E.64.CONSTANT R12, desc[UR6][R26.64+0x3000] ;  /* 0x003000061a0c7981 */ /* 0x000f68000c1e9b00 */
[----:B------:R-:W5:Y:S04]  /*12d0*/  LDG.E.64.CONSTANT R10, desc[UR6][R26.64+0x4000] ;  /* 0x004000061a0a7981 */ /* 0x000f68000c1e9b00 */
[----:B------:R-:W5:Y:S01]  /*12e0*/  LDG.E.64.CONSTANT R8, desc[UR6][R26.64+0x5000] ;  /* 0x005000061a087981 */ /* 0x000f62000c1e9b00 */
[----:B0-----:R-:W-:Y:S01]  /*12f0*/  MOV R3, R24 ;  /* 0x0000001800037202 */ /* 0x001fe20000000f00 */
[----:B--2---:R-:W-:-:S03]  /*1300*/  FADD R15, R15, R6 ;  /* 0x000000060f0f7221 */ /* 0x004fc60000000000 */
[----:B------:R-:W-:Y:S01]  /*1310*/  IADD3 R6, PT, PT, -R20, R3, RZ ;  /* 0x0000000314067210 */ /* 0x000fe20007ffe1ff */
[----:B---3--:R-:W-:-:S03]  /*1320*/  FADD R2, R22, R2 ;  /* 0x0000000216027221 */ /* 0x008fc60000000000 */
[----:B------:R-:W-:Y:S01]  /*1330*/  ISETP.GE.AND P0, PT, R6, 0x2000, PT ;  /* 0x000020000600780c */ /* 0x000fe20003f06270 */
[----:B----4-:R-:W-:Y:S01]  /*1340*/  FADD R23, R23, R18 ;  /* 0x0000001217177221 */ /* 0x010fe20000000000 */
[----:B-----5:R-:W-:Y:S01]  /*1350*/  FADD R18, R19, R16 ;  /* 0x0000001013127221 */ /* 0x020fe20000000000 */
[----:B------:R-:W-:Y:S01]  /*1360*/  FADD R17, R17, R12 ;  /* 0x0000000c11117221 */ /* 0x000fe20000000000 */
[----:B------:R-:W-:Y:S01]  /*1370*/  FADD R12, R13, R10 ;  /* 0x0000000a0d0c7221 */ /* 0x000fe20000000000 */
[----:B------:R-:W-:Y:S01]  /*1380*/  FADD R11, R11, R8 ;  /* 0x000000080b0b7221 */ /* 0x000fe20000000000 */
[----:B------:R-:W-:Y:S01]  /*1390*/  FADD R8, R9, R14 ;  /* 0x0000000e09087221 */ /* 0x000fe20000000000 */
[----:B------:R-:W-:Y:S01]  /*13a0*/  FADD R2, R2, R23 ;  /* 0x0000001702027221 */ /* 0x000fe20000000000 */
[----:B------:R-:W-:Y:S01]  /*13b0*/  FADD R17, R18, R17 ;  /* 0x0000001112117221 */ /* 0x000fe20000000000 */
[----:B------:R-:W-:Y:S01]  /*13c0*/  FADD R11, R12, R11 ;  /* 0x0000000b0c0b7221 */ /* 0x000fe20000000000 */
[----:B------:R-:W-:-:S02]  /*13d0*/  FADD R8, R8, R15 ;  /* 0x0000000f08087221 */ /* 0x000fc40000000000 */
[----:B------:R-:W-:Y:S02]  /*13e0*/  FADD R2, R2, R17 ;  /* 0x0000001102027221 */ /* 0x000fe40000000000 */
[----:B------:R-:W-:-:S04]  /*13f0*/  FADD R11, R11, R8 ;  /* 0x000000080b0b7221 */ /* 0x000fc80000000000 */
[----:B------:R-:W-:-:S04]  /*1400*/  FADD R11, R2, R11 ;  /* 0x0000000b020b7221 */ /* 0x000fc80000000000 */
[----:B------:R-:W-:Y:S01]  /*1410*/  FADD R2, R7, R11 ;  /* 0x0000000b07027221 */ /* 0x000fe20000000000 */
[----:B------:R-:W-:Y:S06]  /*1420*/  @!P0 BRA `(.L_x_19) ;  /* 0x0000000800308947 */ /* 0x000fec0003800000 */
[----:B------:R-:W-:-:S04]  /*1430*/  IADD3 R20, PT, PT, R20, 0x2000, RZ ;  /* 0x0000200014147810 */ /* 0x000fc80007ffe0ff */
[----:B------:R-:W-:-:S13]  /*1440*/  ISETP.GT.AND P0, PT, R20, R21, PT ;  /* 0x000000151400720c */ /* 0x000fda0003f04270 */
[----:B------:R-:W-:Y:S05]  /*1450*/  @!P0 BRA `(.L_x_20) ;  /* 0xfffffffc00808947 */ /* 0x000fea000383ffff */
.L_x_18:
[----:B------:R-:W-:-:S13]  /*1460*/  ISETP.GE.AND P0, PT, R20, R3, PT ;  /* 0x000000031400720c */ /* 0x000fda0003f06270 */
[----:B------:R-:W-:Y:S05]  /*1470*/  @P0 BRA `(.L_x_19) ;  /* 0x00000008001c0947 */ /* 0x000fea0003800000 */
[----:B------:R-:W-:Y:S01]  /*1480*/  IADD3 R11, PT, PT, -R20, R3, RZ ;  /* 0x00000003140b7210 */ /* 0x000fe20007ffe1ff */
[----:B------:R-:W-:Y:S03]  /*1490*/  BSSY.RECONVERGENT B1, `(.L_x_19) ;  /* 0x0000085000017945 */ /* 0x000fe60003800200 */
[----:B------:R-:W-:-:S13]  /*14a0*/  ISETP.GE.AND P0, PT, R0, R11, PT ;  /* 0x0000000b0000720c */ /* 0x000fda0003f06270 */
[----:B------:R-:W-:Y:S05]  /*14b0*/  @P0 BRA `(.L_x_21) ;  /* 0x0000000800080947 */ /* 0x000fea0003800000 */
[-C--:B------:R-:W-:Y:S01]  /*14c0*/  LOP3.LUT R4, RZ, R0.reuse, RZ, 0x33, !PT ;  /* 0x00000000ff047212 */ /* 0x080fe200078e33ff */
[----:B------:R-:W-:Y:S01]  /*14d0*/  BSSY.RECONVERGENT B2, `(.L_x_22) ;  /* 0x0000015000027945 */ /* 0x000fe20003800200 */
[----:B------:R-:W-:Y:S02]  /*14e0*/  MOV R10, R0 ;  /* 0x00000000000a7202 */ /* 0x000fe40000000f00 */
[----:B------:R-:W-:-:S04]  /*14f0*/  IADD3 R3, PT, PT, -R20, R3, R4 ;  /* 0x0000000314037210 */ /* 0x000fc80007ffe104 */
[C---:B------:R-:W-:Y:S02]  /*1500*/  LOP3.LUT R4, R3.reuse, 0x600, RZ, 0xc0, !PT ;  /* 0x0000060003047812 */ /* 0x040fe400078ec0ff */
[----:B------:R-:W-:Y:S02]  /*1510*/  ISETP.GE.U32.AND P1, PT, R3, 0x600, PT ;  /* 0x000006000300780c */ /* 0x000fe40003f26070 */
[----:B------:R-:W-:-:S13]  /*1520*/  ISETP.NE.AND P0, PT, R4, 0x600, PT ;  /* 0x000006000400780c */ /* 0x000fda0003f05270 */
[----:B------:R-:W-:Y:S05]  /*1530*/  @!P0 BRA `(.L_x_23) ;  /* 0x0000000000388947 */ /* 0x000fea0003800000 */
[----:B------:R-:W0:Y:S01]  /*1540*/  LDC.64 R6, c[0x0][0x380] ;  /* 0x0000e000ff067b82 */ /* 0x000e220000000a00 */
[----:B------:R-:W-:Y:S02]  /*1550*/  LEA.HI R3, R3, 0x1, RZ, 0x17 ;  /* 0x0000000103037811 */ /* 0x000fe400078fb8ff */
[----:B------:R-:W-:Y:S02]  /*1560*/  IADD3 R9, PT, PT, R0, R20, RZ ;  /* 0x0000001400097210 */ /* 0x000fe40007ffe0ff */
[----:B------:R-:W-:Y:S02]  /*1570*/  LOP3.LUT R3, R3, 0x3, RZ, 0xc0, !PT ;  /* 0x0000000303037812 */ /* 0x000fe400078ec0ff */
[----:B------:R-:W-:Y:S02]  /*1580*/  MOV R10, R0 ;  /* 0x00000000000a7202 */ /* 0x000fe40000000f00 */
[----:B------:R-:W-:-:S07]  /*1590*/  IADD3 R3, PT, PT, -R3, RZ, RZ ;  /* 0x000000ff03037210 */ /* 0x000fce0007ffe1ff */
.L_x_24:
[----:B0-----:R-:W-:-:S06]  /*15a0*/  IMAD.WIDE.U32 R4, R9, 0x4, R6 ;  /* 0x0000000409047825 */ /* 0x001fcc00078e0006 */
[----:B------:R-:W2:Y:S01]  /*15b0*/  LDG.E.CONSTANT R5, desc[UR6][R4.64] ;  /* 0x0000000604057981 */ /* 0x000ea2000c1e9900 */
[----:B------:R-:W-:Y:S02]  /*15c0*/  IADD3 R3, PT, PT, R3, 0x1, RZ ;  /* 0x0000000103037810 */ /* 0x000fe40007ffe0ff */
[----:B------:R-:W-:Y:S02]  /*15d0*/  IADD3 R10, PT, PT, R10, 0x200, RZ ;  /* 0x000002000a0a7810 */ /* 0x000fe40007ffe0ff */
[----:B------:R-:W-:Y:S02]  /*15e0*/  ISETP.NE.AND P0, PT, R3, RZ, PT ;  /* 0x000000ff0300720c */ /* 0x000fe40003f05270 */
[----:B------:R-:W-:Y:S01]  /*15f0*/  IADD3 R9, PT, PT, R9, 0x200, RZ ;  /* 0x0000020009097810 */ /* 0x000fe20007ffe0ff */
[----:B--2---:R-:W-:-:S10]  /*1600*/  FADD R2, R5, R2 ;  /* 0x0000000205027221 */ /* 0x004fd40000000000 */
[----:B------:R-:W-:Y:S05]  /*1610*/  @P0 BRA `(.L_x_24) ;  /* 0xfffffffc00e00947 */ /* 0x000fea000383ffff */
.L_x_23:
[----:B------:R-:W-:Y:S05]  /*1620*/  BSYNC.RECONVERGENT B2 ;  /* 0x0000000000027941 */ /* 0x000fea0003800200 */
.L_x_22:
[----:B------:R-:W-:Y:S05]  /*1630*/  @!P1 BRA `(.L_x_21) ;  /* 0x0000000400a89947 */ /* 0x000fea0003800000 */
[----:B------:R-:W0:Y:S01]  /*1640*/  LDCU.64 UR4, c[0x0][0x380] ;  /* 0x00007000ff0477ac */ /* 0x000e220008000a00 */
[----:B------:R-:W-:Y:S01]  /*1650*/  IADD3 R5, PT, PT, R11, -R10, RZ ;  /* 0x8000000a0b057210 */ /* 0x000fe20007ffe0ff */
[----:B------:R-:W-:Y:S01]  /*1660*/  BSSY.RECONVERGENT B2, `(.L_x_25) ;  /* 0x000003b000027945 */ /* 0x000fe20003800200 */
[----:B------:R-:W-:Y:S02]  /*1670*/  IADD3 R3, P0, PT, R10, R20, RZ ;  /* 0x000000140a037210 */ /* 0x000fe40007f1e0ff */
[----:B------:R-:W-:Y:S02]  /*1680*/  ISETP.GT.AND P1, PT, R5, 0x1800, PT ;  /* 0x000018000500780c */ /* 0x000fe40003f24270 */
[----:B------:R-:W-:Y:S02]  /*1690*/  IADD3.X R6, PT, PT, RZ, RZ, RZ, P0, !PT ;  /* 0x000000ffff067210 */ /* 0x000fe400007fe4ff */
[----:B0-----:R-:W-:-:S04]  /*16a0*/  LEA R4, P0, R3, UR4, 0x2 ;  /* 0x0000000403047c11 */ /* 0x001fc8000f8010ff */
[----:B------:R-:W-:Y:S02]  /*16b0*/  LEA.HI.X R3, R3, UR5, R6, 0x2, P0 ;  /* 0x0000000503037c11 */ /* 0x000fe400080f1406 */
[----:B------:R-:W-:-:S04]  /*16c0*/  IADD3 R4, P0, PT, R4, 0x1000, RZ ;  /* 0x0000100004047810 */ /* 0x000fc80007f1e0ff */
[----:B------:R-:W-:Y:S02]  /*16d0*/  IADD3.X R5, PT, PT, RZ, R3, RZ, P0, !PT ;  /* 0x00000003ff057210 */ /* 0x000fe400007fe4ff */
[----:B------:R-:W-:Y:S02]  /*16e0*/  PLOP3.LUT P0, PT, PT, PT, PT, 0x80, 0x8 ;  /* 0x000000000008781c */ /* 0x000fe40003f0f070 */
[----:B------:R-:W-:Y:S01]  /*16f0*/  IADD3 R3, PT, PT, R10, R20, RZ ;  /* 0x000000140a037210 */ /* 0x000fe20007ffe0ff */
[----:B------:R-:W-:Y:S10]  /*1700*/  @!P1 BRA `(.L_x_26) ;  /* 0x0000000000c09947 */ /* 0x000ff40003800000 */
[----:B------:R-:W-:Y:S02]  /*1710*/  PLOP3.LUT P0, PT, PT, PT, PT, 0x8, 0x80 ;  /* 0x000000000080781c */ /* 0x000fe40003f0e170 */
[----:B------:R-:W-:-:S11]  /*1720*/  IADD3 R13, PT, PT, R11, -0x1800, RZ ;  /* 0xffffe8000b0d7810 */ /* 0x000fd60007ffe0ff */
.L_x_27:
[----:B------:R-:W0:Y:S01]  /*1730*/  LDC.64 R6, c[0x0][0x380] ;  /* 0x0000e000ff067b82 */ /* 0x000e220000000a00 */
[----:B------:R-:W2:Y:S01]  /*1740*/  LDG.E.CONSTANT R12, desc[UR6][R4.64+-0x800] ;  /* 0xfff80006040c7981 */ /* 0x000ea2000c1e9900 */
[----:B------:R-:W-:-:S03]  /*1750*/  IADD3 R25, PT, PT, R3, 0x800, RZ ;  /* 0x0000080003197810 */ /* 0x000fc60007ffe0ff */
[----:B------:R-:W3:Y:S04]  /*1760*/  LDG.E.CONSTANT R20, desc[UR6][R4.64] ;  /* 0x0000000604147981 */ /* 0x000ee8000c1e9900 */
[----:B------:R-:W4:Y:S01]  /*1770*/  LDG.E.CONSTANT R19, desc[UR6][R4.64+0x800] ;  /* 0x0008000604137981 */ /* 0x000f22000c1e9900 */
[----:B------:R-:W-:-:S03]  /*1780*/  IADD3 R9, PT, PT, R3, 0x1000, RZ ;  /* 0x0000100003097810 */ /* 0x000fc60007ffe0ff */
[----:B------:R-:W5:Y:S04]  /*1790*/  LDG.E.CONSTANT R17, desc[UR6][R4.64+0x1800] ;  /* 0x0018000604117981 */ /* 0x000f68000c1e9900 */
[----:B------:R-:W5:Y:S01]  /*17a0*/  LDG.E.CONSTANT R16, desc[UR6][R4.64+0x2000] ;  /* 0x0020000604107981 */ /* 0x000f62000c1e9900 */
[----:B------:R-:W-:-:S03]  /*17b0*/  IADD3 R23, PT, PT, R3, 0x1800, RZ ;  /* 0x0000180003177810 */ /* 0x000fc60007ffe0ff */
[----:B------:R-:W5:Y:S01]  /*17c0*/  LDG.E.CONSTANT R22, desc[UR6][R4.64+0x3800] ;  /* 0x0038000604167981 */ /* 0x000f62000c1e9900 */
[----:B0-----:R-:W-:-:S03]  /*17d0*/  IMAD.WIDE.U32 R14, R3, 0x4, R6 ;  /* 0x00000004030e7825 */ /* 0x001fc600078e0006 */
[----:B------:R-:W5:Y:S04]  /*17e0*/  LDG.E.CONSTANT R21, desc[UR6][R4.64+0x4000] ;  /* 0x0040000604157981 */ /* 0x000f68000c1e9900 */
[----:B------:R-:W5:Y:S04]  /*17f0*/  LDG.E.CONSTANT R26, desc[UR6][R4.64+0x6000] ;  /* 0x00600006041a7981 */ /* 0x000f68000c1e9900 */
[----:B------:R-:W2:Y:S01]  /*1800*/  LDG.E.CONSTANT R15, desc[UR6][R14.64] ;  /* 0x000000060e0f7981 */ /* 0x000ea2000c1e9900 */
[----:B------:R-:W-:-:S05]  /*1810*/  IMAD.WIDE.U32 R24, R25, 0x4, R6 ;  /* 0x0000000419187825 */ /* 0x000fca00078e0006 */
[----:B------:R-:W5:Y:S01]  /*1820*/  LDG.E.CONSTANT R18, desc[UR6][R24.64] ;  /* 0x0000000618127981 */ /* 0x000f62000c1e9900 */
[----:B------:R-:W-:-:S03]  /*1830*/  IMAD.WIDE.U32 R8, R9, 0x4, R6 ;  /* 0x0000000409087825 */ /* 0x000fc600078e0006 */
[----:B------:R-:W5:Y:S04]  /*1840*/  LDG.E.CONSTANT R14, desc[UR6][R4.64+0x2800] ;  /* 0x00280006040e7981 */ /* 0x000f68000c1e9900 */
[----:B------:R-:W5:Y:S01]  /*1850*/  LDG.E.CONSTANT R8, desc[UR6][R8.64] ;  /* 0x0000000608087981 */ /* 0x000f62000c1e9900 */
[----:B------:R-:W-:-:S03]  /*1860*/  IMAD.WIDE.U32 R6, R23, 0x4, R6 ;  /* 0x0000000417067825 */ /* 0x000fc600078e0006 */
[----:B------:R-:W5:Y:S04]  /*1870*/  LDG.E.CONSTANT R23, desc[UR6][R4.64+0x4800] ;  /* 0x0048000604177981 */ /* 0x000f68000c1e9900 */
[----:B------:R-:W5:Y:S04]  /*1880*/  LDG.E.CONSTANT R6, desc[UR6][R6.64] ;  /* 0x0000000606067981 */ /* 0x000f68000c1e9900 */
[----:B------:R-:W5:Y:S04]  /*1890*/  LDG.E.CONSTANT R24, desc[UR6][R4.64+0x5800] ;  /* 0x0058000604187981 */ /* 0x000f68000c1e9900 */
[----:B------:R0:W5:Y:S01]  /*18a0*/  LDG.E.CONSTANT R25, desc[UR6][R4.64+0x6800] ;  /* 0x0068000604197981 */ /* 0x000162000c1e9900 */
[----:B------:R-:W-:-:S04]  /*18b0*/  IADD3 R10, PT, PT, R10, 0x2000, RZ ;  /* 0x000020000a0a7810 */ /* 0x000fc80007ffe0ff */
[----:B------:R-:W-:Y:S02]  /*18c0*/  ISETP.GE.AND P1, PT, R10, R13, PT ;  /* 0x0000000d0a00720c */ /* 0x000fe40003f26270 */
[----:B0-----:R-:W-:Y:S02]  /*18d0*/  IADD3 R4, P2, PT, R4, 0x8000, RZ ;  /* 0x0000800004047810 */ /* 0x001fe40007f5e0ff */
[----:B------:R-:W-:Y:S02]  /*18e0*/  IADD3 R3, PT, PT, R3, 0x2000, RZ ;  /* 0x0000200003037810 */ /* 0x000fe40007ffe0ff */
[----:B------:R-:W-:Y:S01]  /*18f0*/  IADD3.X R5, PT, PT, RZ, R5, RZ, P2, !PT ;  /* 0x00000005ff057210 */ /* 0x000fe200017fe4ff */
[----:B--2---:R-:W-:-:S04]  /*1900*/  FADD R15, R15, R2 ;  /* 0x000000020f0f7221 */ /* 0x004fc80000000000 */
[----:B------:R-:W-:-:S04]  /*1910*/  FADD R15, R15, R12 ;  /* 0x0000000c0f0f7221 */ /* 0x000fc80000000000 */
[----:B---3--:R-:W-:-:S04]  /*1920*/  FADD R20, R15, R20 ;  /* 0x000000140f147221 */ /* 0x008fc80000000000 */
[----:B----4-:R-:W-:-:S04]  /*1930*/  FADD R19, R20, R19 ;  /* 0x0000001314137221 */ /* 0x010fc80000000000 */
[----:B-----5:R-:W-:-:S04]  /*1940*/  FADD R18, R19, R18 ;  /* 0x0000001213127221 */ /* 0x020fc80000000000 */
        /* <DEDUP_REMOVED lines=12> */
.L_x_26:
[----:B------:R-:W-:Y:S05]  /*1a10*/  BSYNC.RECONVERGENT B2 ;  /* 0x0000000000027941 */ /* 0x000fea0003800200 */
.L_x_25:
[----:B------:R-:W-:Y:S01]  /*1a20*/  IADD3 R6, PT, PT, R11, -R10, RZ ;  /* 0x8000000a0b067210 */ /* 0x000fe20007ffe0ff */
[----:B------:R-:W-:Y:S03]  /*1a30*/  BSSY.RECONVERGENT B2, `(.L_x_28) ;  /* 0x000001e000027945 */ /* 0x000fe60003800200 */
[----:B------:R-:W-:-:S13]  /*1a40*/  ISETP.GT.AND P1, PT, R6, 0x800, PT ;  /* 0x000008000600780c */ /* 0x000fda0003f24270 */
[----:B------:R-:W-:Y:S05]  /*1a50*/  @!P1 BRA `(.L_x_29) ;  /* 0x00000000006c9947 */ /* 0x000fea0003800000 */
[----:B------:R-:W0:Y:S01]  /*1a60*/  LDC.64 R8, c[0x0][0x380] ;  /* 0x0000e000ff087b82 */ /* 0x000e220000000a00 */
[----:B------:R-:W2:Y:S01]  /*1a70*/  LDG.E.CONSTANT R13, desc[UR6][R4.64+-0x800] ;  /* 0xfff80006040d7981 */ /* 0x000ea2000c1e9900 */
[----:B------:R-:W-:-:S03]  /*1a80*/  IADD3 R17, PT, PT, R3, 0x800, RZ ;  /* 0x0000080003117810 */ /* 0x000fc60007ffe0ff */
[----:B------:R-:W3:Y:S04]  /*1a90*/  LDG.E.CONSTANT R15, desc[UR6][R4.64] ;  /* 0x00000006040f7981 */ /* 0x000ee8000c1e9900 */
[----:B------:R-:W4:Y:S04]  /*1aa0*/  LDG.E.CONSTANT R19, desc[UR6][R4.64+0x1800] ;  /* 0x0018000604137981 */ /* 0x000f28000c1e9900 */
[----:B------:R-:W5:Y:S04]  /*1ab0*/  LDG.E.CONSTANT R21, desc[UR6][R4.64+0x2000] ;  /* 0x0020000604157981 */ /* 0x000f68000c1e9900 */
[----:B------:R-:W5:Y:S01]  /*1ac0*/  LDG.E.CONSTANT R23, desc[UR6][R4.64+0x2800] ;  /* 0x0028000604177981 */ /* 0x000f62000c1e9900 */
[----:B0-----:R-:W-:-:S06]  /*1ad0*/  IMAD.WIDE.U32 R6, R3, 0x4, R8 ;  /* 0x0000000403067825 */ /* 0x001fcc00078e0008 */
[----:B------:R0:W2:Y:S01]  /*1ae0*/  LDG.E.CONSTANT R7, desc[UR6][R6.64] ;  /* 0x0000000606077981 */ /* 0x0000a2000c1e9900 */
[----:B------:R-:W-:-:S03]  /*1af0*/  IMAD.WIDE.U32 R8, R17, 0x4, R8 ;  /* 0x0000000411087825 */ /* 0x000fc600078e0008 */
[----:B------:R1:W4:Y:S04]  /*1b00*/  LDG.E.CONSTANT R17, desc[UR6][R4.64+0x800] ;  /* 0x0008000604117981 */ /* 0x000328000c1e9900 */
[----:B------:R-:W5:Y:S01]  /*1b10*/  LDG.E.CONSTANT R9, desc[UR6][R8.64] ;  /* 0x0000000608097981 */ /* 0x000f62000c1e9900 */
[----:B0-----:R-:W-:Y:S02]  /*1b20*/  IADD3 R6, P1, PT, R4, 0x4000, RZ ;  /* 0x0000400004067810 */ /* 0x001fe40007f3e0ff */
[----:B------:R-:W-:Y:S02]  /*1b30*/  PLOP3.LUT P0, PT, PT, PT, PT, 0x8, 0x80 ;  /* 0x000000000080781c */ /* 0x000fe40003f0e170 */
[----:B------:R-:W-:Y:S02]  /*1b40*/  IADD3 R10, PT, PT, R10, 0x1000, RZ ;  /* 0x000010000a0a7810 */ /* 0x000fe40007ffe0ff */
[----:B------:R-:W-:-:S02]  /*1b50*/  IADD3 R3, PT, PT, R3, 0x1000, RZ ;  /* 0x0000100003037810 */ /* 0x000fc40007ffe0ff */
[----:B-1----:R-:W-:Y:S01]  /*1b60*/  MOV R4, R6 ;  /* 0x0000000600047202 */ /* 0x002fe20000000f00 */
[----:B--2---:R-:W-:-:S04]  /*1b70*/  FADD R2, R2, R7 ;  /* 0x0000000702027221 */ /* 0x004fc80000000000 */
[----:B------:R-:W-:-:S04]  /*1b80*/  FADD R2, R2, R13 ;  /* 0x0000000d02027221 */ /* 0x000fc80000000000 */
[----:B---3--:R-:W-:-:S04]  /*1b90*/  FADD R2, R2, R15 ;  /* 0x0000000f02027221 */ /* 0x008fc80000000000 */
[----:B----4-:R-:W-:-:S04]  /*1ba0*/  FADD R2, R2, R17 ;  /* 0x0000001102027221 */ /* 0x010fc80000000000 */
[----:B-----5:R-:W-:-:S04]  /*1bb0*/  FADD R2, R2, R9 ;  /* 0x0000000902027221 */ /* 0x020fc80000000000 */
[----:B------:R-:W-:Y:S01]  /*1bc0*/  FADD R2, R2, R19 ;  /* 0x0000001302027221 */ /* 0x000fe20000000000 */
[----:B------:R-:W-:-:S03]  /*1bd0*/  IADD3.X R7, PT, PT, RZ, R5, RZ, P1, !PT ;  /* 0x00000005ff077210 */ /* 0x000fc60000ffe4ff */
[----:B------:R-:W-:Y:S01]  /*1be0*/  FADD R2, R2, R21 ;  /* 0x0000001502027221 */ /* 0x000fe20000000000 */
[----:B------:R-:W-:-:S03]  /*1bf0*/  MOV R5, R7 ;  /* 0x0000000700057202 */ /* 0x000fc60000000f00 */
[----:B------:R-:W-:-:S07]  /*1c00*/  FADD R2, R2, R23 ;  /* 0x0000001702027221 */ /* 0x000fce0000000000 */
.L_x_29:
[----:B------:R-:W-:Y:S05]  /*1c10*/  BSYNC.RECONVERGENT B2 ;  /* 0x0000000000027941 */ /* 0x000fea0003800200 */
.L_x_28:
[----:B------:R-:W-:-:S13]  /*1c20*/  ISETP.LT.OR P0, PT, R10, R11, P0 ;  /* 0x0000000b0a00720c */ /* 0x000fda0000701670 */
[----:B------:R-:W-:Y:S05]  /*1c30*/  @!P0 BRA `(.L_x_21) ;  /* 0x0000000000288947 */ /* 0x000fea0003800000 */
[----:B------:R-:W0:Y:S01]  /*1c40*/  LDC.64 R6, c[0x0][0x380] ;  /* 0x0000e000ff067b82 */ /* 0x000e220000000a00 */
[----:B------:R-:W2:Y:S04]  /*1c50*/  LDG.E.CONSTANT R9, desc[UR6][R4.64] ;  /* 0x0000000604097981 */ /* 0x000ea8000c1e9900 */
[----:B------:R-:W3:Y:S01]  /*1c60*/  LDG.E.CONSTANT R11, desc[UR6][R4.64+0x800] ;  /* 0x00080006040b7981 */ /* 0x000ee2000c1e9900 */
[----:B0-----:R-:W-:-:S03]  /*1c70*/  IMAD.WIDE.U32 R6, R3, 0x4, R6 ;  /* 0x0000000403067825 */ /* 0x001fc600078e0006 */
[----:B------:R-:W4:Y:S04]  /*1c80*/  LDG.E.CONSTANT R3, desc[UR6][R4.64+-0x800] ;  /* 0xfff8000604037981 */ /* 0x000f28000c1e9900 */
[----:B------:R-:W5:Y:S02]  /*1c90*/  LDG.E.CONSTANT R7, desc[UR6][R6.64] ;  /* 0x0000000606077981 */ /* 0x000f64000c1e9900 */
[----:B-----5:R-:W-:-:S04]  /*1ca0*/  FADD R2, R2, R7 ;  /* 0x0000000702027221 */ /* 0x020fc80000000000 */
[----:B----4-:R-:W-:-:S04]  /*1cb0*/  FADD R2, R2, R3 ;  /* 0x0000000302027221 */ /* 0x010fc80000000000 */
[----:B--2---:R-:W-:-:S04]  /*1cc0*/  FADD R2, R2, R9 ;  /* 0x0000000902027221 */ /* 0x004fc80000000000 */
[----:B---3--:R-:W-:-:S07]  /*1cd0*/  FADD R2, R2, R11 ;  /* 0x0000000b02027221 */ /* 0x008fce0000000000 */
.L_x_21:
[----:B------:R-:W-:Y:S05]  /*1ce0*/  BSYNC.RECONVERGENT B1 ;  /* 0x0000000000017941 */ /* 0x000fea0003800200 */
.L_x_19:
[----:B------:R-:W0:Y:S01]  /*1cf0*/  SHFL.DOWN P0, R3, R2, 0x1, 0x1f ;  /* 0x08201f0002037f89 */ /* 0x000e220000000000 */
[----:B------:R-:W1:Y:S01]  /*1d00*/  S2R R7, SR_LANEID ;  /* 0x0000000000077919 */ /* 0x000e620000000000 */
[----:B0-----:R-:W-:-:S05]  /*1d10*/  @P0 FADD R3, R3, R2 ;  /* 0x0000000203030221 */ /* 0x001fca0000000000 */
[----:B------:R-:W0:Y:S01]  /*1d20*/  SHFL.DOWN P0, R4, R3, 0x2, 0x1f ;  /* 0x08401f0003047f89 */ /* 0x000e220000000000 */
[----:B-1----:R-:W-:-:S13]  /*1d30*/  ISETP.NE.AND P1, PT, R7, RZ, PT ;  /* 0x000000ff0700720c */ /* 0x002fda0003f25270 */
        /* <DEDUP_REMOVED lines=17> */
[----:B------:R-:W0:Y:S01]  /*1e50*/  S2UR UR5, SR_CgaCtaId ;  /* 0x00000000000579c3 */ /* 0x000e220000008800 */
[----:B------:R-:W-:Y:S02]  /*1e60*/  UMOV UR4, 0x400 ;  /* 0x0000040000047882 */ /* 0x000fe40000000000 */
[----:B0-----:R-:W-:-:S09]  /*1e70*/  ULEA UR4, UR5, UR4, 0x18 ;  /* 0x0000000405047291 */ /* 0x001fd2000f8ec0ff */
[----:B------:R-:W0:Y:S04]  /*1e80*/  LDS.128 R4, [UR4+0x10] ;  /* 0x00001004ff047984 */ /* 0x000e280008000c00 */
[----:B------:R-:W1:Y:S04]  /*1e90*/  LDS.128 R12, [UR4+0x20] ;  /* 0x00002004ff0c7984 */ /* 0x000e680008000c00 */
[----:B------:R-:W2:Y:S04]  /*1ea0*/  LDS.128 R8, [UR4+0x30] ;  /* 0x00003004ff087984 */ /* 0x000ea80008000c00 */
[----:B------:R-:W4:Y:S01]  /*1eb0*/  LDS.128 R16, [UR4+0x40] ;  /* 0x00004004ff107984 */ /* 0x000f220008000c00 */
[----:B0-----:R-:W-:-:S04]  /*1ec0*/  FADD R5, R2, R5 ;  /* 0x0000000502057221 */ /* 0x001fc80000000000 */
[----:B------:R-:W-:-:S04]  /*1ed0*/  FADD R6, R5, R6 ;  /* 0x0000000605067221 */ /* 0x000fc80000000000 */
[----:B------:R-:W-:-:S04]  /*1ee0*/  FADD R7, R6, R7 ;  /* 0x0000000706077221 */ /* 0x000fc80000000000 */
[----:B-1----:R-:W-:-:S04]  /*1ef0*/  FADD R12, R7, R12 ;  /* 0x0000000c070c7221 */ /* 0x002fc80000000000 */
[----:B------:R-:W-:-:S04]  /*1f00*/  FADD R13, R12, R13 ;  /* 0x0000000d0c0d7221 */ /* 0x000fc80000000000 */
[----:B------:R-:W-:-:S04]  /*1f10*/  FADD R14, R13, R14 ;  /* 0x0000000e0d0e7221 */ /* 0x000fc80000000000 */
[----:B------:R-:W-:-:S04]  /*1f20*/  FADD R15, R14, R15 ;  /* 0x0000000f0e0f7221 */ /* 0x000fc80000000000 */
[----:B--2---:R-:W-:-:S04]  /*1f30*/  FADD R8, R15, R8 ;  /* 0x000000080f087221 */ /* 0x004fc80000000000 */
[----:B------:R-:W-:-:S04]  /*1f40*/  FADD R9, R8, R9 ;  /* 0x0000000908097221 */ /* 0x000fc80000000000 */
[----:B------:R-:W-:-:S04]  /*1f50*/  FADD R10, R9, R10 ;  /* 0x0000000a090a7221 */ /* 0x000fc80000000000 */
[----:B------:R-:W-:-:S04]  /*1f60*/  FADD R11, R10, R11 ;  /* 0x0000000b0a0b7221 */ /* 0x000fc80000000000 */
[----:B----4-:R-:W-:-:S04]  /*1f70*/  FADD R16, R11, R16 ;  /* 0x000000100b107221 */ /* 0x010fc80000000000 */
[----:B------:R-:W-:-:S04]  /*1f80*/  FADD R17, R16, R17 ;  /* 0x0000001110117221 */ /* 0x000fc80000000000 */
[----:B------:R-:W-:-:S04]  /*1f90*/  FADD R18, R17, R18 ;  /* 0x0000001211127221 */ /* 0x000fc80000000000 */
[----:B---3--:R-:W-:Y:S01]  /*1fa0*/  FADD R2, R18, R19 ;  /* 0x0000001312027221 */ /* 0x008fe20000000000 */
[----:B------:R-:W-:Y:S06]  /*1fb0*/  BRA `(.L_x_17) ;  /* 0x0000001c00e47947 */ /* 0x000fec0003800000 */
.L_x_2:
        /* <DEDUP_REMOVED lines=12> */
.L_x_32:
[----:B------:R-:W-:Y:S05]  /*2080*/  BSYNC.RECONVERGENT B1 ;  /* 0x0000000000017941 */ /* 0x000fea0003800200 */
.L_x_31:
        /* <DEDUP_REMOVED lines=16> */
.L_x_37:
        /* <DEDUP_REMOVED lines=9> */
.L_x_36:
[----:B------:R-:W-:Y:S05]  /*2220*/  BSYNC.RECONVERGENT B2 ;  /* 0x0000000000027941 */ /* 0x000fea0003800200 */
.L_x_35:
        /* <DEDUP_REMOVED lines=8> */
.L_x_40:
        /* <DEDUP_REMOVED lines=43> */
.L_x_39:
[----:B------:R-:W-:Y:S05]  /*2560*/  BSYNC.RECONVERGENT B2 ;  /* 0x0000000000027941 */ /* 0x000fea0003800200 */
.L_x_38:
        /* <DEDUP_REMOVED lines=26> */
.L_x_42:
[----:B------:R-:W-:Y:S05]  /*2710*/  BSYNC.RECONVERGENT B2 ;  /* 0x0000000000027941 */ /* 0x000fea0003800200 */
.L_x_41:
        /* <DEDUP_REMOVED lines=12> */
.L_x_34:
[----:B------:R-:W-:Y:S05]  /*27e0*/  BSYNC.RECONVERGENT B1 ;  /* 0x0000000000017941 */ /* 0x000fea0003800200 */
.L_x_33:
        /* <DEDUP_REMOVED lines=29> */
[----:B------:R-:W3:Y:S04]  /*29c0*/  LDS.128 R8, [UR4+0x30] ;  /* 0x00003004ff087984 */ /* 0x000ee80008000c00 */
        /* <DEDUP_REMOVED lines=15> */
[----:B--2---:R-:W-:Y:S01]  /*2ac0*/  FADD R2, R18, R19 ;  /* 0x0000001312027221 */ /* 0x004fe20000000000 */
[----:B------:R-:W-:Y:S06]  /*2ad0*/  BRA `(.L_x_17) ;  /* 0x00000014001c7947 */ /* 0x000fec0003800000 */
.L_x_43:
        /* <DEDUP_REMOVED lines=36> */
[----:B-1----:R-:W1:Y:S04]  /*2d20*/  LDS.128 R4, [UR4+0x20] ;  /* 0x00002004ff047984 */ /* 0x002e680008000c00 */
[----:B------:R-:W2:Y:S04]  /*2d30*/  LDS.128 R8, [UR4+0x30] ;  /* 0x00003004ff087984 */ /* 0x000ea80008000c00 */
        /* <DEDUP_REMOVED lines=28> */
.L_x_30:
[----:B------:R-:W0:Y:S01]  /*2f00*/  S2R R0, SR_TID.X ;  /* 0x0000000000007919 */ /* 0x000e220000002100 */
[----:B------:R-:W0:Y:S02]  /*2f10*/  LDC.64 R4, c[0x0][0x380] ;  /* 0x0000e000ff047b82 */ /* 0x000e240000000a00 */
[----:B0-----:R-:W-:-:S05]  /*2f20*/  IMAD.WIDE.U32 R4, R0, 0x4, R4 ;  /* 0x0000000400047825 */ /* 0x001fca00078e0004 */
[----:B------:R-:W2:Y:S04]  /*2f30*/  LDG.E.CONSTANT R21, desc[UR6][R4.64] ;  /* 0x0000000604157981 */ /* 0x000ea8000c1e9900 */
[----:B------:R-:W2:Y:S04]  /*2f40*/  LDG.E.CONSTANT R2, desc[UR6][R4.64+0x800] ;  /* 0x0008000604027981 */ /* 0x000ea8000c1e9900 */
[----:B------:R-:W3:Y:S04]  /*2f50*/  LDG.E.CONSTANT R6, desc[UR6][R4.64+0x1000] ;  /* 0x0010000604067981 */ /* 0x000ee8000c1e9900 */
[----:B------:R-:W3:Y:S04]  /*2f60*/  LDG.E.CONSTANT R7, desc[UR6][R4.64+0x1800] ;  /* 0x0018000604077981 */ /* 0x000ee8000c1e9900 */
[----:B------:R-:W4:Y:S04]  /*2f70*/  LDG.E.CONSTANT R8, desc[UR6][R4.64+0x2000] ;  /* 0x0020000604087981 */ /* 0x000f28000c1e9900 */
[----:B------:R-:W4:Y:S04]  /*2f80*/  LDG.E.CONSTANT R9, desc[UR6][R4.64+0x2800] ;  /* 0x0028000604097981 */ /* 0x000f28000c1e9900 */
[----:B------:R-:W5:Y:S04]  /*2f90*/  LDG.E.CONSTANT R10, desc[UR6][R4.64+0x3000] ;  /* 0x00300006040a7981 */ /* 0x000f68000c1e9900 */
        /* <DEDUP_REMOVED lines=8> */
[----:B------:R-:W5:Y:S01]  /*3020*/  LDG.E.CONSTANT R19, desc[UR6][R4.64+0x7800] ;  /* 0x0078000604137981 */ /* 0x000f62000c1e9900 */
[----:B------:R-:W-:Y:S01]  /*3030*/  ISETP.GE.U32.AND P0, PT, R3, 0x4000, PT ;  /* 0x000040000300780c */ /* 0x000fe20003f06070 */
[----:B--2---:R-:W-:Y:S01]  /*3040*/  FADD R2, R21, R2 ;  /* 0x0000000215027221 */ /* 0x004fe20000000000 */
[----:B---3--:R-:W-:-:S04]  /*3050*/  FADD R7, R6, R7 ;  /* 0x0000000706077221 */ /* 0x008fc80000000000 */
[----:B------:R-:W-:Y:S01]  /*3060*/  FADD R2, R2, R7 ;  /* 0x0000000702027221 */ /* 0x000fe20000000000 */
[----:B----4-:R-:W-:Y:S01]  /*3070*/  FADD R8, R8, R9 ;  /* 0x0000000908087221 */ /* 0x010fe20000000000 */
[----:B-----5:R-:W-:-:S04]  /*3080*/  FADD R11, R10, R11 ;  /* 0x0000000b0a0b7221 */ /* 0x020fc80000000000 */
[----:B------:R-:W-:Y:S01]  /*3090*/  FADD R11, R8, R11 ;  /* 0x0000000b080b7221 */ /* 0x000fe20000000000 */
[----:B------:R-:W-:-:S03]  /*30a0*/  FADD R12, R12, R13 ;  /* 0x0000000d0c0c7221 */ /* 0x000fc60000000000 */
[----:B------:R-:W-:Y:S01]  /*30b0*/  FADD R2, R2, R11 ;  /* 0x0000000b02027221 */ /* 0x000fe20000000000 */
[----:B------:R-:W-:Y:S02]  /*30c0*/  HFMA2 R11, -RZ, RZ, 0, 0.0078125 ;  /* 0x00002000ff0b7431 */ /* 0x000fe400000001ff */
[----:B------:R-:W-:-:S04]  /*30d0*/  FADD R15, R14, R15 ;  /* 0x0000000f0e0f7221 */ /* 0x000fc80000000000 */
        /* <DEDUP_REMOVED lines=10> */
.L_x_46:
[----:B------:R-:W-:-:S05]  /*3180*/  IMAD.WIDE R2, R11, 0x4, R4 ;  /* 0x000000040b027825 */ /* 0x000fca00078e0204 */
        /* <DEDUP_REMOVED lines=15> */
[----:B------:R0:W5:Y:S02]  /*3280*/  LDG.E.CONSTANT R18, desc[UR6][R2.64+0x7800] ;  /* 0x0078000602127981 */ /* 0x000164000c1e9900 */
[----:B0-----:R-:W-:-:S04]  /*3290*/  MOV R3, R7 ;  /* 0x0000000700037202 */ /* 0x001fc80000000f00 */
[----:B------:R-:W-:-:S04]  /*32a0*/  IADD3 R2, PT, PT, -R11, R3, RZ ;  /* 0x000000030b027210 */ /* 0x000fc80007ffe1ff */
[----:B------:R-:W-:Y:S01]  /*32b0*/  ISETP.GE.AND P0, PT, R2, 0x2000, PT ;  /* 0x000020000200780c */ /* 0x000fe20003f06270 */
        /* <DEDUP_REMOVED lines=8> */
[----:B------:R-:W-:-:S04]  /*3340*/  FADD R15, R15, R10 ;  /* 0x0000000a0f0f7221 */ /* 0x000fc80000000000 */
[----:B------:R-:W-:Y:S01]  /*3350*/  FADD R15, R16, R15 ;  /* 0x0000000f100f7221 */ /* 0x000fe20000000000 */
[----:B------:R-:W-:Y:S01]  /*3360*/  FADD R9, R14, R9 ;  /* 0x000000090e097221 */ /* 0x000fe20000000000 */
[----:B------:R-:W-:-:S04]  /*3370*/  FADD R12, R13, R12 ;  /* 0x0000000c0d0c7221 */ /* 0x000fc80000000000 */
[----:B------:R-:W-:-:S04]  /*3380*/  FADD R12, R9, R12 ;  /* 0x0000000c090c7221 */ /* 0x000fc80000000000 */
[----:B------:R-:W-:-:S04]  /*3390*/  FADD R15, R15, R12 ;  /* 0x0000000c0f0f7221 */ /* 0x000fc80000000000 */
[----:B------:R-:W-:-:S04]  /*33a0*/  FADD R15, R8, R15 ;  /* 0x0000000f080f7221 */ /* 0x000fc80000000000 */
[----:B------:R-:W-:Y:S01]  /*33b0*/  FADD R8, R18, R15 ;  /* 0x0000000f12087221 */ /* 0x000fe20000000000 */
[----:B------:R-:W-:Y:S06]  /*33c0*/  @!P0 BRA `(.L_x_45) ;  /* 0x0000000800308947 */ /* 0x000fec0003800000 */
[----:B------:R-:W-:-:S04]  /*33d0*/  IADD3 R11, PT, PT, R11, 0x2000, RZ ;  /* 0x000020000b0b7810 */ /* 0x000fc80007ffe0ff */
[----:B------:R-:W-:-:S13]  /*33e0*/  ISETP.GT.AND P0, PT, R11, R6, PT ;  /* 0x000000060b00720c */ /* 0x000fda0003f04270 */
[----:B------:R-:W-:Y:S05]  /*33f0*/  @!P0 BRA `(.L_x_46) ;  /* 0xfffffffc00608947 */ /* 0x000fea000383ffff */
.L_x_44:
        /* <DEDUP_REMOVED lines=20> */
.L_x_50:
        /* <DEDUP_REMOVED lines=8> */
.L_x_49:
[----:B------:R-:W-:Y:S05]  /*35c0*/  BSYNC.RECONVERGENT B2 ;  /* 0x0000000000027941 */ /* 0x000fea0003800200 */
.L_x_48:
[----:B------:R-:W-:Y:S05]  /*35d0*/  @!P1 BRA `(.L_x_47) ;  /* 0x0000000400a89947 */ /* 0x000fea0003800000 */
[----:B------:R-:W0:Y:S01]  /*35e0*/  LDCU.64 UR4, c[0x0][0x380] ;  /* 0x00007000ff0477ac */ /* 0x000e220008000a00 */
[----:B------:R-:W-:Y:S01]  /*35f0*/  IADD3 R5, PT, PT, R9, -R10, RZ ;  /* 0x8000000a09057210 */ /* 0x000fe20007ffe0ff */
[----:B------:R-:W-:Y:S01]  /*3600*/  BSSY.RECONVERGENT B2, `(.L_x_51) ;  /* 0x000003b000027945 */ /* 0x000fe20003800200 */
[CC--:B------:R-:W-:Y:S02]  /*3610*/  IADD3 R3, P0, PT, R10.reuse, R11.reuse, RZ ;  /* 0x0000000b0a037210 */ /* 0x0c0fe40007f1e0ff */
[----:B------:R-:W-:Y:S02]  /*3620*/  ISETP.GT.AND P1, PT, R5, 0x1800, PT ;  /* 0x000018000500780c */ /* 0x000fe40003f24270 */
[----:B------:R-:W-:Y:S02]  /*3630*/  IADD3.X R4, PT, PT, RZ, RZ, RZ, P0, !PT ;  /* 0x000000ffff047210 */ /* 0x000fe400007fe4ff */
[----:B------:R-:W-:Y:S02]  /*3640*/  IADD3 R11, PT, PT, R10, R11, RZ ;  /* 0x0000000b0a0b7210 */ /* 0x000fe40007ffe0ff */
[----:B0-----:R-:W-:-:S04]  /*3650*/  LEA R2, P0, R3, UR4, 0x2 ;  /* 0x0000000403027c11 */ /* 0x001fc8000f8010ff */
[----:B------:R-:W-:Y:S02]  /*3660*/  LEA.HI.X R3, R3, UR5, R4, 0x2, P0 ;  /* 0x0000000503037c11 */ /* 0x000fe400080f1404 */
[----:B------:R-:W-:-:S04]  /*3670*/  IADD3 R2, P0, PT, R2, 0x1000, RZ ;  /* 0x0000100002027810 */ /* 0x000fc80007f1e0ff */
[----:B------:R-:W-:Y:S02]  /*3680*/  IADD3.X R3, PT, PT, RZ, R3, RZ, P0, !PT ;  /* 0x00000003ff037210 */ /* 0x000fe400007fe4ff */
[----:B------:R-:W-:Y:S01]  /*3690*/  PLOP3.LUT P0, PT, PT, PT, PT, 0x80, 0x8 ;  /* 0x000000000008781c */ /* 0x000fe20003f0f070 */
[----:B------:R-:W-:-:S12]  /*36a0*/  @!P1 BRA `(.L_x_52) ;  /* 0x0000000000c09947 */ /* 0x000fd80003800000 */
[----:B------:R-:W-:Y:S02]  /*36b0*/  PLOP3.LUT P0, PT, PT, PT, PT, 0x8, 0x80 ;  /* 0x000000000080781c */ /* 0x000fe40003f0e170 */
[----:B------:R-:W-:-:S11]  /*36c0*/  IADD3 R13, PT, PT, R9, -0x1800, RZ ;  /* 0xffffe800090d7810 */ /* 0x000fd60007ffe0ff */
.L_x_53:
        /* <DEDUP_REMOVED lines=46> */
.L_x_52:
[----:B------:R-:W-:Y:S05]  /*39b0*/  BSYNC.RECONVERGENT B2 ;  /* 0x0000000000027941 */ /* 0x000fea0003800200 */
.L_x_51:
        /* <DEDUP_REMOVED lines=31> */
.L_x_55:
[----:B------:R-:W-:Y:S05]  /*3bb0*/  BSYNC.RECONVERGENT B2 ;  /* 0x0000000000027941 */ /* 0x000fea0003800200 */
.L_x_54:
[----:B------:R-:W-:-:S13]  /*3bc0*/  ISETP.LT.OR P0, PT, R10, R9, P0 ;  /* 0x000000090a00720c */ /* 0x000fda0000701670 */
[----:B------:R-:W-:Y:S05]  /*3bd0*/  @!P0 BRA `(.L_x_47) ;  /* 0x0000000000288947 */ /* 0x000fea0003800000 */
[----:B------:R-:W0:Y:S01]  /*3be0*/  LDC.64 R4, c[0x0][0x380] ;  /* 0x0000e000ff047b82 */ /* 0x000e220000000a00 */
[----:B------:R-:W2:Y:S04]  /*3bf0*/  LDG.E.CONSTANT R7, desc[UR6][R2.64+-0x800] ;  /* 0xfff8000602077981 */ /* 0x000ea8000c1e9900 */
[----:B------:R-:W3:Y:S04]  /*3c00*/  LDG.E.CONSTANT R6, desc[UR6][R2.64] ;  /* 0x0000000602067981 */ /* 0x000ee8000c1e9900 */
[----:B------:R-:W4:Y:S01]  /*3c10*/  LDG.E.CONSTANT R9, desc[UR6][R2.64+0x800] ;  /* 0x0008000602097981 */ /* 0x000f22000c1e9900 */
[----:B0-----:R-:W-:-:S06]  /*3c20*/  IMAD.WIDE.U32 R4, R11, 0x4, R4 ;  /* 0x000000040b047825 */ /* 0x001fcc00078e0004 */
[----:B------:R-:W5:Y:S02]  /*3c30*/  LDG.E.CONSTANT R5, desc[UR6][R4.64] ;  /* 0x0000000604057981 */ /* 0x000f64000c1e9900 */
[----:B-----5:R-:W-:-:S04]  /*3c40*/  FADD R8, R8, R5 ;  /* 0x0000000508087221 */ /* 0x020fc80000000000 */
[----:B--2---:R-:W-:-:S04]  /*3c50*/  FADD R7, R8, R7 ;  /* 0x0000000708077221 */ /* 0x004fc80000000000 */
[----:B---3--:R-:W-:-:S04]  /*3c60*/  FADD R6, R7, R6 ;  /* 0x0000000607067221 */ /* 0x008fc80000000000 */
[----:B----4-:R-:W-:-:S07]  /*3c70*/  FADD R8, R6, R9 ;  /* 0x0000000906087221 */ /* 0x010fce0000000000 */
.L_x_47:
[----:B------:R-:W-:Y:S05]  /*3c80*/  BSYNC.RECONVERGENT B1 ;  /* 0x0000000000017941 */ /* 0x000fea0003800200 */
.L_x_45:
        /* <DEDUP_REMOVED lines=43> */
[----:B0-----:R-:W-:-:S07]  /*3f40*/  FADD R2, R18, R19 ;  /* 0x0000001312027221 */ /* 0x001fce0000000000 */
.L_x_17:
[----:B------:R-:W-:Y:S05]  /*3f50*/  BSYNC.RECONVERGENT B0 ;  /* 0x0000000000007941 */ /* 0x000fea0003800200 */
.L_x_1:
[----:B------:R-:W-:Y:S05]  /*3f60*/  @P0 EXIT ;  /* 0x000000000000094d */ /* 0x000fea0003800000 */
[----:B-1----:R-:W1:Y:S01]  /*3f70*/  LDC.64 R4, c[0x0][0x388] ;  /* 0x0000e200ff047b82 */ /* 0x002e620000000a00 */
[----:B------:R-:W0:Y:S02]  /*3f80*/  LDCU UR4, c[0x0][0x398] ;  /* 0x00007300ff0477ac */ /* 0x000e240008000800 */
[----:B0-23--:R-:W-:-:S05]  /*3f90*/  FADD R3, R2, UR4 ;  /* 0x0000000402037e21 */ /* 0x00dfca0008000000 */
[----:B-1----:R-:W-:Y:S01]  /*3fa0*/  STG.E desc[UR6][R4.64], R3 ;  /* 0x0000000304007986 */ /* 0x002fe2000c101906 */
[----:B------:R-:W-:Y:S05]  /*3fb0*/  EXIT ;  /* 0x000000000000794d */ /* 0x000fea0003800000 */
.L_x_56:
[----:B------:R-:W-:-:S00]  /*3fc0*/  BRA `(.L_x_56) ;  /* 0xfffffffc00fc7947 */ /* 0x000fc0000383ffff */
[----:B------:R-:W-:-:S00]  /*3fd0*/  NOP ;  /* 0x0000000000007918 */ /* 0x000fc00000000000 */
        /* <DEDUP_REMOVED lines=10> */
.L_x_201:


//--------------------- .text._ZN3cub18CUB_300001_SM_10006detail6reduce18DeviceReduceKernelINS2_10policy_hubIfjN4cuda3std3__44plusIvEEE10Policy1000EPKfjS9_fNS7_10__identityEEEvT0_PT3_T1_NS0_13GridEvenShareISI_EET2_T4_ --------------------------
	.section	.text._ZN3cub18CUB_300001_SM_10006detail6reduce18DeviceReduceKernelINS2_10policy_hubIfjN4cuda3std3__44plusIvEEE10Policy1000EPKfjS9_fNS7_10__identityEEEvT0_PT3_T1_NS0_13GridEvenShareISI_EET2_T4_,"ax",@progbits
	.align	128
        .global         _ZN3cub18CUB_300001_SM_10006detail6reduce18DeviceReduceKernelINS2_10policy_hubIfjN4cuda3std3__44plusIvEEE10Policy1000EPKfjS9_fNS7_10__identityEEEvT0_PT3_T1_NS0_13GridEvenShareISI_EET2_T4_
        .type           _ZN3cub18CUB_300001_SM_10006detail6reduce18DeviceReduceKernelINS2_10policy_hubIfjN4cuda3std3__44plusIvEEE10Policy1000EPKfjS9_fNS7_10__identityEEEvT0_PT3_T1_NS0_13GridEvenShareISI_EET2_T4_,@function
        .size           _ZN3cub18CUB_300001_SM_10006detail6reduce18DeviceReduceKernelINS2_10policy_hubIfjN4cuda3std3__44plusIvEEE10Policy1000EPKfjS9_fNS7_10__identityEEEvT0_PT3_T1_NS0_13GridEvenShareISI_EET2_T4_,(.L_x_202 - _ZN3cub18CUB_300001_SM_10006detail6reduce18DeviceReduceKernelINS2_10policy_hubIfjN4cuda3std3__44plusIvEEE10Policy1000EPKfjS9_fNS7_10__identityEEEvT0_PT3_T1_NS0_13GridEvenShareISI_EET2_T4_)
        .other          _ZN3cub18CUB_300001_SM_10006detail6reduce18DeviceReduceKernelINS2_10policy_hubIfjN4cuda3std3__44plusIvEEE10Policy1000EPKfjS9_fNS7_10__identityEEEvT0_PT3_T1_NS0_13GridEvenShareISI_EET2_T4_,@"STO_CUDA_ENTRY STV_DEFAULT"
_ZN3cub18CUB_300001_SM_10006detail6reduce18DeviceReduceKernelINS2_10policy_hubIfjN4cuda3std3__44plusIvEEE10Policy1000EPKfjS9_fNS7_10__identityEEEvT0_PT3_T1_NS0_13GridEvenShareISI_EET2_T4_:
.text._ZN3cub18CUB_300001_SM_10006detail6reduce18DeviceReduceKernelINS2_10policy_hubIfjN4cuda3std3__44plusIvEEE10Policy1000EPKfjS9_fNS7_10__identityEEEvT0_PT3_T1_NS0_13GridEvenShareISI_EET2_T4_:
[----:B------:R-:W-:Y:S01]  /*0000*/  LDC R1, c[0x0][0x37c] ;  /* 0x0000df00ff017b82 */ /* 0x000fe20000000800 */
[----:B------:R-:W0:Y:S01]  /*0010*/  S2R R0, SR_CTAID.X ;  /* 0x0000000000007919 */ /* 0x000e220000002500 */
[----:B------:R-:W1:Y:S01]  /*0020*/  LDCU UR4, c[0x0][0x380] ;  /* 0x00007000ff0477ac */ /* 0x000e620008000800 */
[----:B------:R-:W-:Y:S01]  /*0030*/  BSSY.RECONVERGENT B0, `(.L_x_57) ;  /* 0x00002e0000007945 */ /* 0x000fe20003800200 */
[----:B------:R-:W2:Y:S01]  /*0040*/  LDCU UR5, c[0x0][0x3ac] ;  /* 0x00007580ff0577ac */ /* 0x000ea20008000800 */
[----:B------:R-:W3:Y:S01]  /*0050*/  LDCU.64 UR8, c[0x0][0x358] ;  /* 0x00006b00ff0877ac */ /* 0x000ee20008000a00 */
[----:B-1----:R-:W-:Y:S02]  /*0060*/  ULOP3.LUT UP0, URZ, UR4, 0x7, URZ, 0xc0, !UPT ;  /* 0x0000000704ff7892 */ /* 0x002fe4000f80c0ff */
[----:B--2---:R-:W-:Y:S01]  /*0070*/  USHF.L.U32 UR5, UR5, 0xd, URZ ;  /* 0x0000000d05057899 */ /* 0x004fe200080006ff */
[----:B0-----:R-:W-:-:S06]  /*0080*/  SHF.L.U32 R19, R0, 0xd, RZ ;  /* 0x0000000d00137819 */ /* 0x001fcc00000006ff */
[----:B---3--:R-:W-:Y:S05]  /*0090*/  BRA.U UP0, `(.L_x_58) ;  /* 0x00000015008c7547 */ /* 0x008fea000b800000 */
[----:B------:R-:W0:Y:S02]  /*00a0*/  LDC R22, c[0x0][0x3a8] ;  /* 0x0000ea00ff167b82 */ /* 0x000e240000000800 */
[----:B0-----:R-:W-:-:S05]  /*00b0*/  IMAD R3, R0, -0x2000, R22 ;  /* 0xffffe00000037824 */ /* 0x001fca00078e0216 */
[----:B------:R-:W-:-:S13]  /*00c0*/  ISETP.GT.U32.AND P0, PT, R3, 0x1fff, PT ;  /* 0x00001fff0300780c */ /* 0x000fda0003f04070 */
[----:B------:R-:W-:Y:S05]  /*00d0*/  @P0 BRA `(.L_x_59) ;  /* 0x0000000800bc0947 */ /* 0x000fea0003800000 */
[----:B------:R-:W0:Y:S01]  /*00e0*/  S2R R4, SR_TID.X ;  /* 0x0000000000047919 */ /* 0x000e220000002100 */
[----:B------:R-:W-:Y:S01]  /*00f0*/  BSSY.RECONVERGENT B1, `(.L_x_60) ;  /* 0x000000a000017945 */ /* 0x000fe20003800200 */
[----:B------:R-:W-:Y:S01]  /*0100*/  HFMA2 R2, -RZ, RZ, 0, 0 ;  /* 0x00000000ff027431 */ /* 0x000fe200000001ff */
[----:B0-----:R-:W-:Y:S02]  /*0110*/  ISETP.GE.U32.AND P0, PT, R4, R3, PT ;  /* 0x000000030400720c */ /* 0x001fe40003f06070 */
[----:B------:R-:W-:-:S11]  /*0120*/  MOV R5, R4 ;  /* 0x0000000400057202 */ /* 0x000fd60000000f00 */
[----:B------:R-:W-:Y:S05]  /*0130*/  @P0 BRA `(.L_x_61) ;  /* 0x0000000000140947 */ /* 0x000fea0003800000 */
[----:B------:R-:W0:Y:S01]  /*0140*/  LDC.64 R6, c[0x0][0x380] ;  /* 0x0000e000ff067b82 */ /* 0x000e220000000a00 */
[----:B------:R-:W-:-:S05]  /*0150*/  LEA R5, R0, R4, 0xd ;  /* 0x0000000400057211 */ /* 0x000fca00078e68ff */
[----:B0-----:R-:W-:-:S05]  /*0160*/  IMAD.WIDE.U32 R6, R5, 0x4, R6 ;  /* 0x0000000405067825 */ /* 0x001fca00078e0006 */
[----:B------:R0:W5:Y:S01]  /*0170*/  LDG.E.CONSTANT R2, desc[UR8][R6.64] ;  /* 0x0000000806027981 */ /* 0x000162000c1e9900 */
[----:B------:R-:W-:-:S07]  /*0180*/  IADD3 R5, PT, PT, R4, 0x200, RZ ;  /* 0x0000020004057810 */ /* 0x000fce0007ffe0ff */
.L_x_61:
[----:B------:R-:W-:Y:S05]  /*0190*/  BSYNC.RECONVERGENT B1 ;  /* 0x0000000000017941 */ /* 0x000fea0003800200 */
.L_x_60:
[----:B------:R-:W-:Y:S01]  /*01a0*/  ISETP.GE.U32.AND P0, PT, R5, R3, PT ;  /* 0x000000030500720c */ /* 0x000fe20003f06070 */
[----:B------:R-:W-:-:S12]  /*01b0*/  BSSY.RECONVERGENT B1, `(.L_x_62) ;  /* 0x0000030000017945 */ /* 0x000fd80003800200 */
[----:B------:R-:W-:Y:S05]  /*01c0*/  @P0 BRA `(.L_x_63) ;  /* 0x0000000000b80947 */ /* 0x000fea0003800000 */
[----:B0-----:R-:W-:Y:S01]  /*01d0*/  LOP3.LUT R7, RZ, R5, RZ, 0x33, !PT ;  /* 0x00000005ff077212 */ /* 0x001fe200078e33ff */
[----:B------:R-:W-:Y:S03]  /*01e0*/  BSSY.RECONVERGENT B2, `(.L_x_64) ;  /* 0x0000014000027945 */ /* 0x000fe60003800200 */
[----:B------:R-:W-:-:S04]  /*01f0*/  IADD3 R7, PT, PT, R7, R22, RZ ;  /* 0x0000001607077210 */ /* 0x000fc80007ffe0ff */
[----:B------:R-:W-:Y:S01]  /*0200*/  LOP3.LUT R6, R7, 0x600, RZ, 0xc0, !PT ;  /* 0x0000060007067812 */ /* 0x000fe200078ec0ff */
[----:B------:R-:W-:-:S03]  /*0210*/  IMAD R8, R0, -0x2000, R7 ;  /* 0xffffe00000087824 */ /* 0x000fc600078e0207 */
[----:B------:R-:W-:Y:S02]  /*0220*/  ISETP.NE.AND P0, PT, R6, 0x600, PT ;  /* 0x000006000600780c */ /* 0x000fe40003f05270 */
[----:B------:R-:W-:-:S11]  /*0230*/  ISETP.GE.U32.AND P1, PT, R8, 0x600, PT ;  /* 0x000006000800780c */ /* 0x000fd60003f26070 */
[----:B------:R-:W-:Y:S05]  /*0240*/  @!P0 BRA `(.L_x_65) ;  /* 0x0000000000348947 */ /* 0x000fea0003800000 */
[----:B------:R-:W0:Y:S01]  /*0250*/  LDC.64 R8, c[0x0][0x380] ;  /* 0x0000e000ff087b82 */ /* 0x000e220000000a00 */
[----:B------:R-:W-:Y:S02]  /*0260*/  LEA.HI R6, R7, 0x1, RZ, 0x17 ;  /* 0x0000000107067811 */ /* 0x000fe400078fb8ff */
[----:B------:R-:W-:Y:S02]  /*0270*/  LEA R11, R0, R5, 0xd ;  /* 0x00000005000b7211 */ /* 0x000fe400078e68ff */
[----:B------:R-:W-:-:S04]  /*0280*/  LOP3.LUT R6, R6, 0x3, RZ, 0xc0, !PT ;  /* 0x0000000306067812 */ /* 0x000fc800078ec0ff */
[----:B------:R-:W-:-:S07]  /*0290*/  IADD3 R10, PT, PT, -R6, RZ, RZ ;  /* 0x000000ff060a7210 */ /* 0x000fce0007ffe1ff */
.L_x_66:
[----:B0-----:R-:W-:-:S06]  /*02a0*/  IMAD.WIDE.U32 R6, R11, 0x4, R8 ;  /* 0x000000040b067825 */ /* 0x001fcc00078e0008 */
[----:B------:R-:W2:Y:S01]  /*02b0*/  LDG.E.CONSTANT R7, desc[UR8][R6.64] ;  /* 0x0000000806077981 */ /* 0x000ea2000c1e9900 */
[----:B------:R-:W-:Y:S02]  /*02c0*/  IADD3 R10, PT, PT, R10, 0x1, RZ ;  /* 0x000000010a0a7810 */ /* 0x000fe40007ffe0ff */
[----:B------:R-:W-:Y:S02]  /*02d0*/  IADD3 R5, PT, PT, R5, 0x200, RZ ;  /* 0x0000020005057810 */ /* 0x000fe40007ffe0ff */
[----:B------:R-:W-:Y:S02]  /*02e0*/  ISETP.NE.AND P0, PT, R10, RZ, PT ;  /* 0x000000ff0a00720c */ /* 0x000fe40003f05270 */
[----:B------:R-:W-:Y:S01]  /*02f0*/  IADD3 R11, PT, PT, R11, 0x200, RZ ;  /* 0x000002000b0b7810 */ /* 0x000fe20007ffe0ff */
[----:B--2--5:R-:W-:-:S10]  /*0300*/  FADD R2, R7, R2 ;  /* 0x0000000207027221 */ /* 0x024fd40000000000 */
[----:B------:R-:W-:Y:S05]  /*0310*/  @P0 BRA `(.L_x_66) ;  /* 0xfffffffc00e00947 */ /* 0x000fea000383ffff */
.L_x_65:
[----:B------:R-:W-:Y:S05]  /*0320*/  BSYNC.RECONVERGENT B2 ;  /* 0x0000000000027941 */ /* 0x000fea0003800200 */
.L_x_64:
[----:B------:R-:W-:Y:S05]  /*0330*/  @!P1 BRA `(.L_x_63) ;  /* 0x00000000005c9947 */ /* 0x000fea0003800000 */
[----:B------:R-:W0:Y:S01]  /*0340*/  LDC.64 R6, c[0x0][0x380] ;  /* 0x0000e000ff067b82 */ /* 0x000e220000000a00 */
[----:B------:R-:W-:Y:S02]  /*0350*/  IADD3 R16, PT, PT, R5, 0x400, RZ ;  /* 0x0000040005107810 */ /* 0x000fe40007ffe0ff */
[----:B------:R-:W-:-:S07]  /*0360*/  LEA R5, R0, R5, 0xd ;  /* 0x0000000500057211 */ /* 0x000fce00078e68ff */
.L_x_67:
[C---:B------:R-:W-:Y:S01]  /*0370*/  IADD3 R11, PT, PT, R5.reuse, 0x200, RZ ;  /* 0x00000200050b7810 */ /* 0x040fe20007ffe0ff */
[C---:B0-----:R-:W-:Y:S01]  /*0380*/  IMAD.WIDE.U32 R8, R5.reuse, 0x4, R6 ;  /* 0x0000000405087825 */ /* 0x041fe200078e0006 */
[----:B------:R-:W-:-:S03]  /*0390*/  IADD3 R13, PT, PT, R5, 0x400, RZ ;  /* 0x00000400050d7810 */ /* 0x000fc60007ffe0ff */
[--C-:B------:R-:W-:Y:S01]  /*03a0*/  IMAD.WIDE.U32 R10, R11, 0x4, R6.reuse ;  /* 0x000000040b0a7825 */ /* 0x100fe200078e0006 */
[----:B------:R-:W-:Y:S01]  /*03b0*/  IADD3 R15, PT, PT, R5, 0x600, RZ ;  /* 0x00000600050f7810 */ /* 0x000fe20007ffe0ff */
[----:B------:R-:W2:Y:S02]  /*03c0*/  LDG.E.CONSTANT R9, desc[UR8][R8.64] ;  /* 0x0000000808097981 */ /* 0x000ea4000c1e9900 */
[--C-:B------:R-:W-:Y:S02]  /*03d0*/  IMAD.WIDE.U32 R12, R13, 0x4, R6.reuse ;  /* 0x000000040d0c7825 */ /* 0x100fe400078e0006 */
[----:B------:R-:W3:Y:S02]  /*03e0*/  LDG.E.CONSTANT R11, desc[UR8][R10.64] ;  /* 0x000000080a0b7981 */ /* 0x000ee4000c1e9900 */
[----:B------:R-:W-:Y:S02]  /*03f0*/  IMAD.WIDE.U32 R14, R15, 0x4, R6 ;  /* 0x000000040f0e7825 */ /* 0x000fe400078e0006 */
[----:B------:R-:W4:Y:S04]  /*0400*/  LDG.E.CONSTANT R13, desc[UR8][R12.64] ;  /* 0x000000080c0d7981 */ /* 0x000f28000c1e9900 */
[----:B------:R-:W4:Y:S01]  /*0410*/  LDG.E.CONSTANT R15, desc[UR8][R14.64] ;  /* 0x000000080e0f7981 */ /* 0x000f22000c1e9900 */
[----:B------:R-:W-:-:S02]  /*0420*/  IADD3 R18, PT, PT, R16, 0x400, RZ ;  /* 0x0000040010127810 */ /* 0x000fc40007ffe0ff */
[----:B------:R-:W-:Y:S02]  /*0430*/  IADD3 R16, PT, PT, R16, 0x800, RZ ;  /* 0x0000080010107810 */ /* 0x000fe40007ffe0ff */
[----:B------:R-:W-:Y:S02]  /*0440*/  ISETP.GE.AND P0, PT, R18, R3, PT ;  /* 0x000000031200720c */ /* 0x000fe40003f06270 */
[----:B------:R-:W-:Y:S01]  /*0450*/  IADD3 R5, PT, PT, R5, 0x800, RZ ;  /* 0x0000080005057810 */ /* 0x000fe20007ffe0ff */
[----:B--2--5:R-:W-:-:S04]  /*0460*/  FADD R2, R9, R2 ;  /* 0x0000000209027221 */ /* 0x024fc80000000000 */
[----:B---3--:R-:W-:-:S04]  /*0470*/  FADD R2, R2, R11 ;  /* 0x0000000b02027221 */ /* 0x008fc80000000000 */
[----:B----4-:R-:W-:-:S04]  /*0480*/  FADD R2, R2, R13 ;  /* 0x0000000d02027221 */ /* 0x010fc80000000000 */
[----:B------:R-:W-:Y:S01]  /*0490*/  FADD R2, R2, R15 ;  /* 0x0000000f02027221 */ /* 0x000fe20000000000 */
[----:B------:R-:W-:Y:S06]  /*04a0*/  @!P0 BRA `(.L_x_67) ;  /* 0xfffffffc00b08947 */ /* 0x000fec000383ffff */
.L_x_63:
[----:B------:R-:W-:Y:S05]  /*04b0*/  BSYNC.RECONVERGENT B1 ;  /* 0x0000000000017941 */ /* 0x000fea0003800200 */
.L_x_62:
[----:B------:R-:W-:-:S13]  /*04c0*/  ISETP.GE.U32.AND P0, PT, R3, 0x200, PT ;  /* 0x000002000300780c */ /* 0x000fda0003f06070 */
        /* <DEDUP_REMOVED lines=27> */
[----:B------:R-:W2:Y:S04]  /*0680*/  LDS.128 R8, [UR4+0x20] ;  /* 0x00002004ff087984 */ /* 0x000ea80008000c00 */
[----:B------:R-:W3:Y:S04]  /*0690*/  LDS.128 R4, [UR4+0x30] ;  /* 0x00003004ff047984 */ /* 0x000ee80008000c00 */
[----:B------:R-:W4:Y:S01]  /*06a0*/  LDS.128 R16, [UR4+0x40] ;  /* 0x00004004ff107984 */ /* 0x000f220008000c00 */
[----:B0-----:R-:W-:-:S04]  /*06b0*/  FADD R13, R2, R13 ;  /* 0x0000000d020d7221 */ /* 0x001fc80000000000 */
        /* <DEDUP_REMOVED lines=13> */
[----:B-1----:R-:W-:Y:S01]  /*0790*/  FADD R2, R18, R19 ;  /* 0x0000001312027221 */ /* 0x002fe20000000000 */
[----:B------:R-:W-:Y:S06]  /*07a0*/  BRA `(.L_x_69) ;  /* 0x0000002400a07947 */ /* 0x000fec0003800000 */
.L_x_68:
[----:B------:R-:W-:Y:S01]  /*07b0*/  LOP3.LUT R5, R4, 0x3e0, RZ, 0xc0, !PT ;  /* 0x000003e004057812 */ /* 0x000fe200078ec0ff */
[----:B------:R-:W1:Y:S03]  /*07c0*/  S2R R10, SR_LANEID ;  /* 0x00000000000a7919 */ /* 0x000e660000000000 */
[----:B0-----:R-:W-:Y:S02]  /*07d0*/  IADD3 R6, PT, PT, R5, 0x20, RZ ;  /* 0x0000002005067810 */ /* 0x001fe40007ffe0ff */
[----:B------:R-:W-:Y:S02]  /*07e0*/  LOP3.LUT R8, RZ, R5, RZ, 0x33, !PT ;  /* 0x00000005ff087212 */ /* 0x000fe400078e33ff */
[----:B------:R-:W-:Y:S02]  /*07f0*/  ISETP.GT.U32.AND P0, PT, R6, R3, PT ;  /* 0x000000030600720c */ /* 0x000fe40003f04070 */
[----:B------:R-:W-:-:S04]  /*0800*/  IADD3 R8, PT, PT, R3, R8, RZ ;  /* 0x0000000803087210 */ /* 0x000fc80007ffe0ff */
[----:B------:R-:W-:-:S06]  /*0810*/  SEL R5, R8, 0x1f, P0 ;  /* 0x0000001f08057807 */ /* 0x000fcc0000000000 */
[----:B-----5:R-:W0:Y:S01]  /*0820*/  SHFL.DOWN P0, R6, R2, 0x1, R5 ;  /* 0x0820000002067989 */ /* 0x020e220000000005 */
[----:B-1----:R-:W-:Y:S01]  /*0830*/  ISETP.NE.AND P1, PT, R10, RZ, PT ;  /* 0x000000ff0a00720c */ /* 0x002fe20003f25270 */
[----:B0-----:R-:W-:-:S12]  /*0840*/  @P0 FADD R6, R6, R2 ;  /* 0x0000000206060221 */ /* 0x001fd80000000000 */
        /* <DEDUP_REMOVED lines=18> */
[----:B------:R-:W1:Y:S01]  /*0970*/  S2UR UR5, SR_CgaCtaId ;  /* 0x00000000000579c3 */ /* 0x000e620000008800 */
[----:B------:R-:W-:Y:S01]  /*0980*/  UMOV UR4, 0x400 ;  /* 0x0000040000047882 */ /* 0x000fe20000000000 */
[C---:B------:R-:W-:Y:S02]  /*0990*/  ISETP.GT.U32.AND P2, PT, R3.reuse, 0x20, PT ;  /* 0x000000200300780c */ /* 0x040fe40003f44070 */
[C---:B------:R-:W-:Y:S02]  /*09a0*/  ISETP.GT.U32.AND P3, PT, R3.reuse, 0x40, PT ;  /* 0x000000400300780c */ /* 0x040fe40003f64070 */
[C---:B------:R-:W-:Y:S02]  /*09b0*/  ISETP.GT.U32.AND P1, PT, R3.reuse, 0x60, PT ;  /* 0x000000600300780c */ /* 0x040fe40003f24070 */
[----:B------:R-:W-:Y:S01]  /*09c0*/  ISETP.GT.U32.AND P4, PT, R3, 0xc0, PT ;  /* 0x000000c00300780c */ /* 0x000fe20003f84070 */
[----:B-1----:R-:W-:-:S09]  /*09d0*/  ULEA UR4, UR5, UR4, 0x18 ;  /* 0x0000000405047291 */ /* 0x002fd2000f8ec0ff */
[----:B------:R-:W1:Y:S04]  /*09e0*/  LDS.128 R4, [UR4+0x10] ;  /* 0x00001004ff047984 */ /* 0x000e680008000c00 */
[----:B0-----:R-:W0:Y:S04]  /*09f0*/  LDS.128 R8, [UR4+0x20] ;  /* 0x00002004ff087984 */ /* 0x001e280008000c00 */
[----:B------:R-:W2:Y:S04]  /*0a00*/  LDS.128 R12, [UR4+0x30] ;  /* 0x00003004ff0c7984 */ /* 0x000ea80008000c00 */
[----:B------:R-:W3:Y:S01]  /*0a10*/  LDS.128 R16, [UR4+0x40] ;  /* 0x00004004ff107984 */ /* 0x000ee20008000c00 */
[----:B-1----:R-:W-:Y:S01]  /*0a20*/  @P2 FADD R2, R2, R5 ;  /* 0x0000000502022221 */ /* 0x002fe20000000000 */
[----:B------:R-:W-:-:S03]  /*0a30*/  ISETP.GT.U32.AND P2, PT, R3, 0x80, PT ;  /* 0x000000800300780c */ /* 0x000fc60003f44070 */
[----:B------:R-:W-:Y:S01]  /*0a40*/  @P3 FADD R2, R2, R6 ;  /* 0x0000000602023221 */ /* 0x000fe20000000000 */
[----:B------:R-:W-:-:S03]  /*0a50*/  ISETP.GT.U32.AND P3, PT, R3, 0xa0, PT ;  /* 0x000000a00300780c */ /* 0x000fc60003f64070 */
[----:B------:R-:W-:Y:S01]  /*0a60*/  @P1 FADD R2, R2, R7 ;  /* 0x0000000702021221 */ /* 0x000fe20000000000 */
[----:B------:R-:W-:-:S05]  /*0a70*/  ISETP.GT.U32.AND P1, PT, R3, 0xe0, PT ;  /* 0x000000e00300780c */ /* 0x000fca0003f24070 */
[----:B0-----:R-:W-:Y:S01]  /*0a80*/  @P2 FADD R2, R2, R8 ;  /* 0x0000000802022221 */ /* 0x001fe20000000000 */
[----:B------:R-:W-:-:S03]  /*0a90*/  ISETP.GT.U32.AND P2, PT, R3, 0x100, PT ;  /* 0x000001000300780c */ /* 0x000fc60003f44070 */
[----:B------:R-:W-:Y:S01]  /*0aa0*/  @P3 FADD R2, R2, R9 ;  /* 0x0000000902023221 */ /* 0x000fe20000000000 */
[----:B------:R-:W-:-:S03]  /*0ab0*/  ISETP.GT.U32.AND P3, PT, R3, 0x120, PT ;  /* 0x000001200300780c */ /* 0x000fc60003f64070 */
[----:B------:R-:W-:Y:S01]  /*0ac0*/  @P4 FADD R2, R2, R10 ;  /* 0x0000000a02024221 */ /* 0x000fe20000000000 */
[----:B------:R-:W-:-:S03]  /*0ad0*/  ISETP.GT.U32.AND P4, PT, R3, 0x140, PT ;  /* 0x000001400300780c */ /* 0x000fc60003f84070 */
[----:B------:R-:W-:Y:S01]  /*0ae0*/  @P1 FADD R2, R2, R11 ;  /* 0x0000000b02021221 */ /* 0x000fe20000000000 */
[----:B------:R-:W-:-:S03]  /*0af0*/  ISETP.GT.U32.AND P1, PT, R3, 0x160, PT ;  /* 0x000001600300780c */ /* 0x000fc60003f24070 */
[----:B--2---:R-:W-:Y:S01]  /*0b00*/  @P2 FADD R2, R2, R12 ;  /* 0x0000000c02022221 */ /* 0x004fe20000000000 */
[----:B------:R-:W-:-:S03]  /*0b10*/  ISETP.GT.U32.AND P2, PT, R3, 0x180, PT ;  /* 0x000001800300780c */ /* 0x000fc60003f44070 */
[----:B------:R-:W-:Y:S01]  /*0b20*/  @P3 FADD R2, R2, R13 ;  /* 0x0000000d02023221 */ /* 0x000fe20000000000 */
[----:B------:R-:W-:-:S03]  /*0b30*/  ISETP.GT.U32.AND P3, PT, R3, 0x1a0, PT ;  /* 0x000001a00300780c */ /* 0x000fc60003f64070 */
[----:B------:R-:W-:Y:S01]  /*0b40*/  @P4 FADD R2, R2, R14 ;  /* 0x0000000e02024221 */ /* 0x000fe20000000000 */
[----:B------:R-:W-:-:S03]  /*0b50*/  ISETP.GT.U32.AND P4, PT, R3, 0x1c0, PT ;  /* 0x000001c00300780c */ /* 0x000fc60003f84070 */
[----:B------:R-:W-:Y:S01]  /*0b60*/  @P1 FADD R2, R2, R15 ;  /* 0x0000000f02021221 */ /* 0x000fe20000000000 */
[----:B------:R-:W-:-:S03]  /*0b70*/  ISETP.GT.U32.AND P1, PT, R3, 0x1e0, PT ;  /* 0x000001e00300780c */ /* 0x000fc60003f24070 */
[----:B---3--:R-:W-:-:S04]  /*0b80*/  @P2 FADD R2, R2, R16 ;  /* 0x0000001002022221 */ /* 0x008fc80000000000 */
[----:B------:R-:W-:-:S04]  /*0b90*/  @P3 FADD R2, R2, R17 ;  /* 0x0000001102023221 */ /* 0x000fc80000000000 */
[----:B------:R-:W-:-:S04]  /*0ba0*/  @P4 FADD R2, R2, R18 ;  /* 0x0000001202024221 */ /* 0x000fc80000000000 */
[----:B------:R-:W-:Y:S01]  /*0bb0*/  @P1 FADD R2, R2, R19 ;  /* 0x0000001302021221 */ /* 0x000fe20000000000 */
[----:B------:R-:W-:Y:S06]  /*0bc0*/  BRA `(.L_x_69) ;  /* 0x0000002000987947 */ /* 0x000fec0003800000 */
.L_x_59:
[----:B------:R-:W0:Y:S01]  /*0bd0*/  S2R R18, SR_TID.X ;  /* 0x0000000000127919 */ /* 0x000e220000002100 */
[----:B------:R-:W1:Y:S02]  /*0be0*/  LDCU.64 UR6, c[0x0][0x380] ;  /* 0x00007000ff0677ac */ /* 0x000e640008000a00 */
[----:B-1----:R-:W-:Y:S02]  /*0bf0*/  MOV R12, UR6 ;  /* 0x00000006000c7c02 */ /* 0x002fe40008000f00 */
[----:B------:R-:W-:Y:S02]  /*0c00*/  MOV R13, UR7 ;  /* 0x00000007000d7c02 */ /* 0x000fe40008000f00 */
[----:B0-----:R-:W-:-:S05]  /*0c10*/  LEA R27, R18, R19, 0x1 ;  /* 0x00000013121b7211 */ /* 0x001fca00078e08ff */
[----:B------:R-:W-:-:S05]  /*0c20*/  IMAD.WIDE.U32 R26, R27, 0x4, R12 ;  /* 0x000000041b1a7825 */ /* 0x000fca00078e000c */
        /* <DEDUP_REMOVED lines=8> */
[----:B------:R-:W-:Y:S01]  /*0cb0*/  ISETP.GE.U32.AND P0, PT, R3, UR5, PT ;  /* 0x0000000503007c0c */ /* 0x000fe2000bf06070 */
[----:B--2---:R-:W-:Y:S01]  /*0cc0*/  FADD R4, R4, R5 ;  /* 0x0000000504047221 */ /* 0x004fe20000000000 */
[----:B---3--:R-:W-:Y:S01]  /*0cd0*/  FADD R7, R6, R7 ;  /* 0x0000000706077221 */ /* 0x008fe20000000000 */
[----:B----4-:R-:W-:-:S03]  /*0ce0*/  FADD R8, R8, R9 ;  /* 0x0000000908087221 */ /* 0x010fc60000000000 */
[----:B------:R-:W-:Y:S01]  /*0cf0*/  FADD R4, R4, R7 ;  /* 0x0000000704047221 */ /* 0x000fe20000000000 */
[----:B-----5:R-:W-:Y:S01]  /*0d00*/  FADD R11, R10, R11 ;  /* 0x0000000b0a0b7221 */ /* 0x020fe20000000000 */
[----:B------:R-:W-:-:S03]  /*0d10*/  FADD R14, R14, R15 ;  /* 0x0000000f0e0e7221 */ /* 0x000fc60000000000 */
        /* <DEDUP_REMOVED lines=10> */
[----:B------:R-:W-:Y:S01]  /*0dc0*/  IADD3 R19, PT, PT, R19, UR5, RZ ;  /* 0x0000000513137c10 */ /* 0x000fe2000fffe0ff */
[----:B------:R-:W-:Y:S01]  /*0dd0*/  UMOV UR4, URZ ;  /* 0x000000ff00047c82 */ /* 0x000fe20008000000 */
[----:B------:R-:W-:Y:S02]  /*0de0*/  IADD3 R20, PT, PT, R22, -0x2000, RZ ;  /* 0xffffe00016147810 */ /* 0x000fe40007ffe0ff */
[C---:B------:R-:W-:Y:S02]  /*0df0*/  IADD3 R21, PT, PT, R19.reuse, 0x200, RZ ;  /* 0x0000020013157810 */ /* 0x040fe40007ffe0ff */
[C---:B------:R-:W-:Y:S02]  /*0e00*/  ISETP.GT.U32.AND P0, PT, R19.reuse, R20, PT ;  /* 0x000000141300720c */ /* 0x040fe40003f04070 */
[----:B------:R-:W-:Y:S02]  /*0e10*/  IADD3 R23, PT, PT, R19, R18, RZ ;  /* 0x0000001213177210 */ /* 0x000fe40007ffe0ff */
[----:B------:R-:W-:-:S09]  /*0e20*/  MOV R25, R19 ;  /* 0x0000001300197202 */ /* 0x000fd20000000f00 */
[----:B------:R-:W-:Y:S05]  /*0e30*/  @P0 BRA `(.L_x_71) ;  /* 0x0000000000940947 */ /* 0x000fea0003800000 */
[----:B------:R-:W0:Y:S08]  /*0e40*/  LDC R22, c[0x0][0x3a8] ;  /* 0x0000ea00ff167b82 */ /* 0x000e300000000800 */
[----:B------:R-:W1:Y:S02]  /*0e50*/  LDC.64 R12, c[0x0][0x380] ;  /* 0x0000e000ff0c7b82 */ /* 0x000e640000000a00 */
.L_x_72:
[----:B------:R-:W-:-:S05]  /*0e60*/  LEA R15, R18, R25, 0x1 ;  /* 0x00000019120f7211 */ /* 0x000fca00078e08ff */
[----:B-1----:R-:W-:-:S05]  /*0e70*/  IMAD.WIDE.U32 R14, R15, 0x4, R12 ;  /* 0x000000040f0e7825 */ /* 0x002fca00078e000c */
[----:B------:R-:W2:Y:S04]  /*0e80*/  LDG.E.64.CONSTANT R4, desc[UR8][R14.64] ;  /* 0x000000080e047981 */ /* 0x000ea8000c1e9b00 */
[----:B------:R-:W3:Y:S04]  /*0e90*/  LDG.E.64.CONSTANT R6, desc[UR8][R14.64+0x1000] ;  /* 0x001000080e067981 */ /* 0x000ee8000c1e9b00 */
[----:B------:R-:W4:Y:S04]  /*0ea0*/  LDG.E.64.CONSTANT R2, desc[UR8][R14.64+0x2000] ;  /* 0x002000080e027981 */ /* 0x000f28000c1e9b00 */
[----:B------:R-:W5:Y:S01]  /*0eb0*/  LDG.E.64.CONSTANT R10, desc[UR8][R14.64+0x6000] ;  /* 0x006000080e0a7981 */ /* 0x000f62000c1e9b00 */
[----:B--2---:R-:W-:-:S03]  /*0ec0*/  FADD R24, R4, R17 ;  /* 0x0000001104187221 */ /* 0x004fc60000000000 */
[----:B------:R-:W5:Y:S01]  /*0ed0*/  LDG.E.64.CONSTANT R16, desc[UR8][R14.64+0x7000] ;  /* 0x007000080e107981 */ /* 0x000f62000c1e9b00 */
[----:B---3--:R-:W-:-:S03]  /*0ee0*/  FADD R9, R5, R6 ;  /* 0x0000000605097221 */ /* 0x008fc60000000000 */
[----:B------:R-:W2:Y:S01]  /*0ef0*/  LDG.E.64.CONSTANT R4, desc[UR8][R14.64+0x3000] ;  /* 0x003000080e047981 */ /* 0x000ea2000c1e9b00 */
[----:B----4-:R-:W-:Y:S01]  /*0f00*/  FADD R2, R7, R2 ;  /* 0x0000000207027221 */ /* 0x010fe20000000000 */
[----:B------:R-:W-:Y:S02]  /*0f10*/  FADD R24, R24, R9 ;  /* 0x0000000918187221 */ /* 0x000fe40000000000 */
[----:B------:R-:W3:Y:S04]  /*0f20*/  LDG.E.64.CONSTANT R6, desc[UR8][R14.64+0x4000] ;  /* 0x004000080e067981 */ /* 0x000ee8000c1e9b00 */
[----:B------:R-:W4:Y:S01]  /*0f30*/  LDG.E.64.CONSTANT R8, desc[UR8][R14.64+0x5000] ;  /* 0x005000080e087981 */ /* 0x000f22000c1e9b00 */
[----:B--2---:R-:W-:-:S04]  /*0f40*/  FADD R3, R3, R4 ;  /* 0x0000000403037221 */ /* 0x004fc80000000000 */
[----:B------:R-:W-:Y:S01]  /*0f50*/  FADD R3, R2, R3 ;  /* 0x0000000302037221 */ /* 0x000fe20000000000 */
[----:B0-----:R-:W-:Y:S01]  /*0f60*/  IADD3 R2, PT, PT, -R25, R22, RZ ;  /* 0x0000001619027210 */ /* 0x001fe20007ffe1ff */
[----:B---3--:R-:W-:Y:S01]  /*0f70*/  FADD R4, R5, R6 ;  /* 0x0000000605047221 */ /* 0x008fe20000000000 */
[----:B-----5:R-:W-:Y:S01]  /*0f80*/  FADD R11, R11, R16 ;  /* 0x000000100b0b7221 */ /* 0x020fe20000000000 */
[----:B----4-:R-:W-:Y:S01]  /*0f90*/  FADD R7, R7, R8 ;  /* 0x0000000807077221 */ /* 0x010fe20000000000 */
[----:B------:R-:W-:Y:S01]  /*0fa0*/  FADD R8, R9, R10 ;  /* 0x0000000a09087221 */ /* 0x000fe20000000000 */
[----:B------:R-:W-:Y:S02]  /*0fb0*/  ISETP.GE.U32.AND P0, PT, R2, UR5, PT ;  /* 0x0000000502007c0c */ /* 0x000fe4000bf06070 */
[----:B------:R-:W-:Y:S01]  /*0fc0*/  FADD R4, R4, R7 ;  /* 0x0000000704047221 */ /* 0x000fe20000000000 */
[----:B------:R-:W-:Y:S01]  /*0fd0*/  FADD R11, R8, R11 ;  /* 0x0000000b080b7221 */ /* 0x000fe20000000000 */
[----:B------:R-:W-:-:S03]  /*0fe0*/  FADD R3, R24, R3 ;  /* 0x0000000318037221 */ /* 0x000fc60000000000 */
[----:B------:R-:W-:-:S04]  /*0ff0*/  FADD R4, R4, R11 ;  /* 0x0000000b04047221 */ /* 0x000fc80000000000 */
[----:B------:R-:W-:-:S04]  /*1000*/  FADD R3, R3, R4 ;  /* 0x0000000403037221 */ /* 0x000fc80000000000 */
[----:B------:R-:W-:Y:S01]  /*1010*/  FADD R17, R17, R3 ;  /* 0x0000000311117221 */ /* 0x000fe20000000000 */
[----:B------:R-:W-:Y:S06]  /*1020*/  @!P0 BRA `(.L_x_70) ;  /* 0x0000000000f48947 */ /* 0x000fec0003800000 */
[----:B------:R-:W-:Y:S01]  /*1030*/  IADD3 R25, PT, PT, R25, UR5, RZ ;  /* 0x0000000519197c10 */ /* 0x000fe2000fffe0ff */
[----:B------:R-:W-:Y:S01]  /*1040*/  UIADD3 UR4, UPT, UPT, UR4, 0x1, URZ ;  /* 0x0000000104047890 */ /* 0x000fe2000fffe0ff */
[----:B------:R-:W-:Y:S02]  /*1050*/  IADD3 R21, PT, PT, R21, UR5, RZ ;  /* 0x0000000515157c10 */ /* 0x000fe4000fffe0ff */
[----:B------:R-:W-:Y:S02]  /*1060*/  ISETP.GT.U32.AND P0, PT, R25, R20, PT ;  /* 0x000000141900720c */ /* 0x000fe40003f04070 */
[----:B------:R-:W-:-:S11]  /*1070*/  IADD3 R23, PT, PT, R23, UR5, RZ ;  /* 0x0000000517177c10 */ /* 0x000fd6000fffe0ff */
[----:B------:R-:W-:Y:S05]  /*1080*/  @!P0 BRA `(.L_x_72) ;  /* 0xfffffffc00748947 */ /* 0x000fea000383ffff */
.L_x_71:
[----:B------:R-:W-:-:S13]  /*1090*/  ISETP.GE.U32.AND P0, PT, R25, R22, PT ;  /* 0x000000161900720c */ /* 0x000fda0003f06070 */
[----:B------:R-:W-:Y:S05]  /*10a0*/  @P0 BRA `(.L_x_70) ;  /* 0x0000000000d40947 */ /* 0x000fea0003800000 */
[----:B------:R-:W-:Y:S01]  /*10b0*/  IADD3 R3, PT, PT, -R25, R22, RZ ;  /* 0x0000001619037210 */ /* 0x000fe20007ffe1ff */
[----:B------:R-:W-:Y:S03]  /*10c0*/  BSSY.RECONVERGENT B1, `(.L_x_70) ;  /* 0x0000033000017945 */ /* 0x000fe60003800200 */
[----:B------:R-:W-:-:S13]  /*10d0*/  ISETP.GE.AND P0, PT, R18, R3, PT ;  /* 0x000000031200720c */ /* 0x000fda0003f06270 */
[----:B------:R-:W-:Y:S05]  /*10e0*/  @P0 BRA `(.L_x_73) ;  /* 0x0000000000c00947 */ /* 0x000fea0003800000 */
[----:B------:R-:W0:Y:S01]  /*10f0*/  LDC R2, c[0x0][0x3ac] ;  /* 0x0000eb00ff027b82 */ /* 0x000e220000000800 */
[----:B------:R-:W-:Y:S01]  /*1100*/  LOP3.LUT R5, RZ, R18, RZ, 0x33, !PT ;  /* 0x00000012ff057212 */ /* 0x000fe200078e33ff */
[----:B------:R-:W-:Y:S03]  /*1110*/  BSSY.RECONVERGENT B2, `(.L_x_74) ;  /* 0x0000016000027945 */ /* 0x000fe60003800200 */
[----:B------:R-:W-:-:S04]  /*1120*/  IADD3 R22, PT, PT, R5, R22, RZ ;  /* 0x0000001605167210 */ /* 0x000fc80007ffe0ff */
[----:B------:R-:W-:Y:S02]  /*1130*/  LOP3.LUT R4, R22, 0x600, RZ, 0xc0, !PT ;  /* 0x0000060016047812 */ /* 0x000fe400078ec0ff */
[----:B------:R-:W-:Y:S02]  /*1140*/  IADD3 R19, PT, PT, -R19, R22, RZ ;  /* 0x0000001613137210 */ /* 0x000fe40007ffe1ff */
[----:B------:R-:W-:Y:S02]  /*1150*/  ISETP.NE.AND P0, PT, R4, 0x600, PT ;  /* 0x000006000400780c */ /* 0x000fe40003f05270 */
[----:B------:R-:W-:Y:S01]  /*1160*/  LEA.HI R22, R22, 0x1, RZ, 0x17 ;  /* 0x0000000116167811 */ /* 0x000fe200078fb8ff */
[----:B0-----:R-:W-:-:S04]  /*1170*/  IMAD R2, R2, UR4, RZ ;  /* 0x0000000402027c24 */ /* 0x001fc8000f8e02ff */
[----:B------:R-:W-:-:S05]  /*1180*/  IMAD R2, R2, -0x2000, R19 ;  /* 0xffffe00002027824 */ /* 0x000fca00078e0213 */
[----:B------:R-:W-:Y:S02]  /*1190*/  ISETP.GE.U32.AND P1, PT, R2, 0x600, PT ;  /* 0x000006000200780c */ /* 0x000fe40003f26070 */
[----:B------:R-:W-:Y:S01]  /*11a0*/  MOV R2, R18 ;  /* 0x0000001200027202 */ /* 0x000fe20000000f00 */
[----:B------:R-:W-:Y:S10]  /*11b0*/  @!P0 BRA `(.L_x_75) ;  /* 0x00000000002c8947 */ /* 0x000ff40003800000 */
[----:B------:R-:W-:Y:S02]  /*11c0*/  LOP3.LUT R22, R22, 0x3, RZ, 0xc0, !PT ;  /* 0x0000000316167812 */ /* 0x000fe400078ec0ff */
[----:B------:R-:W-:Y:S02]  /*11d0*/  MOV R2, R18 ;  /* 0x0000001200027202 */ /* 0x000fe40000000f00 */
[----:B------:R-:W-:-:S07]  /*11e0*/  IADD3 R22, PT, PT, -R22, RZ, RZ ;  /* 0x000000ff16167210 */ /* 0x000fce0007ffe1ff */
.L_x_76:
[----:B------:R-:W-:-:S06]  /*11f0*/  IMAD.WIDE.U32 R4, R23, 0x4, R12 ;  /* 0x0000000417047825 */ /* 0x000fcc00078e000c */
[----:B------:R-:W2:Y:S01]  /*1200*/  LDG.E.CONSTANT R4, desc[UR8][R4.64] ;  /* 0x0000000804047981 */ /* 0x000ea2000c1e9900 */
[----:B------:R-:W-:Y:S02]  /*1210*/  IADD3 R22, PT, PT, R22, 0x1, RZ ;  /* 0x0000000116167810 */ /* 0x000fe40007ffe0ff */
[----:B------:R-:W-:Y:S02]  /*1220*/  IADD3 R2, PT, PT, R2, 0x200, RZ ;  /* 0x0000020002027810 */ /* 0x000fe40007ffe0ff */
[----:B------:R-:W-:Y:S02]  /*1230*/  ISETP.NE.AND P0, PT, R22, RZ, PT ;  /* 0x000000ff1600720c */ /* 0x000fe40003f05270 */
[----:B------:R-:W-:Y:S01]  /*1240*/  IADD3 R23, PT, PT, R23, 0x200, RZ ;  /* 0x0000020017177810 */ /* 0x000fe20007ffe0ff */
[----:B--2---:R-:W-:-:S10]  /*1250*/  FADD R17, R4, R17 ;  /* 0x0000001104117221 */ /* 0x004fd40000000000 */
[----:B------:R-:W-:Y:S05]  /*1260*/  @P0 BRA `(.L_x_76) ;  /* 0xfffffffc00e00947 */ /* 0x000fea000383ffff */
.L_x_75:
[----:B------:R-:W-:Y:S05]  /*1270*/  BSYNC.RECONVERGENT B2 ;  /* 0x0000000000027941 */ /* 0x000fea0003800200 */
.L_x_74:
[----:B------:R-:W-:Y:S05]  /*1280*/  @!P1 BRA `(.L_x_73) ;  /* 0x0000000000589947 */ /* 0x000fea0003800000 */
[C---:B------:R-:W-:Y:S02]  /*1290*/  IADD3 R21, PT, PT, R2.reuse, R21, RZ ;  /* 0x0000001502157210 */ /* 0x040fe40007ffe0ff */
[----:B------:R-:W-:-:S07]  /*12a0*/  IADD3 R2, PT, PT, R2, 0x400, RZ ;  /* 0x0000040002027810 */ /* 0x000fce0007ffe0ff */
.L_x_77:
[C---:B------:R-:W-:Y:S01]  /*12b0*/  IADD3 R5, PT, PT, R21.reuse, -0x200, RZ ;  /* 0xfffffe0015057810 */ /* 0x040fe20007ffe0ff */
[C---:B------:R-:W-:Y:S01]  /*12c0*/  IMAD.WIDE.U32 R6, R21.reuse, 0x4, R12 ;  /* 0x0000000415067825 */ /* 0x040fe200078e000c */
        /* <DEDUP_REMOVED lines=8> */
[----:B------:R-:W5:Y:S01]  /*1350*/  LDG.E.CONSTANT R10, desc[UR8][R10.64] ;  /* 0x000000080a0a7981 */ /* 0x000f62000c1e9900 */
[----:B------:R-:W-:-:S04]  /*1360*/  IADD3 R14, PT, PT, R2, 0x400, RZ ;  /* 0x00000400020e7810 */ /* 0x000fc80007ffe0ff */
[----:B------:R-:W-:Y:S02]  /*1370*/  ISETP.GE.AND P0, PT, R14, R3, PT ;  /* 0x000000030e00720c */ /* 0x000fe40003f06270 */
[----:B------:R-:W-:Y:S02]  /*1380*/  IADD3 R2, PT, PT, R2, 0x800, RZ ;  /* 0x0000080002027810 */ /* 0x000fe40007ffe0ff */
[----:B------:R-:W-:Y:S01]  /*1390*/  IADD3 R21, PT, PT, R21, 0x800, RZ ;  /* 0x0000080015157810 */ /* 0x000fe20007ffe0ff */
[----:B---3--:R-:W-:-:S04]  /*13a0*/  FADD R17, R4, R17 ;  /* 0x0000001104117221 */ /* 0x008fc80000000000 */
[----:B--2---:R-:W-:-:S04]  /*13b0*/  FADD R17, R17, R6 ;  /* 0x0000000611117221 */ /* 0x004fc80000000000 */
[----:B----4-:R-:W-:-:S04]  /*13c0*/  FADD R17, R17, R8 ;  /* 0x0000000811117221 */ /* 0x010fc80000000000 */
[----:B-----5:R-:W-:Y:S01]  /*13d0*/  FADD R17, R17, R10 ;  /* 0x0000000a11117221 */ /* 0x020fe20000000000 */
[----:B------:R-:W-:Y:S06]  /*13e0*/  @!P0 BRA `(.L_x_77) ;  /* 0xfffffffc00b08947 */ /* 0x000fec000383ffff */
.L_x_73:
[----:B------:R-:W-:Y:S05]  /*13f0*/  BSYNC.RECONVERGENT B1 ;  /* 0x0000000000017941 */ /* 0x000fea0003800200 */
.L_x_70:
        /* <DEDUP_REMOVED lines=27> */
[----:B--2---:R-:W2:Y:S04]  /*15b0*/  LDS.128 R4, [UR4+0x30] ;  /* 0x00003004ff047984 */ /* 0x004ea80008000c00 */
[----:B------:R-:W3:Y:S01]  /*15c0*/  LDS.128 R16, [UR4+0x40] ;  /* 0x00004004ff107984 */ /* 0x000ee20008000c00 */
        /* <DEDUP_REMOVED lines=14> */
[----:B------:R-:W-:Y:S01]  /*16b0*/  FADD R2, R18, R19 ;  /* 0x0000001312027221 */ /* 0x000fe20000000000 */
[----:B------:R-:W-:Y:S06]  /*16c0*/  BRA `(.L_x_69) ;  /* 0x0000001400d87947 */ /* 0x000fec0003800000 */
.L_x_58:
[----:B------:R-:W0:Y:S02]  /*16d0*/  LDCU UR6, c[0x0][0x3a8] ;  /* 0x00007500ff0677ac */ /* 0x000e240008000800 */
[----:B0-----:R-:W-:-:S04]  /*16e0*/  IADD3 R3, PT, PT, -R19, UR6, RZ ;  /* 0x0000000613037c10 */ /* 0x001fc8000fffe1ff */
        /* <DEDUP_REMOVED lines=9> */
[----:B------:R-:W-:-:S05]  /*1780*/  IADD3 R5, PT, PT, R19, R4, RZ ;  /* 0x0000000413057210 */ /* 0x000fca0007ffe0ff */
[----:B0-----:R-:W-:-:S05]  /*1790*/  IMAD.WIDE.U32 R6, R5, 0x4, R6 ;  /* 0x0000000405067825 */ /* 0x001fca00078e0006 */
[----:B------:R0:W5:Y:S01]  /*17a0*/  LDG.E.CONSTANT R2, desc[UR8][R6.64] ;  /* 0x0000000806027981 */ /* 0x000162000c1e9900 */
[----:B------:R-:W-:-:S07]  /*17b0*/  IADD3 R10, PT, PT, R4, 0x200, RZ ;  /* 0x00000200040a7810 */ /* 0x000fce0007ffe0ff */
.L_x_80:
[----:B------:R-:W-:Y:S05]  /*17c0*/  BSYNC.RECONVERGENT B1 ;  /* 0x0000000000017941 */ /* 0x000fea0003800200 */
.L_x_79:
[----:B------:R-:W-:Y:S01]  /*17d0*/  ISETP.GE.U32.AND P0, PT, R10, R3, PT ;  /* 0x000000030a00720c */ /* 0x000fe20003f06070 */
[----:B------:R-:W-:-:S12]  /*17e0*/  BSSY.RECONVERGENT B1, `(.L_x_81) ;  /* 0x0000030000017945 */ /* 0x000fd80003800200 */
[----:B------:R-:W-:Y:S05]  /*17f0*/  @P0 BRA `(.L_x_82) ;  /* 0x0000000000b80947 */ /* 0x000fea0003800000 */
[----:B------:R-:W-:Y:S01]  /*1800*/  LOP3.LUT R5, RZ, R10, RZ, 0x33, !PT ;  /* 0x0000000aff057212 */ /* 0x000fe200078e33ff */
[----:B------:R-:W-:Y:S03]  /*1810*/  BSSY.RECONVERGENT B2, `(.L_x_83) ;  /* 0x0000014000027945 */ /* 0x000fe60003800200 */
[----:B0-----:R-:W-:-:S04]  /*1820*/  IADD3 R6, PT, PT, R5, UR6, RZ ;  /* 0x0000000605067c10 */ /* 0x001fc8000fffe0ff */
[----:B------:R-:W-:Y:S02]  /*1830*/  LOP3.LUT R5, R6, 0x600, RZ, 0xc0, !PT ;  /* 0x0000060006057812 */ /* 0x000fe400078ec0ff */
[----:B------:R-:W-:Y:S02]  /*1840*/  IADD3 R7, PT, PT, -R19, R6, RZ ;  /* 0x0000000613077210 */ /* 0x000fe40007ffe1ff */
[----:B------:R-:W-:Y:S02]  /*1850*/  ISETP.NE.AND P0, PT, R5, 0x600, PT ;  /* 0x000006000500780c */ /* 0x000fe40003f05270 */
[----:B------:R-:W-:-:S11]  /*1860*/  ISETP.GE.U32.AND P1, PT, R7, 0x600, PT ;  /* 0x000006000700780c */ /* 0x000fd60003f26070 */
[----:B------:R-:W-:Y:S05]  /*1870*/  @!P0 BRA `(.L_x_84) ;  /* 0x0000000000348947 */ /* 0x000fea0003800000 */
[----:B------:R-:W0:Y:S01]  /*1880*/  LDC.64 R8, c[0x0][0x380] ;  /* 0x0000e000ff087b82 */ /* 0x000e220000000a00 */
[----:B------:R-:W-:Y:S02]  /*1890*/  LEA.HI R5, R6, 0x1, RZ, 0x17 ;  /* 0x0000000106057811 */ /* 0x000fe400078fb8ff */
[----:B------:R-:W-:Y:S02]  /*18a0*/  IADD3 R11, PT, PT, R19, R10, RZ ;  /* 0x0000000a130b7210 */ /* 0x000fe40007ffe0ff */
[----:B------:R-:W-:-:S04]  /*18b0*/  LOP3.LUT R5, R5, 0x3, RZ, 0xc0, !PT ;  /* 0x0000000305057812 */ /* 0x000fc800078ec0ff */
[----:B------:R-:W-:-:S07]  /*18c0*/  IADD3 R5, PT, PT, -R5, RZ, RZ ;  /* 0x000000ff05057210 */ /* 0x000fce0007ffe1ff */
.L_x_85:
        /* <DEDUP_REMOVED lines=8> */
.L_x_84:
[----:B------:R-:W-:Y:S05]  /*1950*/  BSYNC.RECONVERGENT B2 ;  /* 0x0000000000027941 */ /* 0x000fea0003800200 */
.L_x_83:
[----:B------:R-:W-:Y:S05]  /*1960*/  @!P1 BRA `(.L_x_82) ;  /* 0x00000000005c9947 */ /* 0x000fea0003800000 */
[----:B------:R-:W0:Y:S01]  /*1970*/  LDC.64 R6, c[0x0][0x380] ;  /* 0x0000e000ff067b82 */ /* 0x000e220000000a00 */
[----:B------:R-:W-:Y:S02]  /*1980*/  IADD3 R19, PT, PT, R19, R10, RZ ;  /* 0x0000000a13137210 */ /* 0x000fe40007ffe0ff */
[----:B------:R-:W-:-:S07]  /*1990*/  IADD3 R5, PT, PT, R10, 0x400, RZ ;  /* 0x000004000a057810 */ /* 0x000fce0007ffe0ff */
.L_x_86:
        /* <DEDUP_REMOVED lines=20> */
.L_x_82:
[----:B------:R-:W-:Y:S05]  /*1ae0*/  BSYNC.RECONVERGENT B1 ;  /* 0x0000000000017941 */ /* 0x000fea0003800200 */
.L_x_81:
        /* <DEDUP_REMOVED lines=45> */
[----:B----4-:R-:W-:Y:S01]  /*1dc0*/  FADD R2, R18, R19 ;  /* 0x0000001312027221 */ /* 0x010fe20000000000 */
[----:B------:R-:W-:Y:S06]  /*1dd0*/  BRA `(.L_x_69) ;  /* 0x0000001000147947 */ /* 0x000fec0003800000 */
.L_x_87:
[----:B------:R-:W-:Y:S01]  /*1de0*/  LOP3.LUT R5, R4, 0x3e0, RZ, 0xc0, !PT ;  /* 0x000003e004057812 */ /* 0x000fe200078ec0ff */
[----:B------:R-:W1:Y:S03]  /*1df0*/  S2R R10, SR_LANEID ;  /* 0x00000000000a7919 */ /* 0x000e660000000000 */
[----:B0-----:R-:W-:Y:S02]  /*1e00*/  IADD3 R6, PT, PT, R5, 0x20, RZ ;  /* 0x0000002005067810 */ /* 0x001fe40007ffe0ff */
[----:B------:R-:W-:Y:S02]  /*1e10*/  LOP3.LUT R8, RZ, R5, RZ, 0x33, !PT ;  /* 0x00000005ff087212 */ /* 0x000fe400078e33ff */
[-C--:B------:R-:W-:Y:S02]  /*1e20*/  ISETP.GT.U32.AND P0, PT, R6, R3.reuse, PT ;  /* 0x000000030600720c */ /* 0x080fe40003f04070 */
        /* <DEDUP_REMOVED lines=61> */
.L_x_78:
[----:B------:R-:W0:Y:S01]  /*2200*/  S2R R6, SR_TID.X ;  /* 0x0000000000067919 */ /* 0x000e220000002100 */
[----:B------:R-:W1:Y:S02]  /*2210*/  LDCU.64 UR10, c[0x0][0x380] ;  /* 0x00007000ff0a77ac */ /* 0x000e640008000a00 */
[----:B-1----:R-:W-:Y:S02]  /*2220*/  MOV R4, UR10 ;  /* 0x0000000a00047c02 */ /* 0x002fe40008000f00 */
[----:B------:R-:W-:Y:S02]  /*2230*/  MOV R5, UR11 ;  /* 0x0000000b00057c02 */ /* 0x000fe40008000f00 */
[----:B0-----:R-:W-:-:S05]  /*2240*/  IADD3 R9, PT, PT, R19, R6, RZ ;  /* 0x0000000613097210 */ /* 0x001fca0007ffe0ff */
[----:B------:R-:W-:-:S05]  /*2250*/  IMAD.WIDE.U32 R8, R9, 0x4, R4 ;  /* 0x0000000409087825 */ /* 0x000fca00078e0004 */
        /* <DEDUP_REMOVED lines=16> */
[----:B------:R-:W-:Y:S01]  /*2360*/  ISETP.GE.U32.AND P0, PT, R3, UR5, PT ;  /* 0x0000000503007c0c */ /* 0x000fe2000bf06070 */
        /* <DEDUP_REMOVED lines=16> */
[----:B------:R-:W-:Y:S01]  /*2470*/  UIADD3 UR7, UPT, UPT, UR6, -0x2000, URZ ;  /* 0xffffe00006077890 */ /* 0x000fe2000fffe0ff */
[----:B------:R-:W-:Y:S01]  /*2480*/  IADD3 R19, PT, PT, R19, UR5, RZ ;  /* 0x0000000513137c10 */ /* 0x000fe2000fffe0ff */
[----:B------:R-:W-:-:S03]  /*2490*/  UMOV UR4, URZ ;  /* 0x000000ff00047c82 */ /* 0x000fc60008000000 */
[C---:B------:R-:W-:Y:S02]  /*24a0*/  IADD3 R7, PT, PT, R19.reuse, 0x200, RZ ;  /* 0x0000020013077810 */ /* 0x040fe40007ffe0ff */
[C---:B------:R-:W-:Y:S02]  /*24b0*/  ISETP.GT.U32.AND P0, PT, R19.reuse, UR7, PT ;  /* 0x0000000713007c0c */ /* 0x040fe4000bf04070 */
[----:B------:R-:W-:-:S11]  /*24c0*/  IADD3 R9, PT, PT, R19, R6, RZ ;  /* 0x0000000613097210 */ /* 0x000fd60007ffe0ff */
[----:B------:R-:W-:Y:S05]  /*24d0*/  @P0 BRA `(.L_x_89) ;  /* 0x0000000000b80947 */ /* 0x000fea0003800000 */
[----:B------:R-:W0:Y:S01]  /*24e0*/  LDC.64 R4, c[0x0][0x380] ;  /* 0x0000e000ff047b82 */ /* 0x000e220000000a00 */
[----:B------:R-:W1:Y:S01]  /*24f0*/  LDCU UR6, c[0x0][0x3a8] ;  /* 0x00007500ff0677ac */ /* 0x000e620008000800 */
[----:B------:R-:W-:Y:S01]  /*2500*/  NOP ;  /* 0x0000000000007918 */ /* 0x000fe20000000000 */
.L_x_90:
[----:B------:R-:W-:-:S05]  /*2510*/  IADD3 R3, PT, PT, R6, R19, RZ ;  /* 0x0000001306037210 */ /* 0x000fca0007ffe0ff */
[----:B0-----:R-:W-:-:S05]  /*2520*/  IMAD.WIDE.U32 R2, R3, 0x4, R4 ;  /* 0x0000000403027825 */ /* 0x001fca00078e0004 */
        /* <DEDUP_REMOVED lines=15> */
[----:B--2---:R-:W-:-:S03]  /*2620*/  FADD R12, R11, R12 ;  /* 0x0000000c0b0c7221 */ /* 0x004fc60000000000 */
[----:B------:R1:W2:Y:S01]  /*2630*/  LDG.E.CONSTANT R11, desc[UR8][R2.64+0x5000] ;  /* 0x00500008020b7981 */ /* 0x0002a2000c1e9900 */
[----:B---3--:R-:W-:Y:S01]  /*2640*/  FADD R21, R21, R20 ;  /* 0x0000001415157221 */ /* 0x008fe20000000000 */
[----:B-1----:R-:W-:Y:S01]  /*2650*/  IADD3 R2, PT, PT, -R19, UR6, RZ ;  /* 0x0000000613027c10 */ /* 0x002fe2000fffe1ff */
[----:B----4-:R-:W-:-:S03]  /*2660*/  FADD R22, R22, R23 ;  /* 0x0000001716167221 */ /* 0x010fc60000000000 */
[----:B------:R-:W-:Y:S01]  /*2670*/  ISETP.GE.U32.AND P0, PT, R2, UR5, PT ;  /* 0x0000000502007c0c */ /* 0x000fe2000bf06070 */
[----:B------:R-:W-:Y:S01]  /*2680*/  FADD R12, R12, R21 ;  /* 0x000000150c0c7221 */ /* 0x000fe20000000000 */
[----:B-----5:R-:W-:-:S04]  /*2690*/  FADD R25, R24, R25 ;  /* 0x0000001918197221 */ /* 0x020fc80000000000 */
[----:B------:R-:W-:Y:S01]  /*26a0*/  FADD R25, R22, R25 ;  /* 0x0000001916197221 */ /* 0x000fe20000000000 */
[----:B------:R-:W-:-:S03]  /*26b0*/  FADD R16, R16, R17 ;  /* 0x0000001110107221 */ /* 0x000fc60000000000 */
[----:B------:R-:W-:Y:S01]  /*26c0*/  FADD R12, R12, R25 ;  /* 0x000000190c0c7221 */ /* 0x000fe20000000000 */
[----:B------:R-:W-:Y:S01]  /*26d0*/  FADD R8, R15, R8 ;  /* 0x000000080f087221 */ /* 0x000fe20000000000 */
[----:B------:R-:W-:-:S04]  /*26e0*/  FADD R13, R13, R10 ;  /* 0x0000000a0d0d7221 */ /* 0x000fc80000000000 */
[----:B------:R-:W-:Y:S01]  /*26f0*/  FADD R8, R8, R13 ;  /* 0x0000000d08087221 */ /* 0x000fe20000000000 */
[----:B--2---:R-:W-:-:S04]  /*2700*/  FADD R11, R14, R11 ;  /* 0x0000000b0e0b7221 */ /* 0x004fc80000000000 */
[----:B------:R-:W-:-:S04]  /*2710*/  FADD R11, R16, R11 ;  /* 0x0000000b100b7221 */ /* 0x000fc80000000000 */
[----:B------:R-:W-:-:S04]  /*2720*/  FADD R11, R11, R8 ;  /* 0x000000080b0b7221 */ /* 0x000fc80000000000 */
[----:B------:R-:W-:-:S04]  /*2730*/  FADD R11, R12, R11 ;  /* 0x0000000b0c0b7221 */ /* 0x000fc80000000000 */
[----:B------:R-:W-:Y:S01]  /*2740*/  FADD R12, R18, R11 ;  /* 0x0000000b120c7221 */ /* 0x000fe20000000000 */
[----:B------:R-:W-:Y:S06]  /*2750*/  @!P0 BRA `(.L_x_88) ;  /* 0x0000000400048947 */ /* 0x000fec0003800000 */
[----:B------:R-:W-:Y:S01]  /*2760*/  IADD3 R19, PT, PT, R19, UR5, RZ ;  /* 0x0000000513137c10 */ /* 0x000fe2000fffe0ff */
[----:B------:R-:W-:Y:S01]  /*2770*/  UIADD3 UR4, UPT, UPT, UR4, 0x1, URZ ;  /* 0x0000000104047890 */ /* 0x000fe2000fffe0ff */
[----:B------:R-:W-:Y:S02]  /*2780*/  IADD3 R7, PT, PT, R7, UR5, RZ ;  /* 0x0000000507077c10 */ /* 0x000fe4000fffe0ff */
[----:B------:R-:W-:Y:S02]  /*2790*/  ISETP.GT.U32.AND P0, PT, R19, UR7, PT ;  /* 0x0000000713007c0c */ /* 0x000fe4000bf04070 */
[----:B------:R-:W-:-:S11]  /*27a0*/  IADD3 R9, PT, PT, R9, UR5, RZ ;  /* 0x0000000509097c10 */ /* 0x000fd6000fffe0ff */
[----:B------:R-:W-:Y:S05]  /*27b0*/  @!P0 BRA `(.L_x_90) ;  /* 0xfffffffc00548947 */ /* 0x000fea000383ffff */
.L_x_89:
[----:B------:R-:W-:-:S13]  /*27c0*/  ISETP.GE.U32.AND P0, PT, R19, UR6, PT ;  /* 0x0000000613007c0c */ /* 0x000fda000bf06070 */
[----:B------:R-:W-:Y:S05]  /*27d0*/  @P0 BRA `(.L_x_88) ;  /* 0x0000000000e40947 */ /* 0x000fea0003800000 */
[----:B------:R-:W-:Y:S01]  /*27e0*/  IADD3 R19, PT, PT, -R19, UR6, RZ ;  /* 0x0000000613137c10 */ /* 0x000fe2000fffe1ff */
[----:B------:R-:W-:Y:S03]  /*27f0*/  BSSY.RECONVERGENT B1, `(.L_x_88) ;  /* 0x0000037000017945 */ /* 0x000fe60003800200 */
[----:B------:R-:W-:-:S13]  /*2800*/  ISETP.GE.AND P0, PT, R6, R19, PT ;  /* 0x000000130600720c */ /* 0x000fda0003f06270 */
[----:B------:R-:W-:Y:S05]  /*2810*/  @P0 BRA `(.L_x_91) ;  /* 0x0000000000d00947 */ /* 0x000fea0003800000 */
[----:B------:R-:W0:Y:S01]  /*2820*/  LDC R8, c[0x0][0x3ac] ;  /* 0x0000eb00ff087b82 */ /* 0x000e220000000800 */
[----:B------:R-:W1:Y:S01]  /*2830*/  LDCU UR5, c[0x0][0x3ac] ;  /* 0x00007580ff0577ac */ /* 0x000e620008000800 */
[----:B------:R-:W-:Y:S01]  /*2840*/  LOP3.LUT R2, RZ, R6, RZ, 0x33, !PT ;  /* 0x00000006ff027212 */ /* 0x000fe200078e33ff */
[----:B------:R-:W-:Y:S01]  /*2850*/  BSSY.RECONVERGENT B2, `(.L_x_92) ;  /* 0x0000019000027945 */ /* 0x000fe20003800200 */
[----:B------:R-:W-:Y:S02]  /*2860*/  SHF.L.U32 R10, R0, 0xd, RZ ;  /* 0x0000000d000a7819 */ /* 0x000fe400000006ff */
[----:B------:R-:W-:Y:S01]  /*2870*/  IADD3 R3, PT, PT, R2, UR6, RZ ;  /* 0x0000000602037c10 */ /* 0x000fe2000fffe0ff */
[----:B-1----:R-:W-:Y:S01]  /*2880*/  USHF.L.U32 UR5, UR5, 0xd, URZ ;  /* 0x0000000d05057899 */ /* 0x002fe200080006ff */
[----:B0-----:R-:W-:Y:S02]  /*2890*/  IMAD R2, R8, UR4, RZ ;  /* 0x0000000408027c24 */ /* 0x001fe4000f8e02ff */
[----:B------:R-:W-:-:S03]  /*28a0*/  LOP3.LUT R8, R3, 0x600, RZ, 0xc0, !PT ;  /* 0x0000060003087812 */ /* 0x000fc600078ec0ff */
[----:B------:R-:W-:Y:S02]  /*28b0*/  IADD3 R10, PT, PT, R10, UR5, RZ ;  /* 0x000000050a0a7c10 */ /* 0x000fe4000fffe0ff */
[----:B------:R-:W-:Y:S02]  /*28c0*/  ISETP.NE.AND P0, PT, R8, 0x600, PT ;  /* 0x000006000800780c */ /* 0x000fe40003f05270 */
[----:B------:R-:W-:Y:S02]  /*28d0*/  IADD3 R11, PT, PT, -R10, R3, RZ ;  /* 0x000000030a0b7210 */ /* 0x000fe40007ffe1ff */
[----:B------:R-:W-:Y:S02]  /*28e0*/  MOV R8, R6 ;  /* 0x0000000600087202 */ /* 0x000fe40000000f00 */
[----:B------:R-:W-:Y:S01]  /*28f0*/  LEA.HI R3, R3, 0x1, RZ, 0x17 ;  /* 0x0000000103037811 */ /* 0x000fe200078fb8ff */
[----:B------:R-:W-:-:S05]  /*2900*/  IMAD R2, R2, -0x2000, R11 ;  /* 0xffffe00002027824 */ /* 0x000fca00078e020b */
[----:B------:R-:W-:Y:S01]  /*2910*/  ISETP.GE.U32.AND P1, PT, R2, 0x600, PT ;  /* 0x000006000200780c */ /* 0x000fe20003f26070 */
[----:B------:R-:W-:-:S12]  /*2920*/  @!P0 BRA `(.L_x_93) ;  /* 0x00000000002c8947 */ /* 0x000fd80003800000 */
[----:B------:R-:W-:Y:S02]  /*2930*/  LOP3.LUT R3, R3, 0x3, RZ, 0xc0, !PT ;  /* 0x0000000303037812 */ /* 0x000fe400078ec0ff */
[----:B------:R-:W-:Y:S02]  /*2940*/  MOV R8, R6 ;  /* 0x0000000600087202 */ /* 0x000fe40000000f00 */
[----:B------:R-:W-:-:S07]  /*2950*/  IADD3 R10, PT, PT, -R3, RZ, RZ ;  /* 0x000000ff030a7210 */ /* 0x000fce0007ffe1ff */
.L_x_94:
        /* <DEDUP_REMOVED lines=8> */
.L_x_93:
[----:B------:R-:W-:Y:S05]  /*29e0*/  BSYNC.RECONVERGENT B2 ;  /* 0x0000000000027941 */ /* 0x000fea0003800200 */
.L_x_92:
[----:B------:R-:W-:Y:S05]  /*29f0*/  @!P1 BRA `(.L_x_91) ;  /* 0x0000000000589947 */ /* 0x000fea0003800000 */
[C---:B------:R-:W-:Y:S02]  /*2a00*/  IADD3 R13, PT, PT, R8.reuse, R7, RZ ;  /* 0x00000007080d7210 */ /* 0x040fe40007ffe0ff */
[----:B------:R-:W-:-:S07]  /*2a10*/  IADD3 R7, PT, PT, R8, 0x400, RZ ;  /* 0x0000040008077810 */ /* 0x000fce0007ffe0ff */
.L_x_95:
        /* <DEDUP_REMOVED lines=20> */
.L_x_91:
[----:B------:R-:W-:Y:S05]  /*2b60*/  BSYNC.RECONVERGENT B1 ;  /* 0x0000000000017941 */ /* 0x000fea0003800200 */
.L_x_88:
        /* <DEDUP_REMOVED lines=43> */
[----:B---3--:R-:W-:-:S07]  /*2e20*/  FADD R2, R18, R19 ;  /* 0x0000001312027221 */ /* 0x008fce0000000000 */
.L_x_69:
[----:B------:R-:W-:Y:S05]  /*2e30*/  BSYNC.RECONVERGENT B0 ;  /* 0x0000000000007941 */ /* 0x000fea0003800200 */
.L_x_57:
[----:B------:R-:W-:Y:S05]  /*2e40*/  @P0 EXIT ;  /* 0x000000000000094d */ /* 0x000fea0003800000 */
[----:B------:R-:W5:Y:S02]  /*2e50*/  LDC.64 R4, c[0x0][0x388] ;  /* 0x0000e200ff047b82 */ /* 0x000f640000000a00 */
[----:B-----5:R-:W-:-:S05]  /*2e60*/  IMAD.WIDE.U32 R4, R0, 0x4, R4 ;  /* 0x0000000400047825 */ /* 0x020fca00078e0004 */
[----:B------:R-:W-:Y:S01]  /*2e70*/  STG.E desc[UR8][R4.64], R2 ;  /* 0x0000000204007986 */ /* 0x000fe2000c101908 */
[----:B------:R-:W-:Y:S05]  /*2e80*/  EXIT ;  /* 0x000000000000794d */ /* 0x000fea0003800000 */
.L_x_96:
        /* <DEDUP_REMOVED lines=15> */
.L_x_202:


//--------------------- .text._ZN3cub18CUB_300001_SM_10006detail6reduce28DeviceReduceSingleTileKernelINS2_10policy_hubIfjN4cuda3std3__44plusIvEEE10Policy1000EPKfPfjS9_ffNS7_10__identityEEEvT0_T1_T2_T3_T4_T6_ --------------------------
	.section	.text._ZN3cub18CUB_300001_SM_10006detail6reduce28DeviceReduceSingleTileKernelINS2_10policy_hubIfjN4cuda3std3__44plusIvEEE10Policy1000EPKfPfjS9_ffNS7_10__identityEEEvT0_T1_T2_T3_T4_T6_,"ax",@progbits
	.align	128
        .global         _ZN3cub18CUB_300001_SM_10006detail6reduce28DeviceReduceSingleTileKernelINS2_10policy_hubIfjN4cuda3std3__44plusIvEEE10Policy1000EPKfPfjS9_ffNS7_10__identityEEEvT0_T1_T2_T3_T4_T6_
        .type           _ZN3cub18CUB_300001_SM_10006detail6reduce28DeviceReduceSingleTileKernelINS2_10policy_hubIfjN4cuda3std3__44plusIvEEE10Policy1000EPKfPfjS9_ffNS7_10__identityEEEvT0_T1_T2_T3_T4_T6_,@function
        .size           _ZN3cub18CUB_300001_SM_10006detail6reduce28DeviceReduceSingleTileKernelINS2_10policy_hubIfjN4cuda3std3__44plusIvEEE10Policy1000EPKfPfjS9_ffNS7_10__identityEEEvT0_T1_T2_T3_T4_T6_,(.L_x_203 - _ZN3cub18CUB_300001_SM_10006detail6reduce28DeviceReduceSingleTileKernelINS2_10policy_hubIfjN4cuda3std3__44plusIvEEE10Policy1000EPKfPfjS9_ffNS7_10__identityEEEvT0_T1_T2_T3_T4_T6_)
        .other          _ZN3cub18CUB_300001_SM_10006detail6reduce28DeviceReduceSingleTileKernelINS2_10policy_hubIfjN4cuda3std3__44plusIvEEE10Policy1000EPKfPfjS9_ffNS7_10__identityEEEvT0_T1_T2_T3_T4_T6_,@"STO_CUDA_ENTRY STV_DEFAULT"
_ZN3cub18CUB_300001_SM_10006detail6reduce28DeviceReduceSingleTileKernelINS2_10policy_hubIfjN4cuda3std3__44plusIvEEE10Policy1000EPKfPfjS9_ffNS7_10__identityEEEvT0_T1_T2_T3_T4_T6_:
.text._ZN3cub18CUB_300001_SM_10006detail6reduce28DeviceReduceSingleTileKernelINS2_10policy_hubIfjN4cuda3std3__44plusIvEEE10Policy1000EPKfPfjS9_ffNS7_10__identityEEEvT0_T1_T2_T3_T4_T6_:
        /* <DEDUP_REMOVED lines=13> */
.L_x_97:
[----:B------:R-:W0:Y:S01]  /*00d0*/  LDCU UR4, c[0x0][0x380] ;  /* 0x00007000ff0477ac */ /* 0x000e220008000800 */
[----:B------:R-:W-:Y:S01]  /*00e0*/  BSSY.RECONVERGENT B0, `(.L_x_98) ;  /* 0x0000339000007945 */ /* 0x000fe20003800200 */
[----:B0-----:R-:W-:-:S09]  /*00f0*/  ULOP3.LUT UP0, URZ, UR4, 0x7, URZ, 0xc0, !UPT ;  /* 0x0000000704ff7892 */ /* 0x001fd2000f80c0ff */
[----:B------:R-:W-:Y:S05]  /*0100*/  BRA.U UP0, `(.L_x_99) ;  /* 0x00000019004c7547 */ /* 0x000fea000b800000 */
        /* <DEDUP_REMOVED lines=8> */
[----:B------:R-:W0:Y:S02]  /*0190*/  LDC.64 R2, c[0x0][0x380] ;  /* 0x0000e000ff027b82 */ /* 0x000e240000000a00 */
[----:B0-----:R-:W-:-:S05]  /*01a0*/  IMAD.WIDE.U32 R2, R5, 0x4, R2 ;  /* 0x0000000405027825 */ /* 0x001fca00078e0002 */
[----:B------:R0:W5:Y:S01]  /*01b0*/  LDG.E.CONSTANT R4, desc[UR6][R2.64] ;  /* 0x0000000602047981 */ /* 0x000162000c1e9900 */
[----:B------:R-:W-:-:S07]  /*01c0*/  IADD3 R7, PT, PT, R5, 0x200, RZ ;  /* 0x0000020005077810 */ /* 0x000fce0007ffe0ff */
.L_x_102:
[----:B------:R-:W-:Y:S05]  /*01d0*/  BSYNC.RECONVERGENT B1 ;  /* 0x0000000000017941 */ /* 0x000fea0003800200 */
.L_x_101:
[----:B------:R-:W-:Y:S01]  /*01e0*/  ISETP.GE.U32.AND P0, PT, R7, R0, PT ;  /* 0x000000000700720c */ /* 0x000fe20003f06070 */
        /* <DEDUP_REMOVED lines=15> */
.L_x_107:
        /* <DEDUP_REMOVED lines=9> */
.L_x_106:
[----:B------:R-:W-:Y:S05]  /*0370*/  BSYNC.RECONVERGENT B2 ;  /* 0x0000000000027941 */ /* 0x000fea0003800200 */
.L_x_105:
[----:B------:R-:W-:Y:S05]  /*0380*/  @!P1 BRA `(.L_x_104) ;  /* 0x0000000400509947 */ /* 0x000fea0003800000 */
[----:B------:R-:W0:Y:S01]  /*0390*/  LDC.64 R2, c[0x0][0x380] ;  /* 0x0000e000ff027b82 */ /* 0x000e220000000a00 */
[C---:B------:R-:W-:Y:S01]  /*03a0*/  IADD3 R6, PT, PT, -R7.reuse, R0, RZ ;  /* 0x0000000007067210 */ /* 0x040fe20007ffe1ff */
[----:B------:R-:W-:Y:S01]  /*03b0*/  BSSY.RECONVERGENT B2, `(.L_x_108) ;  /* 0x000002c000027945 */ /* 0x000fe20003800200 */
[----:B------:R-:W-:Y:S02]  /*03c0*/  PLOP3.LUT P0, PT, PT, PT, PT, 0x80, 0x8 ;  /* 0x000000000008781c */ /* 0x000fe40003f0f070 */
[----:B------:R-:W-:Y:S01]  /*03d0*/  ISETP.GT.AND P1, PT, R6, 0x1800, PT ;  /* 0x000018000600780c */ /* 0x000fe20003f24270 */
[----:B0-----:R-:W-:-:S12]  /*03e0*/  IMAD.WIDE.U32 R2, R7, 0x4, R2 ;  /* 0x0000000407027825 */ /* 0x001fd800078e0002 */
[----:B------:R-:W-:Y:S05]  /*03f0*/  @!P1 BRA `(.L_x_109) ;  /* 0x00000000009c9947 */ /* 0x000fea0003800000 */
[----:B------:R-:W-:Y:S02]  /*0400*/  PLOP3.LUT P0, PT, PT, PT, PT, 0x8, 0x80 ;  /* 0x000000000080781c */ /* 0x000fe40003f0e170 */
[----:B------:R-:W-:-:S11]  /*0410*/  IADD3 R10, PT, PT, R0, -0x1800, RZ ;  /* 0xffffe800000a7810 */ /* 0x000fd60007ffe0ff */
.L_x_110:
[----:B------:R-:W2:Y:S04]  /*0420*/  LDG.E.CONSTANT R17, desc[UR6][R2.64] ;  /* 0x0000000602117981 */ /* 0x000ea8000c1e9900 */
[----:B------:R-:W3:Y:S04]  /*0430*/  LDG.E.CONSTANT R18, desc[UR6][R2.64+0x800] ;  /* 0x0008000602127981 */ /* 0x000ee8000c1e9900 */
[----:B------:R-:W4:Y:S04]  /*0440*/  LDG.E.CONSTANT R20, desc[UR6][R2.64+0x1000] ;  /* 0x0010000602147981 */ /* 0x000f28000c1e9900 */
        /* <DEDUP_REMOVED lines=12> */
[----:B------:R0:W4:Y:S01]  /*0510*/  LDG.E.CONSTANT R6, desc[UR6][R2.64+0x7800] ;  /* 0x0078000602067981 */ /* 0x000122000c1e9900 */
[----:B------:R-:W-:-:S04]  /*0520*/  IADD3 R7, PT, PT, R7, 0x2000, RZ ;  /* 0x0000200007077810 */ /* 0x000fc80007ffe0ff */
[----:B------:R-:W-:Y:S02]  /*0530*/  ISETP.GE.AND P1, PT, R7, R10, PT ;  /* 0x0000000a0700720c */ /* 0x000fe40003f26270 */
[----:B0-----:R-:W-:-:S04]  /*0540*/  IADD3 R2, P2, PT, R2, 0x8000, RZ ;  /* 0x0000800002027810 */ /* 0x001fc80007f5e0ff */
[----:B------:R-:W-:Y:S01]  /*0550*/  IADD3.X R3, PT, PT, RZ, R3, RZ, P2, !PT ;  /* 0x00000003ff037210 */ /* 0x000fe200017fe4ff */
        /* <DEDUP_REMOVED lines=17> */
.L_x_109:
[----:B------:R-:W-:Y:S05]  /*0670*/  BSYNC.RECONVERGENT B2 ;  /* 0x0000000000027941 */ /* 0x000fea0003800200 */
.L_x_108:
[----:B------:R-:W-:Y:S01]  /*0680*/  IADD3 R6, PT, PT, -R7, R0, RZ ;  /* 0x0000000007067210 */ /* 0x000fe20007ffe1ff */
[----:B------:R-:W-:Y:S03]  /*0690*/  BSSY.RECONVERGENT B2, `(.L_x_111) ;  /* 0x0000019000027945 */ /* 0x000fe60003800200 */
[----:B------:R-:W-:-:S13]  /*06a0*/  ISETP.GT.AND P1, PT, R6, 0x800, PT ;  /* 0x000008000600780c */ /* 0x000fda0003f24270 */
[----:B------:R-:W-:Y:S05]  /*06b0*/  @!P1 BRA `(.L_x_112) ;  /* 0x0000000000589947 */ /* 0x000fea0003800000 */
[----:B------:R-:W2:Y:S04]  /*06c0*/  LDG.E.CONSTANT R9, desc[UR6][R2.64] ;  /* 0x0000000602097981 */ /* 0x000ea8000c1e9900 */
[----:B------:R-:W3:Y:S04]  /*06d0*/  LDG.E.CONSTANT R6, desc[UR6][R2.64+0x800] ;  /* 0x0008000602067981 */ /* 0x000ee8000c1e9900 */
[----:B------:R-:W4:Y:S04]  /*06e0*/  LDG.E.CONSTANT R11, desc[UR6][R2.64+0x1000] ;  /* 0x00100006020b7981 */ /* 0x000f28000c1e9900 */
[----:B------:R-:W4:Y:S04]  /*06f0*/  LDG.E.CONSTANT R13, desc[UR6][R2.64+0x1800] ;  /* 0x00180006020d7981 */ /* 0x000f28000c1e9900 */
[----:B------:R-:W4:Y:S04]  /*0700*/  LDG.E.CONSTANT R15, desc[UR6][R2.64+0x2000] ;  /* 0x00200006020f7981 */ /* 0x000f28000c1e9900 */
[----:B------:R-:W4:Y:S04]  /*0710*/  LDG.E.CONSTANT R17, desc[UR6][R2.64+0x2800] ;  /* 0x0028000602117981 */ /* 0x000f28000c1e9900 */
[----:B------:R-:W4:Y:S04]  /*0720*/  LDG.E.CONSTANT R19, desc[UR6][R2.64+0x3000] ;  /* 0x0030000602137981 */ /* 0x000f28000c1e9900 */
[----:B------:R0:W4:Y:S01]  /*0730*/  LDG.E.CONSTANT R21, desc[UR6][R2.64+0x3800] ;  /* 0x0038000602157981 */ /* 0x000122000c1e9900 */
[----:B------:R-:W-:-:S02]  /*0740*/  IADD3 R8, P1, PT, R2, 0x4000, RZ ;  /* 0x0000400002087810 */ /* 0x000fc40007f3e0ff */
[----:B------:R-:W-:Y:S02]  /*0750*/  PLOP3.LUT P0, PT, PT, PT, PT, 0x8, 0x80 ;  /* 0x000000000080781c */ /* 0x000fe40003f0e170 */
[----:B------:R-:W-:Y:S02]  /*0760*/  IADD3 R7, PT, PT, R7, 0x1000, RZ ;  /* 0x0000100007077810 */ /* 0x000fe40007ffe0ff */
[----:B0-----:R-:W-:Y:S01]  /*0770*/  MOV R2, R8 ;  /* 0x0000000800027202 */ /* 0x001fe20000000f00 */
[----:B--2--5:R-:W-:-:S04]  /*0780*/  FADD R9, R4, R9 ;  /* 0x0000000904097221 */ /* 0x024fc80000000000 */
[----:B---3--:R-:W-:Y:S01]  /*0790*/  FADD R6, R9, R6 ;  /* 0x0000000609067221 */ /* 0x008fe20000000000 */
[----:B------:R-:W-:-:S03]  /*07a0*/  IADD3.X R9, PT, PT, RZ, R3, RZ, P1, !PT ;  /* 0x00000003ff097210 */ /* 0x000fc60000ffe4ff */
[----:B----4-:R-:W-:Y:S01]  /*07b0*/  FADD R6, R6, R11 ;  /* 0x0000000b06067221 */ /* 0x010fe20000000000 */
[----:B------:R-:W-:-:S03]  /*07c0*/  MOV R3, R9 ;  /* 0x0000000900037202 */ /* 0x000fc60000000f00 */
[----:B------:R-:W-:-:S04]  /*07d0*/  FADD R6, R6, R13 ;  /* 0x0000000d06067221 */ /* 0x000fc80000000000 */
[----:B------:R-:W-:-:S04]  /*07e0*/  FADD R6, R6, R15 ;  /* 0x0000000f06067221 */ /* 0x000fc80000000000 */
[----:B------:R-:W-:-:S04]  /*07f0*/  FADD R6, R6, R17 ;  /* 0x0000001106067221 */ /* 0x000fc80000000000 */
[----:B------:R-:W-:-:S04]  /*0800*/  FADD R6, R6, R19 ;  /* 0x0000001306067221 */ /* 0x000fc80000000000 */
[----:B------:R-:W-:-:S07]  /*0810*/  FADD R4, R6, R21 ;  /* 0x0000001506047221 */ /* 0x000fce0000000000 */
.L_x_112:
[----:B------:R-:W-:Y:S05]  /*0820*/  BSYNC.RECONVERGENT B2 ;  /* 0x0000000000027941 */ /* 0x000fea0003800200 */
.L_x_111:
[----:B------:R-:W-:-:S13]  /*0830*/  ISETP.LT.OR P0, PT, R7, R0, P0 ;  /* 0x000000000700720c */ /* 0x000fda0000701670 */
[----:B------:R-:W-:Y:S05]  /*0840*/  @!P0 BRA `(.L_x_104) ;  /* 0x0000000000208947 */ /* 0x000fea0003800000 */
        /* <DEDUP_REMOVED lines=8> */
.L_x_104:
[----:B------:R-:W-:Y:S05]  /*08d0*/  BSYNC.RECONVERGENT B1 ;  /* 0x0000000000017941 */ /* 0x000fea0003800200 */
.L_x_103:
[----:B------:R-:W-:-:S13]  /*08e0*/  ISETP.GE.U32.AND P0, PT, R0, 0x200, PT ;  /* 0x000002000000780c */ /* 0x000fda0003f06070 */
[----:B------:R-:W-:Y:S05]  /*08f0*/  @!P0 BRA `(.L_x_113) ;  /* 0x0000000000b48947 */ /* 0x000fea0003800000 */
[----:B0----5:R-:W0:Y:S01]  /*0900*/  SHFL.DOWN P0, R3, R4, 0x1, 0x1f ;  /* 0x08201f0004037f89 */ /* 0x021e220000000000 */
        /* <DEDUP_REMOVED lines=44> */
.L_x_113:
[----:B0-----:R-:W-:-:S04]  /*0bd0*/  LOP3.LUT R2, R5, 0x3e0, RZ, 0xc0, !PT ;  /* 0x000003e005027812 */ /* 0x001fc800078ec0ff */
[----:B------:R-:W-:Y:S02]  /*0be0*/  IADD3 R3, PT, PT, R2, 0x20, RZ ;  /* 0x0000002002037810 */ /* 0x000fe40007ffe0ff */
[----:B------:R-:W-:Y:S02]  /*0bf0*/  LOP3.LUT R7, RZ, R2, RZ, 0x33, !PT ;  /* 0x00000002ff077212 */ /* 0x000fe400078e33ff */
[-C--:B------:R-:W-:Y:S01]  /*0c00*/  ISETP.GT.U32.AND P0, PT, R3, R0.reuse, PT ;  /* 0x000000000300720c */ /* 0x080fe20003f04070 */
[----:B------:R-:W0:Y:S01]  /*0c10*/  S2R R2, SR_LANEID ;  /* 0x0000000000027919 */ /* 0x000e220000000000 */
[----:B------:R-:W-:-:S04]  /*0c20*/  IADD3 R7, PT, PT, R7, R0, RZ ;  /* 0x0000000007077210 */ /* 0x000fc80007ffe0ff */
[----:B------:R-:W-:-:S06]  /*0c30*/  SEL R7, R7, 0x1f, P0 ;  /* 0x0000001f07077807 */ /* 0x000fcc0000000000 */
[----:B-----5:R-:W1:Y:S01]  /*0c40*/  SHFL.DOWN P0, R3, R4, 0x1, R7 ;  /* 0x0820000004037989 */ /* 0x020e620000000007 */
[----:B0-----:R-:W-:Y:S01]  /*0c50*/  ISETP.NE.AND P1, PT, R2, RZ, PT ;  /* 0x000000ff0200720c */ /* 0x001fe20003f25270 */
[----:B-1----:R-:W-:-:S05]  /*0c60*/  @P0 FADD R3, R3, R4 ;  /* 0x0000000403030221 */ /* 0x002fca0000000000 */
[----:B------:R-:W0:Y:S07]  /*0c70*/  SHFL.DOWN P0, R6, R3, 0x2, R7 ;  /* 0x0840000003067989 */ /* 0x000e2e0000000007 */
[----:B------:R-:W1:Y:S01]  /*0c80*/  @!P1 S2R R11, SR_CgaCtaId ;  /* 0x00000000000b9919 */ /* 0x000e620000008800 */
[----:B------:R-:W-:Y:S01]  /*0c90*/  @!P1 MOV R4, 0x400 ;  /* 0x0000040000049802 */ /* 0x000fe20000000f00 */
[----:B0-----:R-:W-:Y:S01]  /*0ca0*/  @P0 FADD R6, R3, R6 ;  /* 0x0000000603060221 */ /* 0x001fe20000000000 */
[----:B------:R-:W-:-:S04]  /*0cb0*/  @!P1 SHF.R.U32.HI R3, RZ, 0x3, R5 ;  /* 0x00000003ff039819 */ /* 0x000fc80000011605 */
[----:B------:R-:W0:Y:S01]  /*0cc0*/  SHFL.DOWN P0, R8, R6, 0x4, R7 ;  /* 0x0880000006087989 */ /* 0x000e220000000007 */
[----:B------:R-:W-:Y:S02]  /*0cd0*/  @!P1 LOP3.LUT R3, R3, 0x7c, RZ, 0xc0, !PT ;  /* 0x0000007c03039812 */ /* 0x000fe400078ec0ff */
[----:B-1----:R-:W-:-:S04]  /*0ce0*/  @!P1 LEA R4, R11, R4, 0x18 ;  /* 0x000000040b049211 */ /* 0x002fc800078ec0ff */
        /* <DEDUP_REMOVED lines=12> */
[C---:B------:R-:W-:Y:S02]  /*0db0*/  ISETP.GT.U32.AND P2, PT, R0.reuse, 0x20, PT ;  /* 0x000000200000780c */ /* 0x040fe40003f44070 */
[C---:B------:R-:W-:Y:S02]  /*0dc0*/  ISETP.GT.U32.AND P3, PT, R0.reuse, 0x40, PT ;  /* 0x000000400000780c */ /* 0x040fe40003f64070 */
[C---:B------:R-:W-:Y:S02]  /*0dd0*/  ISETP.GT.U32.AND P1, PT, R0.reuse, 0x60, PT ;  /* 0x000000600000780c */ /* 0x040fe40003f24070 */
[----:B------:R-:W-:Y:S01]  /*0de0*/  ISETP.GT.U32.AND P4, PT, R0, 0xc0, PT ;  /* 0x000000c00000780c */ /* 0x000fe20003f84070 */
[----:B0-----:R-:W-:-:S09]  /*0df0*/  ULEA UR4, UR5, UR4, 0x18 ;  /* 0x0000000405047291 */ /* 0x001fd2000f8ec0ff */
[----:B------:R-:W1:Y:S04]  /*0e00*/  LDS.128 R16, [UR4+0x10] ;  /* 0x00001004ff107984 */ /* 0x000e680008000c00 */
[----:B------:R-:W0:Y:S04]  /*0e10*/  LDS.128 R4, [UR4+0x20] ;  /* 0x00002004ff047984 */ /* 0x000e280008000c00 */
        /* <DEDUP_REMOVED lines=29> */
.L_x_100:
[----:B------:R-:W0:Y:S01]  /*0ff0*/  S2R R4, SR_TID.X ;  /* 0x0000000000047919 */ /* 0x000e220000002100 */
[----:B------:R-:W1:Y:S02]  /*1000*/  LDCU.64 UR4, c[0x0][0x380] ;  /* 0x00007000ff0477ac */ /* 0x000e640008000a00 */
[----:B-1----:R-:W-:Y:S02]  /*1010*/  MOV R2, UR4 ;  /* 0x0000000400027c02 */ /* 0x002fe40008000f00 */
[----:B------:R-:W-:Y:S02]  /*1020*/  MOV R3, UR5 ;  /* 0x0000000500037c02 */ /* 0x000fe40008000f00 */
[----:B0-----:R-:W-:-:S05]  /*1030*/  SHF.L.U32 R5, R4, 0x1, RZ ;  /* 0x0000000104057819 */ /* 0x001fca00000006ff */
        /* <DEDUP_REMOVED lines=9> */
[----:B------:R-:W-:Y:S01]  /*10d0*/  UMOV UR4, 0x2000 ;  /* 0x0000200000047882 */ /* 0x000fe20000000000 */
[----:B--2---:R-:W-:Y:S01]  /*10e0*/  FADD R23, R22, R23 ;  /* 0x0000001716177221 */ /* 0x004fe20000000000 */
[----:B------:R-:W-:-:S04]  /*10f0*/  IADD3 R22, PT, PT, R0, -0x2000, RZ ;  /* 0xffffe00000167810 */ /* 0x000fc80007ffe0ff */
[----:B------:R-:W-:Y:S01]  /*1100*/  ISETP.GE.U32.AND P0, PT, R22, 0x2000, PT ;  /* 0x000020001600780c */ /* 0x000fe20003f06070 */
[----:B---3--:R-:W-:Y:S01]  /*1110*/  FADD R20, R20, R21 ;  /* 0x0000001514147221 */ /* 0x008fe20000000000 */
        /* <DEDUP_REMOVED lines=12> */
[----:B------:R-:W-:Y:S01]  /*11e0*/  FADD R23, R15, R6 ;  /* 0x000000060f177221 */ /* 0x000fe20000000000 */
[----:B------:R-:W-:Y:S06]  /*11f0*/  @!P0 BRA `(.L_x_115) ;  /* 0x00000000008c8947 */ /* 0x000fec0003800000 */
[----:B------:R-:W0:Y:S01]  /*1200*/  LDC R0, c[0x0][0x390] ;  /* 0x0000e400ff007b82 */ /* 0x000e220000000800 */
[----:B------:R-:W-:-:S07]  /*1210*/  UMOV UR4, 0x2000 ;  /* 0x0000200000047882 */ /* 0x000fce0000000000 */
[----:B------:R-:W1:Y:S02]  /*1220*/  LDC.64 R2, c[0x0][0x380] ;  /* 0x0000e000ff027b82 */ /* 0x000e640000000a00 */
.L_x_117:
[----:B------:R-:W-:-:S05]  /*1230*/  IADD3 R25, PT, PT, R5, UR4, RZ ;  /* 0x0000000405197c10 */ /* 0x000fca000fffe0ff */
        /* <DEDUP_REMOVED lines=9> */
[----:B--2---:R-:W-:Y:S01]  /*12d0*/  FADD R6, R6, R23 ;  /* 0x0000001706067221 */ /* 0x004fe20000000000 */
[----:B---3--:R-:W-:-:S04]  /*12e0*/  FADD R7, R7, R8 ;  /* 0x0000000807077221 */ /* 0x008fc80000000000 */
[----:B------:R-:W-:Y:S01]  /*12f0*/  FADD R6, R6, R7 ;  /* 0x0000000706067221 */ /* 0x000fe20000000000 */
[----:B0-----:R-:W-:Y:S01]  /*1300*/  IADD3 R7, PT, PT, R0, -UR4, RZ ;  /* 0x8000000400077c10 */ /* 0x001fe2000fffe0ff */
[----:B----4-:R-:W-:Y:S01]  /*1310*/  FADD R8, R9, R10 ;  /* 0x0000000a09087221 */ /* 0x010fe20000000000 */
[----:B-----5:R-:W-:Y:S02]  /*1320*/  FADD R11, R11, R12 ;  /* 0x0000000c0b0b7221 */ /* 0x020fe40000000000 */
[----:B------:R-:W-:Y:S01]  /*1330*/  ISETP.GE.U32.AND P0, PT, R7, 0x2000, PT ;  /* 0x000020000700780c */ /* 0x000fe20003f06070 */
        /* <DEDUP_REMOVED lines=12> */
[----:B------:R-:W-:-:S06]  /*1400*/  UIADD3 UR4, UPT, UPT, UR4, 0x2000, URZ ;  /* 0x0000200004047890 */ /* 0x000fcc000fffe0ff */
[----:B------:R-:W-:-:S13]  /*1410*/  ISETP.LT.U32.AND P0, PT, R22, UR4, PT ;  /* 0x0000000416007c0c */ /* 0x000fda000bf01070 */
[----:B------:R-:W-:Y:S05]  /*1420*/  @!P0 BRA `(.L_x_117) ;  /* 0xfffffffc00808947 */ /* 0x000fea000383ffff */
.L_x_115:
[----:B------:R-:W-:-:S13]  /*1430*/  ISETP.LE.U32.AND P0, PT, R0, UR4, PT ;  /* 0x0000000400007c0c */ /* 0x000fda000bf03070 */
[----:B------:R-:W-:Y:S05]  /*1440*/  @P0 BRA `(.L_x_116) ;  /* 0x0000000000c80947 */ /* 0x000fea0003800000 */
[----:B------:R-:W-:Y:S01]  /*1450*/  IADD3 R5, PT, PT, R0, -UR4, RZ ;  /* 0x8000000400057c10 */ /* 0x000fe2000fffe0ff */
[----:B------:R-:W-:Y:S03]  /*1460*/  BSSY.RECONVERGENT B1, `(.L_x_116) ;  /* 0x0000030000017945 */ /* 0x000fe60003800200 */
[----:B------:R-:W-:-:S13]  /*1470*/  ISETP.GE.AND P0, PT, R4, R5, PT ;  /* 0x000000050400720c */ /* 0x000fda0003f06270 */
[----:B------:R-:W-:Y:S05]  /*1480*/  @P0 BRA `(.L_x_118) ;  /* 0x0000000000b40947 */ /* 0x000fea0003800000 */
[----:B------:R-:W-:Y:S01]  /*1490*/  LOP3.LUT R7, RZ, R4, RZ, 0x33, !PT ;  /* 0x00000004ff077212 */ /* 0x000fe200078e33ff */
[----:B------:R-:W-:Y:S03]  /*14a0*/  BSSY.RECONVERGENT B2, `(.L_x_119) ;  /* 0x0000014000027945 */ /* 0x000fe60003800200 */
[----:B------:R-:W-:-:S04]  /*14b0*/  IADD3 R7, PT, PT, R0, -UR4, R7 ;  /* 0x8000000400077c10 */ /* 0x000fc8000fffe007 */
[C---:B------:R-:W-:Y:S02]  /*14c0*/  LOP3.LUT R0, R7.reuse, 0x600, RZ, 0xc0, !PT ;  /* 0x0000060007007812 */ /* 0x040fe400078ec0ff */
[----:B------:R-:W-:Y:S02]  /*14d0*/  ISETP.GE.U32.AND P1, PT, R7, 0x600, PT ;  /* 0x000006000700780c */ /* 0x000fe40003f26070 */
[----:B------:R-:W-:Y:S02]  /*14e0*/  ISETP.NE.AND P0, PT, R0, 0x600, PT ;  /* 0x000006000000780c */ /* 0x000fe40003f05270 */
[----:B------:R-:W-:-:S11]  /*14f0*/  MOV R0, R4 ;  /* 0x0000000400007202 */ /* 0x000fd60000000f00 */
[----:B------:R-:W-:Y:S05]  /*1500*/  @!P0 BRA `(.L_x_120) ;  /* 0x0000000000348947 */ /* 0x000fea0003800000 */
[----:B------:R-:W-:Y:S02]  /*1510*/  LEA.HI R0, R7, 0x1, RZ, 0x17 ;  /* 0x0000000107007811 */ /* 0x000fe400078fb8ff */
[----:B------:R-:W-:Y:S02]  /*1520*/  IADD3 R9, PT, PT, R4, UR4, RZ ;  /* 0x0000000404097c10 */ /* 0x000fe4000fffe0ff */
[----:B------:R-:W-:Y:S02]  /*1530*/  LOP3.LUT R6, R0, 0x3, RZ, 0xc0, !PT ;  /* 0x0000000300067812 */ /* 0x000fe400078ec0ff */
[----:B------:R-:W-:Y:S02]  /*1540*/  MOV R0, R4 ;  /* 0x0000000400007202 */ /* 0x000fe40000000f00 */
[----:B------:R-:W-:-:S07]  /*1550*/  IADD3 R8, PT, PT, -R6, RZ, RZ ;  /* 0x000000ff06087210 */ /* 0x000fce0007ffe1ff */
.L_x_121:
        /* <DEDUP_REMOVED lines=8> */
.L_x_120:
[----:B------:R-:W-:Y:S05]  /*15e0*/  BSYNC.RECONVERGENT B2 ;  /* 0x0000000000027941 */ /* 0x000fea0003800200 */
.L_x_119:
[----:B------:R-:W-:Y:S05]  /*15f0*/  @!P1 BRA `(.L_x_118) ;  /* 0x0000000000589947 */ /* 0x000fea0003800000 */
[C---:B------:R-:W-:Y:S02]  /*1600*/  IADD3 R14, PT, PT, R0.reuse, 0x400, RZ ;  /* 0x00000400000e7810 */ /* 0x040fe40007ffe0ff */
[----:B------:R-:W-:-:S07]  /*1610*/  IADD3 R15, PT, PT, R0, UR4, RZ ;  /* 0x00000004000f7c10 */ /* 0x000fce000fffe0ff */
.L_x_122:
[C---:B------:R-:W-:Y:S01]  /*1620*/  IADD3 R9, PT, PT, R15.reuse, 0x200, RZ ;  /* 0x000002000f097810 */ /* 0x040fe20007ffe0ff */
        /* <DEDUP_REMOVED lines=10> */
[----:B------:R-:W-:-:S02]  /*16d0*/  IADD3 R0, PT, PT, R14, 0x400, RZ ;  /* 0x000004000e007810 */ /* 0x000fc40007ffe0ff */
[----:B------:R-:W-:Y:S02]  /*16e0*/  IADD3 R14, PT, PT, R14, 0x800, RZ ;  /* 0x000008000e0e7810 */ /* 0x000fe40007ffe0ff */
[----:B------:R-:W-:Y:S02]  /*16f0*/  ISETP.GE.AND P0, PT, R0, R5, PT ;  /* 0x000000050000720c */ /* 0x000fe40003f06270 */
[----:B------:R-:W-:Y:S01]  /*1700*/  IADD3 R15, PT, PT, R15, 0x800, RZ ;  /* 0x000008000f0f7810 */ /* 0x000fe20007ffe0ff */
[----:B--2---:R-:W-:-:S04]  /*1710*/  FADD R23, R6, R23 ;  /* 0x0000001706177221 */ /* 0x004fc80000000000 */
[----:B---3--:R-:W-:-:S04]  /*1720*/  FADD R23, R23, R8 ;  /* 0x0000000817177221 */ /* 0x008fc80000000000 */
[----:B----4-:R-:W-:-:S04]  /*1730*/  FADD R23, R23, R10 ;  /* 0x0000000a17177221 */ /* 0x010fc80000000000 */
[----:B-----5:R-:W-:Y:S01]  /*1740*/  FADD R23, R23, R12 ;  /* 0x0000000c17177221 */ /* 0x020fe20000000000 */
[----:B------:R-:W-:Y:S06]  /*1750*/  @!P0 BRA `(.L_x_122) ;  /* 0xfffffffc00b08947 */ /* 0x000fec000383ffff */
.L_x_118:
[----:B------:R-:W-:Y:S05]  /*1760*/  BSYNC.RECONVERGENT B1 ;  /* 0x0000000000017941 */ /* 0x000fea0003800200 */
.L_x_116:
        /* <DEDUP_REMOVED lines=25> */
[----:B0-----:R-:W0:Y:S04]  /*1900*/  LDS.128 R4, [UR4+0x10] ;  /* 0x00001004ff047984 */ /* 0x001e280008000c00 */
        /* <DEDUP_REMOVED lines=19> */
.L_x_99:
        /* <DEDUP_REMOVED lines=12> */
.L_x_125:
[----:B------:R-:W-:Y:S05]  /*1b00*/  BSYNC.RECONVERGENT B1 ;  /* 0x0000000000017941 */ /* 0x000fea0003800200 */
.L_x_124:
        /* <DEDUP_REMOVED lines=16> */
.L_x_130:
        /* <DEDUP_REMOVED lines=9> */
.L_x_129:
[----:B------:R-:W-:Y:S05]  /*1ca0*/  BSYNC.RECONVERGENT B2 ;  /* 0x0000000000027941 */ /* 0x000fea0003800200 */
.L_x_128:
        /* <DEDUP_REMOVED lines=10> */
.L_x_133:
        /* <DEDUP_REMOVED lines=37> */
.L_x_132:
[----:B------:R-:W-:Y:S05]  /*1fa0*/  BSYNC.RECONVERGENT B2 ;  /* 0x0000000000027941 */ /* 0x000fea0003800200 */
.L_x_131:
        /* <DEDUP_REMOVED lines=26> */
.L_x_135:
[----:B------:R-:W-:Y:S05]  /*2150*/  BSYNC.RECONVERGENT B2 ;  /* 0x0000000000027941 */ /* 0x000fea0003800200 */
.L_x_134:
        /* <DEDUP_REMOVED lines=10> */
.L_x_127:
[----:B------:R-:W-:Y:S05]  /*2200*/  BSYNC.RECONVERGENT B1 ;  /* 0x0000000000017941 */ /* 0x000fea0003800200 */
.L_x_126:
        /* <DEDUP_REMOVED lines=47> */
.L_x_136:
        /* <DEDUP_REMOVED lines=35> */
[----:B------:R-:W0:Y:S04]  /*2730*/  LDS.128 R16, [UR4+0x10] ;  /* 0x00001004ff107984 */ /* 0x000e280008000c00 */
[----:B------:R-:W1:Y:S04]  /*2740*/  LDS.128 R4, [UR4+0x20] ;  /* 0x00002004ff047984 */ /* 0x000e680008000c00 */
[----:B------:R-:W2:Y:S04]  /*2750*/  LDS.128 R8, [UR4+0x30] ;  /* 0x00003004ff087984 */ /* 0x000ea80008000c00 */
[----:B------:R-:W3:Y:S01]  /*2760*/  LDS.128 R12, [UR4+0x40] ;  /* 0x00004004ff0c7984 */ /* 0x000ee20008000c00 */
[----:B0-----:R-:W-:Y:S01]  /*2770*/  @P2 FADD R2, R2, R17 ;  /* 0x0000001102022221 */ /* 0x001fe20000000000 */
[----:B------:R-:W-:-:S03]  /*2780*/  ISETP.GT.U32.AND P2, PT, R0, 0x80, PT ;  /* 0x000000800000780c */ /* 0x000fc60003f44070 */
[----:B------:R-:W-:Y:S01]  /*2790*/  @P3 FADD R2, R2, R18 ;  /* 0x0000001202023221 */ /* 0x000fe20000000000 */
[----:B------:R-:W-:-:S03]  /*27a0*/  ISETP.GT.U32.AND P3, PT, R0, 0xa0, PT ;  /* 0x000000a00000780c */ /* 0x000fc60003f64070 */
[----:B------:R-:W-:Y:S01]  /*27b0*/  @P1 FADD R2, R2, R19 ;  /* 0x0000001302021221 */ /* 0x000fe20000000000 */
[----:B------:R-:W-:-:S05]  /*27c0*/  ISETP.GT.U32.AND P1, PT, R0, 0xe0, PT ;  /* 0x000000e00000780c */ /* 0x000fca0003f24070 */
[----:B-1----:R-:W-:Y:S01]  /*27d0*/  @P2 FADD R2, R2, R4 ;  /* 0x0000000402022221 */ /* 0x002fe20000000000 */
        /* <DEDUP_REMOVED lines=20> */
.L_x_123:
[----:B------:R-:W0:Y:S01]  /*2920*/  S2R R9, SR_TID.X ;  /* 0x0000000000097919 */ /* 0x000e220000002100 */
[----:B------:R-:W1:Y:S02]  /*2930*/  LDCU.64 UR4, c[0x0][0x380] ;  /* 0x00007000ff0477ac */ /* 0x000e640008000a00 */
[----:B-1----:R-:W-:Y:S02]  /*2940*/  MOV R4, UR4 ;  /* 0x0000000400047c02 */ /* 0x002fe40008000f00 */
[----:B------:R-:W-:-:S03]  /*2950*/  MOV R5, UR5 ;  /* 0x0000000500057c02 */ /* 0x000fc60008000f00 */
        /* <DEDUP_REMOVED lines=17> */
[----:B--2---:R-:W-:Y:S01]  /*2a70*/  FADD R8, R23, R8 ;  /* 0x0000000817087221 */ /* 0x004fe20000000000 */
[----:B---3--:R-:W-:-:S04]  /*2a80*/  FADD R11, R10, R11 ;  /* 0x0000000b0a0b7221 */ /* 0x008fc80000000000 */
[----:B------:R-:W-:Y:S01]  /*2a90*/  FADD R11, R8, R11 ;  /* 0x0000000b080b7221 */ /* 0x000fe20000000000 */
[----:B------:R-:W-:Y:S01]  /*2aa0*/  IADD3 R8, PT, PT, R0, -0x2000, RZ ;  /* 0xffffe00000087810 */ /* 0x000fe20007ffe0ff */
[----:B----4-:R-:W-:-:S03]  /*2ab0*/  FADD R12, R12, R13 ;  /* 0x0000000d0c0c7221 */ /* 0x010fc60000000000 */
[----:B------:R-:W-:Y:S01]  /*2ac0*/  ISETP.GE.U32.AND P0, PT, R8, 0x2000, PT ;  /* 0x000020000800780c */ /* 0x000fe20003f06070 */
        /* <DEDUP_REMOVED lines=14> */
[----:B------:R-:W-:-:S07]  /*2bb0*/  MOV R11, 0x2000 ;  /* 0x00002000000b7802 */ /* 0x000fce0000000f00 */
[----:B------:R-:W1:Y:S02]  /*2bc0*/  LDC.64 R4, c[0x0][0x380] ;  /* 0x0000e000ff047b82 */ /* 0x000e640000000a00 */
.L_x_139:
[----:B------:R-:W-:Y:S01]  /*2bd0*/  IMAD.WIDE.U32 R6, R11, 0x4, R2 ;  /* 0x000000040b067825 */ /* 0x000fe200078e0002 */
[----:B------:R-:W-:-:S04]  /*2be0*/  IADD3 R29, PT, PT, R9, R11, RZ ;  /* 0x0000000b091d7210 */ /* 0x000fc80007ffe0ff */
[----:B------:R-:W2:Y:S01]  /*2bf0*/  LDG.E.CONSTANT R19, desc[UR6][R6.64+0x5800] ;  /* 0x0058000606137981 */ /* 0x000ea2000c1e9900 */
[----:B-1----:R-:W-:-:S03]  /*2c00*/  IMAD.WIDE.U32 R28, R29, 0x4, R4 ;  /* 0x000000041d1c7825 */ /* 0x002fc600078e0004 */
[----:B------:R-:W2:Y:S04]  /*2c10*/  LDG.E.CONSTANT R0, desc[UR6][R6.64+0x6000] ;  /* 0x0060000606007981 */ /* 0x000ea8000c1e9900 */
[----:B------:R-:W3:Y:S04]  /*2c20*/  LDG.E.CONSTANT R22, desc[UR6][R6.64+0x1800] ;  /* 0x0018000606167981 */ /* 0x000ee8000c1e9900 */
[----:B------:R-:W3:Y:S04]  /*2c30*/  LDG.E.CONSTANT R25, desc[UR6][R6.64+0x2000] ;  /* 0x0020000606197981 */ /* 0x000ee8000c1e9900 */
        /* <DEDUP_REMOVED lines=11> */
[----:B------:R1:W5:Y:S01]  /*2cf0*/  LDG.E.CONSTANT R24, desc[UR6][R6.64+0x7800] ;  /* 0x0078000606187981 */ /* 0x000362000c1e9900 */
[----:B--2---:R-:W-:Y:S01]  /*2d00*/  FADD R19, R19, R0 ;  /* 0x0000000013137221 */ /* 0x004fe20000000000 */
[----:B0-----:R-:W-:-:S04]  /*2d10*/  MOV R0, R12 ;  /* 0x0000000c00007202 */ /* 0x001fc80000000f00 */
[----:B-1----:R-:W-:Y:S01]  /*2d20*/  IADD3 R6, PT, PT, -R11, R0, RZ ;  /* 0x000000000b067210 */ /* 0x002fe20007ffe1ff */
[----:B---3--:R-:W-:-:S03]  /*2d30*/  FADD R22, R22, R25 ;  /* 0x0000001916167221 */ /* 0x008fc60000000000 */
[----:B------:R-:W-:Y:S01]  /*2d40*/  ISETP.GE.U32.AND P0, PT, R6, 0x2000, PT ;  /* 0x000020000600780c */ /* 0x000fe20003f06070 */
[----:B----4-:R-:W-:Y:S01]  /*2d50*/  FADD R21, R21, R10 ;  /* 0x0000000a15157221 */ /* 0x010fe20000000000 */
[----:B-----5:R-:W-:-:S04]  /*2d60*/  FADD R27, R26, R27 ;  /* 0x0000001b1a1b7221 */ /* 0x020fc80000000000 */
[----:B------:R-:W-:Y:S01]  /*2d70*/  FADD R22, R22, R27 ;  /* 0x0000001b16167221 */ /* 0x000fe20000000000 */
[----:B------:R-:W-:Y:S01]  /*2d80*/  FADD R20, R20, R23 ;  /* 0x0000001714147221 */ /* 0x000fe20000000000 */
[----:B------:R-:W-:-:S04]  /*2d90*/  FADD R15, R18, R15 ;  /* 0x0000000f120f7221 */ /* 0x000fc80000000000 */
[----:B------:R-:W-:Y:S01]  /*2da0*/  FADD R15, R20, R15 ;  /* 0x0000000f140f7221 */ /* 0x000fe20000000000 */
[----:B------:R-:W-:-:S04]  /*2db0*/  FADD R16, R16, R13 ;  /* 0x0000000d10107221 */ /* 0x000fc80000000000 */
[----:B------:R-:W-:Y:S01]  /*2dc0*/  FADD R21, R21, R16 ;  /* 0x0000001015157221 */ /* 0x000fe20000000000 */
[----:B------:R-:W-:-:S04]  /*2dd0*/  FADD R14, R17, R14 ;  /* 0x0000000e110e7221 */ /* 0x000fc80000000000 */
[----:B------:R-:W-:Y:S01]  /*2de0*/  FADD R14, R19, R14 ;  /* 0x0000000e130e7221 */ /* 0x000fe20000000000 */
[----:B------:R-:W-:-:S03]  /*2df0*/  FADD R21, R21, R22 ;  /* 0x0000001615157221 */ /* 0x000fc60000000000 */
[----:B------:R-:W-:-:S04]  /*2e00*/  FADD R14, R15, R14 ;  /* 0x0000000e0f0e7221 */ /* 0x000fc80000000000 */
[----:B------:R-:W-:-:S04]  /*2e10*/  FADD R21, R21, R14 ;  /* 0x0000000e15157221 */ /* 0x000fc80000000000 */
[----:B------:R-:W-:Y:S01]  /*2e20*/  FADD R10, R24, R21 ;  /* 0x00000015180a7221 */ /* 0x000fe20000000000 */
[----:B------:R-:W-:Y:S06]  /*2e30*/  @!P0 BRA `(.L_x_138) ;  /* 0x0000000000dc8947 */ /* 0x000fec0003800000 */
[----:B------:R-:W-:-:S04]  /*2e40*/  IADD3 R11, PT, PT, R11, 0x2000, RZ ;  /* 0x000020000b0b7810 */ /* 0x000fc80007ffe0ff */
[----:B------:R-:W-:-:S13]  /*2e50*/  ISETP.GT.U32.AND P0, PT, R11, R8, PT ;  /* 0x000000080b00720c */ /* 0x000fda0003f04070 */
[----:B------:R-:W-:Y:S05]  /*2e60*/  @!P0 BRA `(.L_x_139) ;  /* 0xfffffffc00588947 */ /* 0x000fea000383ffff */
.L_x_137:
[----:B------:R-:W-:-:S13]  /*2e70*/  ISETP.GE.U32.AND P0, PT, R11, R0, PT ;  /* 0x000000000b00720c */ /* 0x000fda0003f06070 */
[----:B------:R-:W-:Y:S05]  /*2e80*/  @P0 BRA `(.L_x_138) ;  /* 0x0000000000c80947 */ /* 0x000fea0003800000 */
[----:B------:R-:W-:Y:S01]  /*2e90*/  IADD3 R2, PT, PT, -R11, R0, RZ ;  /* 0x000000000b027210 */ /* 0x000fe20007ffe1ff */
[----:B------:R-:W-:Y:S03]  /*2ea0*/  BSSY.RECONVERGENT B1, `(.L_x_138) ;  /* 0x0000030000017945 */ /* 0x000fe60003800200 */
[----:B------:R-:W-:-:S13]  /*2eb0*/  ISETP.GE.AND P0, PT, R9, R2, PT ;  /* 0x000000020900720c */ /* 0x000fda0003f06270 */
[----:B------:R-:W-:Y:S05]  /*2ec0*/  @P0 BRA `(.L_x_140) ;  /* 0x0000000000b40947 */ /* 0x000fea0003800000 */
[----:B------:R-:W-:Y:S01]  /*2ed0*/  LOP3.LUT R3, RZ, R9, RZ, 0x33, !PT ;  /* 0x00000009ff037212 */ /* 0x000fe200078e33ff */
[----:B------:R-:W-:Y:S03]  /*2ee0*/  BSSY.RECONVERGENT B2, `(.L_x_141) ;  /* 0x0000014000027945 */ /* 0x000fe60003800200 */
[----:B------:R-:W-:-:S04]  /*2ef0*/  IADD3 R3, PT, PT, -R11, R0, R3 ;  /* 0x000000000b037210 */ /* 0x000fc80007ffe103 */
[C---:B------:R-:W-:Y:S02]  /*2f00*/  LOP3.LUT R0, R3.reuse, 0x600, RZ, 0xc0, !PT ;  /* 0x0000060003007812 */ /* 0x040fe400078ec0ff */
[----:B------:R-:W-:Y:S02]  /*2f10*/  ISETP.GE.U32.AND P1, PT, R3, 0x600, PT ;  /* 0x000006000300780c */ /* 0x000fe40003f26070 */
[----:B------:R-:W-:Y:S02]  /*2f20*/  ISETP.NE.AND P0, PT, R0, 0x600, PT ;  /* 0x000006000000780c */ /* 0x000fe40003f05270 */
[----:B------:R-:W-:-:S11]  /*2f30*/  MOV R0, R9 ;  /* 0x0000000900007202 */ /* 0x000fd60000000f00 */
[----:B------:R-:W-:Y:S05]  /*2f40*/  @!P0 BRA `(.L_x_142) ;  /* 0x0000000000348947 */ /* 0x000fea0003800000 */
[----:B------:R-:W-:Y:S02]  /*2f50*/  LEA.HI R0, R3, 0x1, RZ, 0x17 ;  /* 0x0000000103007811 */ /* 0x000fe400078fb8ff */
[----:B------:R-:W-:Y:S02]  /*2f60*/  IADD3 R13, PT, PT, R9, R11, RZ ;  /* 0x0000000b090d7210 */ /* 0x000fe40007ffe0ff */
[----:B------:R-:W-:Y:S02]  /*2f70*/  LOP3.LUT R3, R0, 0x3, RZ, 0xc0, !PT ;  /* 0x0000000300037812 */ /* 0x000fe400078ec0ff */
[----:B------:R-:W-:Y:S02]  /*2f80*/  MOV R0, R9 ;  /* 0x0000000900007202 */ /* 0x000fe40000000f00 */
[----:B------:R-:W-:-:S07]  /*2f90*/  IADD3 R3, PT, PT, -R3, RZ, RZ ;  /* 0x000000ff03037210 */ /* 0x000fce0007ffe1ff */
.L_x_143:
        /* <DEDUP_REMOVED lines=8> */
.L_x_142:
[----:B------:R-:W-:Y:S05]  /*3020*/  BSYNC.RECONVERGENT B2 ;  /* 0x0000000000027941 */ /* 0x000fea0003800200 */
.L_x_141:
[----:B------:R-:W-:Y:S05]  /*3030*/  @!P1 BRA `(.L_x_140) ;  /* 0x0000000000589947 */ /* 0x000fea0003800000 */
[C---:B------:R-:W-:Y:S02]  /*3040*/  IADD3 R11, PT, PT, R0.reuse, R11, RZ ;  /* 0x0000000b000b7210 */ /* 0x040fe40007ffe0ff */
[----:B------:R-:W-:-:S07]  /*3050*/  IADD3 R0, PT, PT, R0, 0x400, RZ ;  /* 0x0000040000007810 */ /* 0x000fce0007ffe0ff */
.L_x_144:
        /* <DEDUP_REMOVED lines=20> */
.L_x_140:
[----:B------:R-:W-:Y:S05]  /*31a0*/  BSYNC.RECONVERGENT B1 ;  /* 0x0000000000017941 */ /* 0x000fea0003800200 */
.L_x_138:
        /* <DEDUP_REMOVED lines=44> */
.L_x_114:
[----:B------:R-:W-:Y:S05]  /*3470*/  BSYNC.RECONVERGENT B0 ;  /* 0x0000000000007941 */ /* 0x000fea0003800200 */
.L_x_98:
[----:B------:R-:W-:Y:S05]  /*3480*/  @P0 EXIT ;  /* 0x000000000000094d */ /* 0x000fea0003800000 */
[----:B------:R-:W5:Y:S01]  /*3490*/  LDC.64 R4, c[0x0][0x388] ;  /* 0x0000e200ff047b82 */ /* 0x000f620000000a00 */
[----:B------:R-:W0:Y:S02]  /*34a0*/  LDCU UR4, c[0x0][0x398] ;  /* 0x00007300ff0477ac */ /* 0x000e240008000800 */
[----:B01234-:R-:W-:-:S05]  /*34b0*/  FADD R3, R2, UR4 ;  /* 0x0000000402037e21 */ /* 0x01ffca0008000000 */
[----:B-----5:R-:W-:Y:S01]  /*34c0*/  STG.E desc[UR6][R4.64], R3 ;  /* 0x0000000304007986 */ /* 0x020fe2000c101906 */
[----:B------:R-:W-:Y:S05]  /*34d0*/  EXIT ;  /* 0x000000000000794d */ /* 0x000fea0003800000 */
.L_x_145:
        /* <DEDUP_REMOVED lines=10> */
.L_x_203:


//--------------------- .text._ZN3cub18CUB_300001_SM_10006detail11EmptyKernelIvEEvv --------------------------
	.section	.text._ZN3cub18CUB_300001_SM_10006detail11EmptyKernelIvEEvv,"ax",@progbits
	.align	128
        .global         _ZN3cub18CUB_300001_SM_10006detail11EmptyKernelIvEEvv
        .type           _ZN3cub18CUB_300001_SM_10006detail11EmptyKernelIvEEvv,@function
        .size           _ZN3cub18CUB_300001_SM_10006detail11EmptyKernelIvEEvv,(.L_x_204 - _ZN3cub18CUB_300001_SM_10006detail11EmptyKernelIvEEvv)
        .other          _ZN3cub18CUB_300001_SM_10006detail11EmptyKernelIvEEvv,@"STO_CUDA_ENTRY STV_DEFAULT"
_ZN3cub18CUB_300001_SM_10006detail11EmptyKernelIvEEvv:
.text._ZN3cub18CUB_300001_SM_10006detail11EmptyKernelIvEEvv:
[----:B------:R-:W-:Y:S01]  /*0000*/  LDC R1, c[0x0][0x37c] ;  /* 0x0000df00ff017b82 */ /* 0x000fe20000000800 */
[----:B------:R-:W-:Y:S05]  /*0010*/  EXIT ;  /* 0x000000000000794d */ /* 0x000fea0003800000 */
.L_x_146:
        /* <DEDUP_REMOVED lines=14> */
.L_x_204:


//--------------------- .text._Z19reduce6_final_stagePKfPfi --------------------------
	.section	.text._Z19reduce6_final_stagePKfPfi,"ax",@progbits
	.align	128
        .global         _Z19reduce6_final_stagePKfPfi
        .type           _Z19reduce6_final_stagePKfPfi,@function
        .size           _Z19reduce6_final_stagePKfPfi,(.L_x_205 - _Z19reduce6_final_stagePKfPfi)
        .other          _Z19reduce6_final_stagePKfPfi,@"STO_CUDA_ENTRY STV_DEFAULT"
_Z19reduce6_final_stagePKfPfi:
.text._Z19reduce6_final_stagePKfPfi:
[----:B------:R-:W-:Y:S01]  /*0000*/  LDC R1, c[0x0][0x37c] ;  /* 0x0000df00ff017b82 */ /* 0x000fe20000000800 */
[----:B------:R-:W0:Y:S01]  /*0010*/  S2R R8, SR_TID.X ;  /* 0x0000000000087919 */ /* 0x000e220000002100 */
[----:B------:R-:W1:Y:S01]  /*0020*/  LDCU UR4, c[0x0][0x360] ;  /* 0x00006c00ff0477ac */ /* 0x000e620008000800 */
[----:B------:R-:W-:Y:S01]  /*0030*/  BSSY.RECONVERGENT B0, `(.L_x_147) ;  /* 0x0000013000007945 */ /* 0x000fe20003800200 */
[----:B------:R-:W-:Y:S01]  /*0040*/  HFMA2 R7, -RZ, RZ, 0, 0 ;  /* 0x00000000ff077431 */ /* 0x000fe200000001ff */
[----:B------:R-:W0:Y:S01]  /*0050*/  S2R R3, SR_CTAID.X ;  /* 0x0000000000037919 */ /* 0x000e220000002500 */
[----:B------:R-:W2:Y:S01]  /*0060*/  LDCU UR5, c[0x0][0x390] ;  /* 0x00007200ff0577ac */ /* 0x000ea20008000800 */
[----:B------:R-:W3:Y:S01]  /*0070*/  LDCU.64 UR6, c[0x0][0x358] ;  /* 0x00006b00ff0677ac */ /* 0x000ee20008000a00 */
[----:B-1----:R-:W-:Y:S01]  /*0080*/  MOV R6, UR4 ;  /* 0x0000000400067c02 */ /* 0x002fe20008000f00 */
[----:B0-----:R-:W-:-:S05]  /*0090*/  IMAD R0, R3, UR4, R8 ;  /* 0x0000000403007c24 */ /* 0x001fca000f8e0208 */
[----:B--2---:R-:W-:-:S13]  /*00a0*/  ISETP.GE.U32.AND P0, PT, R0, UR5, PT ;  /* 0x0000000500007c0c */ /* 0x004fda000bf06070 */
[----:B---3--:R-:W-:Y:S05]  /*00b0*/  @P0 BRA `(.L_x_148) ;  /* 0x0000000000280947 */ /* 0x008fea0003800000 */
[----:B------:R-:W0:Y:S01]  /*00c0*/  LDC.64 R4, c[0x0][0x380] ;  /* 0x0000e000ff047b82 */ /* 0x000e220000000a00 */
[----:B------:R-:W1:Y:S01]  /*00d0*/  LDCU UR4, c[0x0][0x370] ;  /* 0x00006e00ff0477ac */ /* 0x000e620008000800 */
[----:B------:R-:W-:Y:S01]  /*00e0*/  MOV R7, RZ ;  /* 0x000000ff00077202 */ /* 0x000fe20000000f00 */
[----:B-1----:R-:W-:-:S07]  /*00f0*/  IMAD R9, R6, UR4, RZ ;  /* 0x0000000406097c24 */ /* 0x002fce000f8e02ff */
.L_x_149:
[----:B0-----:R-:W-:-:S06]  /*0100*/  IMAD.WIDE.U32 R2, R0, 0x4, R4 ;  /* 0x0000000400027825 */ /* 0x001fcc00078e0004 */
[----:B------:R-:W2:Y:S01]  /*0110*/  LDG.E R2, desc[UR6][R2.64] ;  /* 0x0000000602027981 */ /* 0x000ea2000c1e1900 */
[----:B------:R-:W-:-:S05]  /*0120*/  IMAD.IADD R0, R9, 0x1, R0 ;  /* 0x0000000109007824 */ /* 0x000fca00078e0200 */
[----:B------:R-:W-:Y:S01]  /*0130*/  ISETP.GE.U32.AND P0, PT, R0, UR5, PT ;  /* 0x0000000500007c0c */ /* 0x000fe2000bf06070 */
[----:B--2---:R-:W-:-:S12]  /*0140*/  FADD R7, R2, R7 ;  /* 0x0000000702077221 */ /* 0x004fd80000000000 */
[----:B------:R-:W-:Y:S05]  /*0150*/  @!P0 BRA `(.L_x_149) ;  /* 0xfffffffc00e88947 */ /* 0x000fea000383ffff */
.L_x_148:
[----:B------:R-:W-:Y:S05]  /*0160*/  BSYNC.RECONVERGENT B0 ;  /* 0x0000000000007941 */ /* 0x000fea0003800200 */
.L_x_147:
[----:B------:R-:W0:Y:S01]  /*0170*/  S2UR UR5, SR_CgaCtaId ;  /* 0x00000000000579c3 */ /* 0x000e220000008800 */
[----:B------:R-:W-:Y:S01]  /*0180*/  UMOV UR4, 0x400 ;  /* 0x0000040000047882 */ /* 0x000fe20000000000 */
[----:B------:R-:W-:Y:S01]  /*0190*/  ISETP.GE.U32.AND P0, PT, R6, 0x40, PT ;  /* 0x000000400600780c */ /* 0x000fe20003f06070 */
[----:B0-----:R-:W-:-:S06]  /*01a0*/  ULEA UR4, UR5, UR4, 0x18 ;  /* 0x0000000405047291 */ /* 0x001fcc000f8ec0ff */
[----:B------:R-:W-:-:S05]  /*01b0*/  LEA R0, R8, UR4, 0x2 ;  /* 0x0000000408007c11 */ /* 0x000fca000f8e10ff */
[----:B------:R0:W-:Y:S01]  /*01c0*/  STS [R0], R7 ;  /* 0x0000000700007388 */ /* 0x0001e20000000800 */
[----:B------:R-:W-:Y:S06]  /*01d0*/  BAR.SYNC.DEFER_BLOCKING 0x0 ;  /* 0x0000000000007b1d */ /* 0x000fec0000010000 */
[----:B------:R-:W-:Y:S05]  /*01e0*/  @!P0 BRA `(.L_x_150) ;  /* 0x00000000002c8947 */ /* 0x000fea0003800000 */
.L_x_151:
[----:B------:R-:W-:-:S04]  /*01f0*/  SHF.R.U32.HI R5, RZ, 0x1, R6 ;  /* 0x00000001ff057819 */ /* 0x000fc80000011606 */
[----:B------:R-:W-:-:S13]  /*0200*/  ISETP.GE.U32.AND P0, PT, R8, R5, PT ;  /* 0x000000050800720c */ /* 0x000fda0003f06070 */
[----:B------:R-:W-:Y:S01]  /*0210*/  @!P0 LEA R2, R5, R0, 0x2 ;  /* 0x0000000005028211 */ /* 0x000fe200078e10ff */
[----:B------:R-:W-:Y:S05]  /*0220*/  @!P0 LDS R3, [R0] ;  /* 0x0000000000038984 */ /* 0x000fea0000000800 */
[----:B------:R-:W1:Y:S02]  /*0230*/  @!P0 LDS R2, [R2] ;  /* 0x0000000002028984 */ /* 0x000e640000000800 */
[----:B-1----:R-:W-:-:S05]  /*0240*/  @!P0 FADD R3, R2, R3 ;  /* 0x0000000302038221 */ /* 0x002fca0000000000 */
[----:B------:R1:W-:Y:S01]  /*0250*/  @!P0 STS [R0], R3 ;  /* 0x0000000300008388 */ /* 0x0003e20000000800 */
[----:B------:R-:W-:Y:S01]  /*0260*/  BAR.SYNC.DEFER_BLOCKING 0x0 ;  /* 0x0000000000007b1d */ /* 0x000fe20000010000 */
[----:B------:R-:W-:Y:S01]  /*0270*/  ISETP.GT.U32.AND P0, PT, R6, 0x7f, PT ;  /* 0x0000007f0600780c */ /* 0x000fe20003f04070 */
[----:B------:R-:W-:-:S12]  /*0280*/  IMAD.MOV.U32 R6, RZ, RZ, R5 ;  /* 0x000000ffff067224 */ /* 0x000fd800078e0005 */
[----:B-1----:R-:W-:Y:S05]  /*0290*/  @P0 BRA `(.L_x_151) ;  /* 0xfffffffc00d40947 */ /* 0x002fea000383ffff */
.L_x_150:
[----:B0-----:R-:W0:Y:S01]  /*02a0*/  LDS R0, [R0] ;  /* 0x0000000000007984 */ /* 0x001e220000000800 */
[----:B------:R-:W-:-:S03]  /*02b0*/  ISETP.NE.AND P0, PT, R8, RZ, PT ;  /* 0x000000ff0800720c */ /* 0x000fc60003f05270 */
[----:B0-----:R-:W0:Y:S02]  /*02c0*/  SHFL.DOWN PT, R3, R0, 0x10, 0x1f ;  /* 0x0a001f0000037f89 */ /* 0x001e2400000e0000 */
[----:B0-----:R-:W-:-:S05]  /*02d0*/  FADD R3, R0, R3 ;  /* 0x0000000300037221 */ /* 0x001fca0000000000 */
[----:B------:R-:W0:Y:S02]  /*02e0*/  SHFL.DOWN PT, R2, R3, 0x8, 0x1f ;  /* 0x09001f0003027f89 */ /* 0x000e2400000e0000 */
[----:B0-----:R-:W-:-:S05]  /*02f0*/  FADD R2, R3, R2 ;  /* 0x0000000203027221 */ /* 0x001fca0000000000 */
[----:B------:R-:W0:Y:S02]  /*0300*/  SHFL.DOWN PT, R5, R2, 0x4, 0x1f ;  /* 0x08801f0002057f89 */ /* 0x000e2400000e0000 */
[----:B0-----:R-:W-:-:S05]  /*0310*/  FADD R5, R2, R5 ;  /* 0x0000000502057221 */ /* 0x001fca0000000000 */
[----:B------:R-:W0:Y:S02]  /*0320*/  SHFL.DOWN PT, R4, R5, 0x2, 0x1f ;  /* 0x08401f0005047f89 */ /* 0x000e2400000e0000 */
[----:B0-----:R-:W-:-:S05]  /*0330*/  FADD R4, R5, R4 ;  /* 0x0000000405047221 */ /* 0x001fca0000000000 */
[----:B------:R0:W1:Y:S01]  /*0340*/  SHFL.DOWN PT, R7, R4, 0x1, 0x1f ;  /* 0x08201f0004077f89 */ /* 0x00006200000e0000 */
[----:B------:R-:W-:Y:S05]  /*0350*/  @P0 EXIT ;  /* 0x000000000000094d */ /* 0x000fea0003800000 */
[----:B------:R-:W2:Y:S01]  /*0360*/  LDC.64 R2, c[0x0][0x388] ;  /* 0x0000e200ff027b82 */ /* 0x000ea20000000a00 */
[----:B-1----:R-:W-:-:S05]  /*0370*/  FADD R7, R4, R7 ;  /* 0x0000000704077221 */ /* 0x002fca0000000000 */
[----:B--2---:R-:W-:Y:S01]  /*0380*/  REDG.E.ADD.F32.FTZ.RN.STRONG.GPU desc[UR6][R2.64], R7 ;  /* 0x00000007020079a6 */ /* 0x004fe2000c12f306 */
[----:B------:R-:W-:Y:S05]  /*0390*/  EXIT ;  /* 0x000000000000794d */ /* 0x000fea0003800000 */
.L_x_152:
        /* <DEDUP_REMOVED lines=14> */
.L_x_205:


//--------------------- .text._Z7reduce6PKfPf     --------------------------
	.section	.text._Z7reduce6PKfPf,"ax",@progbits
	.align	128
        .global         _Z7reduce6PKfPf
        .type           _Z7reduce6PKfPf,@function
        .size           _Z7reduce6PKfPf,(.L_x_206 - _Z7reduce6PKfPf)
        .other          _Z7reduce6PKfPf,@"STO_CUDA_ENTRY STV_DEFAULT"
_Z7reduce6PKfPf:
.text._Z7reduce6PKfPf:
[----:B------:R-:W-:Y:S01]  /*0000*/  LDC R1, c[0x0][0x37c] ;  /* 0x0000df00ff017b82 */ /* 0x000fe20000000800 */
[----:B------:R-:W0:Y:S01]  /*0010*/  S2R R0, SR_CTAID.X ;  /* 0x0000000000007919 */ /* 0x000e220000002500 */
[----:B------:R-:W0:Y:S06]  /*0020*/  LDCU UR8, c[0x0][0x360] ;  /* 0x00006c00ff0877ac */ /* 0x000e2c0008000800 */
[----:B------:R-:W1:Y:S01]  /*0030*/  LDC.64 R4, c[0x0][0x380] ;  /* 0x0000e000ff047b82 */ /* 0x000e620000000a00 */
[----:B------:R-:W2:Y:S01]  /*0040*/  S2R R9, SR_TID.X ;  /* 0x0000000000097919 */ /* 0x000ea20000002100 */
[----:B------:R-:W3:Y:S01]  /*0050*/  LDCU.64 UR6, c[0x0][0x358] ;  /* 0x00006b00ff0677ac */ /* 0x000ee20008000a00 */
[----:B0-----:R-:W-:-:S05]  /*0060*/  IMAD R2, R0, UR8, RZ ;  /* 0x0000000800027c24 */ /* 0x001fca000f8e02ff */
[----:B--2---:R-:W-:-:S04]  /*0070*/  LEA R3, R2, R9, 0x1 ;  /* 0x0000000902037211 */ /* 0x004fc800078e08ff */
[C---:B------:R-:W-:Y:S01]  /*0080*/  IADD3 R7, PT, PT, R3.reuse, UR8, RZ ;  /* 0x0000000803077c10 */ /* 0x040fe2000fffe0ff */
[----:B-1----:R-:W-:-:S04]  /*0090*/  IMAD.WIDE.U32 R2, R3, 0x4, R4 ;  /* 0x0000000403027825 */ /* 0x002fc800078e0004 */
[----:B------:R-:W-:Y:S02]  /*00a0*/  IMAD.WIDE.U32 R4, R7, 0x4, R4 ;  /* 0x0000000407047825 */ /* 0x000fe400078e0004 */
[----:B---3--:R-:W2:Y:S04]  /*00b0*/  LDG.E.CONSTANT R2, desc[UR6][R2.64] ;  /* 0x0000000602027981 */ /* 0x008ea8000c1e9900 */
[----:B------:R-:W2:Y:S01]  /*00c0*/  LDG.E.CONSTANT R5, desc[UR6][R4.64] ;  /* 0x0000000604057981 */ /* 0x000ea2000c1e9900 */
[----:B------:R-:W0:Y:S01]  /*00d0*/  S2UR UR5, SR_CgaCtaId ;  /* 0x00000000000579c3 */ /* 0x000e220000008800 */
[----:B------:R-:W-:Y:S01]  /*00e0*/  UMOV UR4, 0x400 ;  /* 0x0000040000047882 */ /* 0x000fe20000000000 */
[----:B------:R-:W-:Y:S02]  /*00f0*/  UISETP.GE.U32.AND UP0, UPT, UR8, 0x40, UPT ;  /* 0x000000400800788c */ /* 0x000fe4000bf06070 */
[----:B0-----:R-:W-:-:S06]  /*0100*/  ULEA UR4, UR5, UR4, 0x18 ;  /* 0x0000000405047291 */ /* 0x001fcc000f8ec0ff */
[----:B------:R-:W-:Y:S01]  /*0110*/  LEA R7, R9, UR4, 0x2 ;  /* 0x0000000409077c11 */ /* 0x000fe2000f8e10ff */
[----:B--2---:R-:W-:-:S05]  /*0120*/  FADD R6, R2, R5 ;  /* 0x0000000502067221 */ /* 0x004fca0000000000 */
[----:B------:R0:W-:Y:S01]  /*0130*/  STS [R7], R6 ;  /* 0x0000000607007388 */ /* 0x0001e20000000800 */
[----:B------:R-:W-:Y:S06]  /*0140*/  BAR.SYNC.DEFER_BLOCKING 0x0 ;  /* 0x0000000000007b1d */ /* 0x000fec0000010000 */
[----:B------:R-:W-:Y:S05]  /*0150*/  BRA.U !UP0, `(.L_x_153) ;  /* 0x0000000108307547 */ /* 0x000fea000b800000 */
[----:B------:R-:W-:-:S07]  /*0160*/  MOV R2, UR8 ;  /* 0x0000000800027c02 */ /* 0x000fce0008000f00 */
.L_x_154:
[----:B0-----:R-:W-:-:S04]  /*0170*/  SHF.R.U32.HI R6, RZ, 0x1, R2 ;  /* 0x00000001ff067819 */ /* 0x001fc80000011602 */
[----:B------:R-:W-:-:S13]  /*0180*/  ISETP.GE.U32.AND P0, PT, R9, R6, PT ;  /* 0x000000060900720c */ /* 0x000fda0003f06070 */
[----:B------:R-:W-:Y:S01]  /*0190*/  @!P0 LEA R3, R6, R7, 0x2 ;  /* 0x0000000706038211 */ /* 0x000fe200078e10ff */
[----:B------:R-:W-:Y:S05]  /*01a0*/  @!P0 LDS R4, [R7] ;  /* 0x0000000007048984 */ /* 0x000fea0000000800 */
[----:B------:R-:W0:Y:S02]  /*01b0*/  @!P0 LDS R3, [R3] ;  /* 0x0000000003038984 */ /* 0x000e240000000800 */
[----:B0-----:R-:W-:-:S05]  /*01c0*/  @!P0 FADD R4, R3, R4 ;  /* 0x0000000403048221 */ /* 0x001fca0000000000 */
[----:B------:R1:W-:Y:S01]  /*01d0*/  @!P0 STS [R7], R4 ;  /* 0x0000000407008388 */ /* 0x0003e20000000800 */
[----:B------:R-:W-:Y:S01]  /*01e0*/  BAR.SYNC.DEFER_BLOCKING 0x0 ;  /* 0x0000000000007b1d */ /* 0x000fe20000010000 */
[----:B------:R-:W-:Y:S02]  /*01f0*/  ISETP.GT.U32.AND P0, PT, R2, 0x7f, PT ;  /* 0x0000007f0200780c */ /* 0x000fe40003f04070 */
[----:B------:R-:W-:-:S11]  /*0200*/  MOV R2, R6 ;  /* 0x0000000600027202 */ /* 0x000fd60000000f00 */
[----:B-1----:R-:W-:Y:S05]  /*0210*/  @P0 BRA `(.L_x_154) ;  /* 0xfffffffc00d40947 */ /* 0x002fea000383ffff */
.L_x_153:
        /* <DEDUP_REMOVED lines=13> */
[----:B01----:R-:W-:Y:S01]  /*02f0*/  FADD R5, R5, R6 ;  /* 0x0000000605057221 */ /* 0x003fe20000000000 */
[----:B--2---:R-:W-:-:S05]  /*0300*/  IMAD.WIDE.U32 R2, R0, 0x4, R2 ;  /* 0x0000000400027825 */ /* 0x004fca00078e0002 */
[----:B------:R-:W-:Y:S01]  /*0310*/  STG.E desc[UR6][R2.64], R5 ;  /* 0x0000000502007986 */ /* 0x000fe2000c101906 */
[----:B------:R-:W-:Y:S05]  /*0320*/  EXIT ;  /* 0x000000000000794d */ /* 0x000fea0003800000 */
.L_x_155:
        /* <DEDUP_REMOVED lines=13> */
.L_x_206:


//--------------------- .text._Z19reduce5_final_stagePKfPfi --------------------------
	.section	.text._Z19reduce5_final_stagePKfPfi,"ax",@progbits
	.align	128
        .global         _Z19reduce5_final_stagePKfPfi
        .type           _Z19reduce5_final_stagePKfPfi,@function
        .size           _Z19reduce5_final_stagePKfPfi,(.L_x_207 - _Z19reduce5_final_stagePKfPfi)
        .other          _Z19reduce5_final_stagePKfPfi,@"STO_CUDA_ENTRY STV_DEFAULT"
_Z19reduce5_final_stagePKfPfi:
.text._Z19reduce5_final_stagePKfPfi:
        /* <DEDUP_REMOVED lines=16> */
.L_x_158:
[----:B0-----:R-:W-:-:S06]  /*0100*/  IMAD.WIDE.U32 R2, R0, 0x4, R4 ;  /* 0x0000000400027825 */ /* 0x001fcc00078e0004 */
[----:B------:R-:W2:Y:S01]  /*0110*/  LDG.E R2, desc[UR6][R2.64] ;  /* 0x0000000602027981 */ /* 0x000ea2000c1e1900 */
[----:B------:R-:W-:-:S05]  /*0120*/  IMAD.IADD R0, R9, 0x1, R0 ;  /* 0x0000000109007824 */ /* 0x000fca00078e0200 */
[----:B------:R-:W-:Y:S01]  /*0130*/  ISETP.GE.U32.AND P0, PT, R0, UR5, PT ;  /* 0x0000000500007c0c */ /* 0x000fe2000bf06070 */
[----:B--2---:R-:W-:-:S12]  /*0140*/  FADD R7, R2, R7 ;  /* 0x0000000702077221 */ /* 0x004fd80000000000 */
[----:B------:R-:W-:Y:S05]  /*0150*/  @!P0 BRA `(.L_x_158) ;  /* 0xfffffffc00e88947 */ /* 0x000fea000383ffff */
.L_x_157:
[----:B------:R-:W-:Y:S05]  /*0160*/  BSYNC.RECONVERGENT B0 ;  /* 0x0000000000007941 */ /* 0x000fea0003800200 */
.L_x_156:
        /* <DEDUP_REMOVED lines=8> */
.L_x_160:
        /* <DEDUP_REMOVED lines=11> */
.L_x_159:
[----:B------:R-:W1:Y:S01]  /*02a0*/  LDS R3, [R0] ;  /* 0x0000000000037984 */ /* 0x000e620000000800 */
[----:B------:R-:W-:Y:S02]  /*02b0*/  VOTE.ANY R2, PT, PT ;  /* 0x0000000000027806 */ /* 0x000fe400038e0100 */
[----:B------:R-:W-:Y:S01]  /*02c0*/  ISETP.NE.AND P0, PT, R8, RZ, PT ;  /* 0x000000ff0800720c */ /* 0x000fe20003f05270 */
[----:B-1----:R-:W1:Y:S02]  /*02d0*/  SHFL.DOWN PT, R4, R3, 0x10, 0x1f ;  /* 0x0a001f0003047f89 */ /* 0x002e6400000e0000 */
[----:B-1----:R-:W-:-:S05]  /*02e0*/  FADD R5, R3, R4 ;  /* 0x0000000403057221 */ /* 0x002fca0000000000 */
        /* <DEDUP_REMOVED lines=9> */
[----:B01----:R-:W-:-:S05]  /*0380*/  FADD R11, R11, R0 ;  /* 0x000000000b0b7221 */ /* 0x003fca0000000000 */
[----:B--2---:R-:W-:Y:S01]  /*0390*/  REDG.E.ADD.F32.FTZ.RN.STRONG.GPU desc[UR6][R2.64], R11 ;  /* 0x0000000b020079a6 */ /* 0x004fe2000c12f306 */
[----:B------:R-:W-:Y:S05]  /*03a0*/  EXIT ;  /* 0x000000000000794d */ /* 0x000fea0003800000 */
.L_x_161:
        /* <DEDUP_REMOVED lines=13> */
.L_x_207:


//--------------------- .text._Z7reduce5PKfPf     --------------------------
	.section	.text._Z7reduce5PKfPf,"ax",@progbits
	.align	128
        .global         _Z7reduce5PKfPf
        .type           _Z7reduce5PKfPf,@function
        .size           _Z7reduce5PKfPf,(.L_x_208 - _Z7reduce5PKfPf)
        .other          _Z7reduce5PKfPf,@"STO_CUDA_ENTRY STV_DEFAULT"
_Z7reduce5PKfPf:
.text._Z7reduce5PKfPf:
        /* <DEDUP_REMOVED lines=22> */
[----:B0-----:R-:W-:-:S07]  /*0160*/  MOV R3, UR8 ;  /* 0x0000000800037c02 */ /* 0x001fce0008000f00 */
.L_x_163:
[----:B------:R-:W-:-:S04]  /*0170*/  SHF.R.U32.HI R7, RZ, 0x1, R3 ;  /* 0x00000001ff077819 */ /* 0x000fc80000011603 */
        /* <DEDUP_REMOVED lines=10> */
.L_x_162:
[----:B0-----:R-:W0:Y:S01]  /*0220*/  LDS R8, [R8] ;  /* 0x0000000008087984 */ /* 0x001e220000000800 */
[----:B------:R-:W-:Y:S02]  /*0230*/  VOTE.ANY R3, PT, PT ;  /* 0x0000000000037806 */ /* 0x000fe400038e0100 */
[----:B------:R-:W-:Y:S01]  /*0240*/  ISETP.NE.AND P0, PT, R2, RZ, PT ;  /* 0x000000ff0200720c */ /* 0x000fe20003f05270 */
        /* <DEDUP_REMOVED lines=11> */
[----:B-1----:R-:W-:Y:S01]  /*0300*/  FADD R5, R12, R5 ;  /* 0x000000050c057221 */ /* 0x002fe20000000000 */
[----:B--2---:R-:W-:-:S05]  /*0310*/  IMAD.WIDE.U32 R2, R0, 0x4, R2 ;  /* 0x0000000400027825 */ /* 0x004fca00078e0002 */
[----:B------:R-:W-:Y:S01]  /*0320*/  STG.E desc[UR6][R2.64], R5 ;  /* 0x0000000502007986 */ /* 0x000fe2000c101906 */
[----:B------:R-:W-:Y:S05]  /*0330*/  EXIT ;  /* 0x000000000000794d */ /* 0x000fea0003800000 */
.L_x_164:
        /* <DEDUP_REMOVED lines=12> */
.L_x_208:


//--------------------- .text._Z19reduce4_final_stagePKfPfi --------------------------
	.section	.text._Z19reduce4_final_stagePKfPfi,"ax",@progbits
	.align	128
        .global         _Z19reduce4_final_stagePKfPfi
        .type           _Z19reduce4_final_stagePKfPfi,@function
        .size           _Z19reduce4_final_stagePKfPfi,(.L_x_209 - _Z19reduce4_final_stagePKfPfi)
        .other          _Z19reduce4_final_stagePKfPfi,@"STO_CUDA_ENTRY STV_DEFAULT"
_Z19reduce4_final_stagePKfPfi:
.text._Z19reduce4_final_stagePKfPfi:
        /* <DEDUP_REMOVED lines=14> */
[----:B------:R-:W-:Y:S01]  /*00e0*/  IMAD.MOV.U32 R7, RZ, RZ, R2 ;  /* 0x000000ffff077224 */ /* 0x000fe200078e0002 */
[----:B------:R-:W-:Y:S01]  /*00f0*/  MOV R8, RZ ;  /* 0x000000ff00087202 */ /* 0x000fe20000000f00 */
[----:B-1----:R-:W-:-:S07]  /*0100*/  IMAD R10, R6, UR4, RZ ;  /* 0x00000004060a7c24 */ /* 0x002fce000f8e02ff */
.L_x_167:
[----:B0-----:R-:W-:-:S06]  /*0110*/  IMAD.WIDE.U32 R2, R7, 0x4, R4 ;  /* 0x0000000407027825 */ /* 0x001fcc00078e0004 */
[----:B------:R-:W2:Y:S01]  /*0120*/  LDG.E R3, desc[UR6][R2.64] ;  /* 0x0000000602037981 */ /* 0x000ea2000c1e1900 */
[----:B------:R-:W-:-:S05]  /*0130*/  IMAD.IADD R7, R10, 0x1, R7 ;  /* 0x000000010a077824 */ /* 0x000fca00078e0207 */
[----:B------:R-:W-:Y:S01]  /*0140*/  ISETP.GE.U32.AND P0, PT, R7, UR5, PT ;  /* 0x0000000507007c0c */ /* 0x000fe2000bf06070 */
[----:B--2---:R-:W-:-:S12]  /*0150*/  FADD R8, R3, R8 ;  /* 0x0000000803087221 */ /* 0x004fd80000000000 */
[----:B------:R-:W-:Y:S05]  /*0160*/  @!P0 BRA `(.L_x_167) ;  /* 0xfffffffc00e88947 */ /* 0x000fea000383ffff */
.L_x_166:
[----:B------:R-:W-:Y:S05]  /*0170*/  BSYNC.RECONVERGENT B0 ;  /* 0x0000000000007941 */ /* 0x000fea0003800200 */
.L_x_165:
[----:B------:R-:W0:Y:S01]  /*0180*/  S2UR UR5, SR_CgaCtaId ;  /* 0x00000000000579c3 */ /* 0x000e220000008800 */
[----:B------:R-:W-:Y:S01]  /*0190*/  UMOV UR4, 0x400 ;  /* 0x0000040000047882 */ /* 0x000fe20000000000 */
[----:B------:R-:W-:Y:S02]  /*01a0*/  ISETP.GE.U32.AND P1, PT, R6, 0x42, PT ;  /* 0x000000420600780c */ /* 0x000fe40003f26070 */
[----:B------:R-:W-:Y:S01]  /*01b0*/  ISETP.GT.U32.AND P0, PT, R0, 0x1f, PT ;  /* 0x0000001f0000780c */ /* 0x000fe20003f04070 */
[----:B0-----:R-:W-:-:S06]  /*01c0*/  ULEA UR4, UR5, UR4, 0x18 ;  /* 0x0000000405047291 */ /* 0x001fcc000f8ec0ff */
[----:B------:R-:W-:-:S05]  /*01d0*/  LEA R3, R0, UR4, 0x2 ;  /* 0x0000000400037c11 */ /* 0x000fca000f8e10ff */
[----:B------:R0:W-:Y:S01]  /*01e0*/  STS [R3], R8 ;  /* 0x0000000803007388 */ /* 0x0001e20000000800 */
[----:B------:R-:W-:Y:S06]  /*01f0*/  BAR.SYNC.DEFER_BLOCKING 0x0 ;  /* 0x0000000000007b1d */ /* 0x000fec0000010000 */
[----:B------:R-:W-:Y:S05]  /*0200*/  @!P1 BRA `(.L_x_168) ;  /* 0x00000000002c9947 */ /* 0x000fea0003800000 */
.L_x_169:
        /* <DEDUP_REMOVED lines=8> */
[----:B------:R-:W-:Y:S02]  /*0290*/  ISETP.GT.U32.AND P1, PT, R6, 0x83, PT ;  /* 0x000000830600780c */ /* 0x000fe40003f24070 */
[----:B------:R-:W-:-:S11]  /*02a0*/  MOV R6, R7 ;  /* 0x0000000700067202 */ /* 0x000fd60000000f00 */
[----:B-1----:R-:W-:Y:S05]  /*02b0*/  @P1 BRA `(.L_x_169) ;  /* 0xfffffffc00d41947 */ /* 0x002fea000383ffff */
.L_x_168:
[----:B------:R-:W-:Y:S05]  /*02c0*/  @P0 EXIT ;  /* 0x000000000000094d */ /* 0x000fea0003800000 */
[----:B------:R-:W-:Y:S01]  /*02d0*/  LDS R2, [R3+0x80] ;  /* 0x0000800003027984 */ /* 0x000fe20000000800 */
[----:B------:R-:W-:-:S03]  /*02e0*/  ISETP.NE.AND P0, PT, R0, RZ, PT ;  /* 0x000000ff0000720c */ /* 0x000fc60003f05270 */
[----:B------:R-:W1:Y:S02]  /*02f0*/  LDS R5, [R3] ;  /* 0x0000000003057984 */ /* 0x000e640000000800 */
[----:B-1----:R-:W-:-:S05]  /*0300*/  FADD R2, R2, R5 ;  /* 0x0000000502027221 */ /* 0x002fca0000000000 */
[----:B------:R-:W-:Y:S04]  /*0310*/  STS [R3], R2 ;  /* 0x0000000203007388 */ /* 0x000fe80000000800 */
[----:B------:R-:W-:Y:S04]  /*0320*/  LDS R4, [R3+0x40] ;  /* 0x0000400003047984 */ /* 0x000fe80000000800 */
        /* <DEDUP_REMOVED lines=8> */
[----:B0-----:R-:W0:Y:S02]  /*03b0*/  LDS R8, [R3] ;  /* 0x0000000003087984 */ /* 0x001e240000000800 */
[----:B0-----:R-:W-:-:S05]  /*03c0*/  FADD R8, R5, R8 ;  /* 0x0000000805087221 */ /* 0x001fca0000000000 */
[----:B------:R-:W-:Y:S04]  /*03d0*/  STS [R3], R8 ;  /* 0x0000000803007388 */ /* 0x000fe80000000800 */
[----:B------:R-:W-:Y:S04]  /*03e0*/  LDS R2, [R3+0x8] ;  /* 0x0000080003027984 */ /* 0x000fe80000000800 */
[----:B------:R-:W0:Y:S02]  /*03f0*/  LDS R5, [R3] ;  /* 0x0000000003057984 */ /* 0x000e240000000800 */
[----:B0-----:R-:W-:-:S05]  /*0400*/  FADD R2, R2, R5 ;  /* 0x0000000502027221 */ /* 0x001fca0000000000 */
[----:B------:R-:W-:Y:S04]  /*0410*/  STS [R3], R2 ;  /* 0x0000000203007388 */ /* 0x000fe80000000800 */
[----:B------:R-:W-:Y:S04]  /*0420*/  LDS R4, [R3+0x4] ;  /* 0x0000040003047984 */ /* 0x000fe80000000800 */
[----:B------:R-:W0:Y:S02]  /*0430*/  LDS R5, [R3] ;  /* 0x0000000003057984 */ /* 0x000e240000000800 */
[----:B0-----:R-:W-:-:S05]  /*0440*/  FADD R4, R4, R5 ;  /* 0x0000000504047221 */ /* 0x001fca0000000000 */
[----:B------:R0:W-:Y:S01]  /*0450*/  STS [R3], R4 ;  /* 0x0000000403007388 */ /* 0x0001e20000000800 */
[----:B------:R-:W-:Y:S05]  /*0460*/  @P0 EXIT ;  /* 0x000000000000094d */ /* 0x000fea0003800000 */
[----:B------:R-:W1:Y:S01]  /*0470*/  S2UR UR5, SR_CgaCtaId ;  /* 0x00000000000579c3 */ /* 0x000e620000008800 */
[----:B------:R-:W-:-:S07]  /*0480*/  UMOV UR4, 0x400 ;  /* 0x0000040000047882 */ /* 0x000fce0000000000 */
[----:B0-----:R-:W0:Y:S01]  /*0490*/  LDC.64 R2, c[0x0][0x388] ;  /* 0x0000e200ff027b82 */ /* 0x001e220000000a00 */
[----:B-1----:R-:W-:-:S09]  /*04a0*/  ULEA UR4, UR5, UR4, 0x18 ;  /* 0x0000000405047291 */ /* 0x002fd2000f8ec0ff */
[----:B------:R-:W0:Y:S04]  /*04b0*/  LDS R5, [UR4] ;  /* 0x00000004ff057984 */ /* 0x000e280008000800 */
[----:B0-----:R-:W-:Y:S01]  /*04c0*/  REDG.E.ADD.F32.FTZ.RN.STRONG.GPU desc[UR6][R2.64], R5 ;  /* 0x00000005020079a6 */ /* 0x001fe2000c12f306 */
[----:B------:R-:W-:Y:S05]  /*04d0*/  EXIT ;  /* 0x000000000000794d */ /* 0x000fea0003800000 */
.L_x_170:
        /* <DEDUP_REMOVED lines=10> */
.L_x_209:


//--------------------- .text._Z7reduce4PKfPf     --------------------------
	.section	.text._Z7reduce4PKfPf,"ax",@progbits
	.align	128
        .global         _Z7reduce4PKfPf
        .type           _Z7reduce4PKfPf,@function
        .size           _Z7reduce4PKfPf,(.L_x_210 - _Z7reduce4PKfPf)
        .other          _Z7reduce4PKfPf,@"STO_CUDA_ENTRY STV_DEFAULT"
_Z7reduce4PKfPf:
.text._Z7reduce4PKfPf:
        /* <DEDUP_REMOVED lines=15> */
[----:B------:R-:W-:Y:S01]  /*00f0*/  UISETP.GE.U32.AND UP0, UPT, UR8, 0x42, UPT ;  /* 0x000000420800788c */ /* 0x000fe2000bf06070 */
[----:B------:R-:W-:Y:S01]  /*0100*/  ISETP.GT.U32.AND P0, PT, R2, 0x1f, PT ;  /* 0x0000001f0200780c */ /* 0x000fe20003f04070 */
[----:B0-----:R-:W-:-:S06]  /*0110*/  ULEA UR4, UR5, UR4, 0x18 ;  /* 0x0000000405047291 */ /* 0x001fcc000f8ec0ff */
[----:B------:R-:W-:Y:S01]  /*0120*/  LEA R3, R2, UR4, 0x2 ;  /* 0x0000000402037c11 */ /* 0x000fe2000f8e10ff */
[----:B--2---:R-:W-:-:S05]  /*0130*/  FADD R8, R4, R7 ;  /* 0x0000000704087221 */ /* 0x004fca0000000000 */
[----:B------:R0:W-:Y:S01]  /*0140*/  STS [R3], R8 ;  /* 0x0000000803007388 */ /* 0x0001e20000000800 */
[----:B------:R-:W-:Y:S06]  /*0150*/  BAR.SYNC.DEFER_BLOCKING 0x0 ;  /* 0x0000000000007b1d */ /* 0x000fec0000010000 */
[----:B------:R-:W-:Y:S05]  /*0160*/  BRA.U !UP0, `(.L_x_171) ;  /* 0x0000000108307547 */ /* 0x000fea000b800000 */
[----:B------:R-:W-:-:S07]  /*0170*/  MOV R4, UR8 ;  /* 0x0000000800047c02 */ /* 0x000fce0008000f00 */
.L_x_172:
        /* <DEDUP_REMOVED lines=11> */
.L_x_171:
        /* <DEDUP_REMOVED lines=30> */
[----:B-1----:R-:W-:Y:S01]  /*0410*/  ULEA UR4, UR5, UR4, 0x18 ;  /* 0x0000000405047291 */ /* 0x002fe2000f8ec0ff */
[----:B0-----:R-:W-:-:S08]  /*0420*/  IMAD.WIDE.U32 R2, R0, 0x4, R2 ;  /* 0x0000000400027825 */ /* 0x001fd000078e0002 */
[----:B------:R-:W0:Y:S04]  /*0430*/  LDS R5, [UR4] ;  /* 0x00000004ff057984 */ /* 0x000e280008000800 */
[----:B0-----:R-:W-:Y:S01]  /*0440*/  STG.E desc[UR6][R2.64], R5 ;  /* 0x0000000502007986 */ /* 0x001fe2000c101906 */
[----:B------:R-:W-:Y:S05]  /*0450*/  EXIT ;  /* 0x000000000000794d */ /* 0x000fea0003800000 */
.L_x_173:
        /* <DEDUP_REMOVED lines=10> */
.L_x_210:


//--------------------- .text._Z19reduce3_final_stagePKfPfi --------------------------
	.section	.text._Z19reduce3_final_stagePKfPfi,"ax",@progbits
	.align	128
        .global         _Z19reduce3_final_stagePKfPfi
        .type           _Z19reduce3_final_stagePKfPfi,@function
        .size           _Z19reduce3_final_stagePKfPfi,(.L_x_211 - _Z19reduce3_final_stagePKfPfi)
        .other          _Z19reduce3_final_stagePKfPfi,@"STO_CUDA_ENTRY STV_DEFAULT"
_Z19reduce3_final_stagePKfPfi:
.text._Z19reduce3_final_stagePKfPfi:
[----:B------:R-:W-:Y:S01]  /*0000*/  LDC R1, c[0x0][0x37c] ;  /* 0x0000df00ff017b82 */ /* 0x000fe20000000800 */
[----:B------:R-:W0:Y:S01]  /*0010*/  S2R R8, SR_TID.X ;  /* 0x0000000000087919 */ /* 0x000e220000002100 */
[----:B------:R-:W1:Y:S01]  /*0020*/  LDCU UR4, c[0x0][0x360] ;  /* 0x00006c00ff0477ac */ /* 0x000e620008000800 */
[----:B------:R-:W-:Y:S01]  /*0030*/  BSSY.RECONVERGENT B0, `(.L_x_174) ;  /* 0x0000013000007945 */ /* 0x000fe20003800200 */
[----:B------:R-:W-:Y:S01]  /*0040*/  IMAD.MOV.U32 R7, RZ, RZ, RZ ;  /* 0x000000ffff077224 */ /* 0x000fe200078e00ff */
[----:B------:R-:W0:Y:S01]  /*0050*/  S2R R3, SR_CTAID.X ;  /* 0x0000000000037919 */ /* 0x000e220000002500 */
[----:B------:R-:W2:Y:S01]  /*0060*/  LDCU UR5, c[0x0][0x390] ;  /* 0x00007200ff0577ac */ /* 0x000ea20008000800 */
[----:B------:R-:W3:Y:S01]  /*0070*/  LDCU.64 UR6, c[0x0][0x358] ;  /* 0x00006b00ff0677ac */ /* 0x000ee20008000a00 */
[----:B-1----:R-:W-:Y:S02]  /*0080*/  IMAD.U32 R6, RZ, RZ, UR4 ;  /* 0x00000004ff067e24 */ /* 0x002fe4000f8e00ff */
[----:B0-----:R-:W-:-:S05]  /*0090*/  IMAD R0, R3, UR4, R8 ;  /* 0x0000000403007c24 */ /* 0x001fca000f8e0208 */
[----:B--2---:R-:W-:-:S13]  /*00a0*/  ISETP.GE.U32.AND P0, PT, R0, UR5, PT ;  /* 0x0000000500007c0c */ /* 0x004fda000bf06070 */
[----:B---3--:R-:W-:Y:S05]  /*00b0*/  @P0 BRA `(.L_x_175) ;  /* 0x0000000000280947 */ /* 0x008fea0003800000 */
[----:B------:R-:W0:Y:S01]  /*00c0*/  LDC.64 R4, c[0x0][0x380] ;  /* 0x0000e000ff047b82 */ /* 0x000e220000000a00 */
[----:B------:R-:W1:Y:S01]  /*00d0*/  LDCU UR4, c[0x0][0x370] ;  /* 0x00006e00ff0477ac */ /* 0x000e620008000800 */
[----:B------:R-:W-:Y:S02]  /*00e0*/  HFMA2 R7, -RZ, RZ, 0, 0 ;  /* 0x00000000ff077431 */ /* 0x000fe400000001ff */
[----:B-1----:R-:W-:-:S07]  /*00f0*/  IMAD R9, R6, UR4, RZ ;  /* 0x0000000406097c24 */ /* 0x002fce000f8e02ff */
.L_x_176:
[----:B0-----:R-:W-:-:S06]  /*0100*/  IMAD.WIDE.U32 R2, R0, 0x4, R4 ;  /* 0x0000000400027825 */ /* 0x001fcc00078e0004 */
[----:B------:R-:W2:Y:S01]  /*0110*/  LDG.E R2, desc[UR6][R2.64] ;  /* 0x0000000602027981 */ /* 0x000ea2000c1e1900 */
[----:B------:R-:W-:-:S05]  /*0120*/  IMAD.IADD R0, R9, 0x1, R0 ;  /* 0x0000000109007824 */ /* 0x000fca00078e0200 */
[----:B------:R-:W-:Y:S01]  /*0130*/  ISETP.GE.U32.AND P0, PT, R0, UR5, PT ;  /* 0x0000000500007c0c */ /* 0x000fe2000bf06070 */
[----:B--2---:R-:W-:-:S12]  /*0140*/  FADD R7, R2, R7 ;  /* 0x0000000702077221 */ /* 0x004fd80000000000 */
[----:B------:R-:W-:Y:S05]  /*0150*/  @!P0 BRA `(.L_x_176) ;  /* 0xfffffffc00e88947 */ /* 0x000fea000383ffff */
.L_x_175:
[----:B------:R-:W-:Y:S05]  /*0160*/  BSYNC.RECONVERGENT B0 ;  /* 0x0000000000007941 */ /* 0x000fea0003800200 */
.L_x_174:
[----:B------:R-:W0:Y:S01]  /*0170*/  S2UR UR5, SR_CgaCtaId ;  /* 0x00000000000579c3 */ /* 0x000e220000008800 */
[----:B------:R-:W-:Y:S01]  /*0180*/  UMOV UR4, 0x400 ;  /* 0x0000040000047882 */ /* 0x000fe20000000000 */
[----:B------:R-:W-:Y:S02]  /*0190*/  ISETP.GE.U32.AND P1, PT, R6, 0x2, PT ;  /* 0x000000020600780c */ /* 0x000fe40003f26070 */
[----:B------:R-:W-:Y:S01]  /*01a0*/  ISETP.NE.AND P0, PT, R8, RZ, PT ;  /* 0x000000ff0800720c */ /* 0x000fe20003f05270 */
[----:B0-----:R-:W-:-:S06]  /*01b0*/  ULEA UR4, UR5, UR4, 0x18 ;  /* 0x0000000405047291 */ /* 0x001fcc000f8ec0ff */
[----:B------:R-:W-:-:S05]  /*01c0*/  LEA R0, R8, UR4, 0x2 ;  /* 0x0000000408007c11 */ /* 0x000fca000f8e10ff */
[----:B------:R0:W-:Y:S01]  /*01d0*/  STS [R0], R7 ;  /* 0x0000000700007388 */ /* 0x0001e20000000800 */
[----:B------:R-:W-:Y:S06]  /*01e0*/  BAR.SYNC.DEFER_BLOCKING 0x0 ;  /* 0x0000000000007b1d */ /* 0x000fec0000010000 */
[----:B------:R-:W-:Y:S05]  /*01f0*/  @!P1 BRA `(.L_x_177) ;  /* 0x00000000002c9947 */ /* 0x000fea0003800000 */
.L_x_178:
        /* <DEDUP_REMOVED lines=11> */
.L_x_177:
[----:B------:R-:W-:Y:S05]  /*02b0*/  @P0 EXIT ;  /* 0x000000000000094d */ /* 0x000fea0003800000 */
[----:B------:R-:W1:Y:S01]  /*02c0*/  S2UR UR5, SR_CgaCtaId ;  /* 0x00000000000579c3 */ /* 0x000e620000008800 */
[----:B------:R-:W-:-:S07]  /*02d0*/  UMOV UR4, 0x400 ;  /* 0x0000040000047882 */ /* 0x000fce0000000000 */
[----:B------:R-:W2:Y:S01]  /*02e0*/  LDC.64 R2, c[0x0][0x388] ;  /* 0x0000e200ff027b82 */ /* 0x000ea20000000a00 */
[----:B-1----:R-:W-:-:S09]  /*02f0*/  ULEA UR4, UR5, UR4, 0x18 ;  /* 0x0000000405047291 */ /* 0x002fd2000f8ec0ff */
[----:B------:R-:W2:Y:S04]  /*0300*/  LDS R5, [UR4] ;  /* 0x00000004ff057984 */ /* 0x000ea80008000800 */
[----:B--2---:R-:W-:Y:S01]  /*0310*/  REDG.E.ADD.F32.FTZ.RN.STRONG.GPU desc[UR6][R2.64], R5 ;  /* 0x00000005020079a6 */ /* 0x004fe2000c12f306 */
[----:B------:R-:W-:Y:S05]  /*0320*/  EXIT ;  /* 0x000000000000794d */ /* 0x000fea0003800000 */
.L_x_179:
        /* <DEDUP_REMOVED lines=13> */
.L_x_211:


//--------------------- .text._Z7reduce3PKfPf     --------------------------
	.section	.text._Z7reduce3PKfPf,"ax",@progbits
	.align	128
        .global         _Z7reduce3PKfPf
        .type           _Z7reduce3PKfPf,@function
        .size           _Z7reduce3PKfPf,(.L_x_212 - _Z7reduce3PKfPf)
        .other          _Z7reduce3PKfPf,@"STO_CUDA_ENTRY STV_DEFAULT"
_Z7reduce3PKfPf:
.text._Z7reduce3PKfPf:
        /* <DEDUP_REMOVED lines=16> */
[----:B------:R-:W-:Y:S01]  /*0100*/  ISETP.NE.AND P0, PT, R9, RZ, PT ;  /* 0x000000ff0900720c */ /* 0x000fe20003f05270 */
[----:B0-----:R-:W-:-:S06]  /*0110*/  ULEA UR4, UR5, UR4, 0x18 ;  /* 0x0000000405047291 */ /* 0x001fcc000f8ec0ff */
[----:B------:R-:W-:Y:S01]  /*0120*/  LEA R7, R9, UR4, 0x2 ;  /* 0x0000000409077c11 */ /* 0x000fe2000f8e10ff */
[----:B--2---:R-:W-:-:S05]  /*0130*/  FADD R0, R2, R5 ;  /* 0x0000000502007221 */ /* 0x004fca0000000000 */
[----:B------:R0:W-:Y:S01]  /*0140*/  STS [R7], R0 ;  /* 0x0000000007007388 */ /* 0x0001e20000000800 */
[----:B------:R-:W-:Y:S06]  /*0150*/  BAR.SYNC.DEFER_BLOCKING 0x0 ;  /* 0x0000000000007b1d */ /* 0x000fec0000010000 */
[----:B------:R-:W-:Y:S05]  /*0160*/  BRA.U !UP0, `(.L_x_180) ;  /* 0x0000000108307547 */ /* 0x000fea000b800000 */
[----:B0-----:R-:W-:-:S07]  /*0170*/  IMAD.U32 R0, RZ, RZ, UR8 ;  /* 0x00000008ff007e24 */ /* 0x001fce000f8e00ff */
.L_x_181:
        /* <DEDUP_REMOVED lines=8> */
[----:B------:R-:W-:Y:S01]  /*0200*/  ISETP.GT.U32.AND P1, PT, R0, 0x3, PT ;  /* 0x000000030000780c */ /* 0x000fe20003f24070 */
[----:B------:R-:W-:-:S12]  /*0210*/  IMAD.MOV.U32 R0, RZ, RZ, R6 ;  /* 0x000000ffff007224 */ /* 0x000fd800078e0006 */
[----:B-1----:R-:W-:Y:S05]  /*0220*/  @P1 BRA `(.L_x_181) ;  /* 0xfffffffc00d41947 */ /* 0x002fea000383ffff */
.L_x_180:
[----:B------:R-:W-:Y:S05]  /*0230*/  @P0 EXIT ;  /* 0x000000000000094d */ /* 0x000fea0003800000 */
[----:B------:R-:W1:Y:S01]  /*0240*/  S2UR UR5, SR_CgaCtaId ;  /* 0x00000000000579c3 */ /* 0x000e620000008800 */
[----:B------:R-:W-:-:S07]  /*0250*/  UMOV UR4, 0x400 ;  /* 0x0000040000047882 */ /* 0x000fce0000000000 */
[----:B------:R-:W2:Y:S01]  /*0260*/  LDC.64 R2, c[0x0][0x388] ;  /* 0x0000e200ff027b82 */ /* 0x000ea20000000a00 */
[----:B-1----:R-:W-:Y:S01]  /*0270*/  ULEA UR4, UR5, UR4, 0x18 ;  /* 0x0000000405047291 */ /* 0x002fe2000f8ec0ff */
[----:B--2---:R-:W-:-:S08]  /*0280*/  IMAD.WIDE.U32 R2, R11, 0x4, R2 ;  /* 0x000000040b027825 */ /* 0x004fd000078e0002 */
[----:B------:R-:W1:Y:S04]  /*0290*/  LDS R5, [UR4] ;  /* 0x00000004ff057984 */ /* 0x000e680008000800 */
[----:B-1----:R-:W-:Y:S01]  /*02a0*/  STG.E desc[UR6][R2.64], R5 ;  /* 0x0000000502007986 */ /* 0x002fe2000c101906 */
[----:B------:R-:W-:Y:S05]  /*02b0*/  EXIT ;  /* 0x000000000000794d */ /* 0x000fea0003800000 */
.L_x_182:
        /* <DEDUP_REMOVED lines=12> */
.L_x_212:


//--------------------- .text._Z19reduce2_final_stagePKfPfi --------------------------
	.section	.text._Z19reduce2_final_stagePKfPfi,"ax",@progbits
	.align	128
        .global         _Z19reduce2_final_stagePKfPfi
        .type           _Z19reduce2_final_stagePKfPfi,@function
        .size           _Z19reduce2_final_stagePKfPfi,(.L_x_213 - _Z19reduce2_final_stagePKfPfi)
        .other          _Z19reduce2_final_stagePKfPfi,@"STO_CUDA_ENTRY STV_DEFAULT"
_Z19reduce2_final_stagePKfPfi:
.text._Z19reduce2_final_stagePKfPfi:
[----:B------:R-:W-:Y:S01]  /*0000*/  LDC R1, c[0x0][0x37c] ;  /* 0x0000df00ff017b82 */ /* 0x000fe20000000800 */
[----:B------:R-:W0:Y:S01]  /*0010*/  S2R R6, SR_TID.X ;  /* 0x0000000000067919 */ /* 0x000e220000002100 */
[----:B------:R-:W0:Y:S01]  /*0020*/  LDCU UR8, c[0x0][0x360] ;  /* 0x00006c00ff0877ac */ /* 0x000e220008000800 */
[----:B------:R-:W-:Y:S01]  /*0030*/  IMAD.MOV.U32 R4, RZ, RZ, RZ ;  /* 0x000000ffff047224 */ /* 0x000fe200078e00ff */
[----:B------:R-:W0:Y:S01]  /*0040*/  S2R R5, SR_CTAID.X ;  /* 0x0000000000057919 */ /* 0x000e220000002500 */
[----:B------:R-:W1:Y:S01]  /*0050*/  LDCU UR4, c[0x0][0x390] ;  /* 0x00007200ff0477ac */ /* 0x000e620008000800 */
[----:B------:R-:W2:Y:S01]  /*0060*/  LDCU.64 UR6, c[0x0][0x358] ;  /* 0x00006b00ff0677ac */ /* 0x000ea20008000a00 */
[----:B0-----:R-:W-:-:S05]  /*0070*/  IMAD R5, R5, UR8, R6 ;  /* 0x0000000805057c24 */ /* 0x001fca000f8e0206 */
[----:B-1----:R-:W-:-:S13]  /*0080*/  ISETP.GE.U32.AND P0, PT, R5, UR4, PT ;  /* 0x0000000405007c0c */ /* 0x002fda000bf06070 */
[----:B------:R-:W0:Y:S02]  /*0090*/  @!P0 LDC.64 R2, c[0x0][0x380] ;  /* 0x0000e000ff028b82 */ /* 0x000e240000000a00 */
[----:B0-----:R-:W-:-:S05]  /*00a0*/  @!P0 IMAD.WIDE.U32 R2, R5, 0x4, R2 ;  /* 0x0000000405028825 */ /* 0x001fca00078e0002 */
[----:B--2---:R-:W2:Y:S01]  /*00b0*/  @!P0 LDG.E R4, desc[UR6][R2.64] ;  /* 0x0000000602048981 */ /* 0x004ea2000c1e1900 */
[----:B------:R-:W0:Y:S01]  /*00c0*/  S2UR UR5, SR_CgaCtaId ;  /* 0x00000000000579c3 */ /* 0x000e220000008800 */
[----:B------:R-:W-:Y:S01]  /*00d0*/  IMAD.U32 R0, RZ, RZ, UR8 ;  /* 0x00000008ff007e24 */ /* 0x000fe2000f8e00ff */
[----:B------:R-:W-:Y:S01]  /*00e0*/  UMOV UR4, 0x400 ;  /* 0x0000040000047882 */ /* 0x000fe20000000000 */
[----:B------:R-:W-:-:S03]  /*00f0*/  ISETP.NE.AND P0, PT, R6, RZ, PT ;  /* 0x000000ff0600720c */ /* 0x000fc60003f05270 */
[----:B------:R-:W-:Y:S01]  /*0100*/  ISETP.GE.U32.AND P1, PT, R0, 0x2, PT ;  /* 0x000000020000780c */ /* 0x000fe20003f26070 */
[----:B0-----:R-:W-:-:S06]  /*0110*/  ULEA UR4, UR5, UR4, 0x18 ;  /* 0x0000000405047291 */ /* 0x001fcc000f8ec0ff */
[----:B------:R-:W-:-:S05]  /*0120*/  LEA R5, R6, UR4, 0x2 ;  /* 0x0000000406057c11 */ /* 0x000fca000f8e10ff */
[----:B--2---:R0:W-:Y:S01]  /*0130*/  STS [R5], R4 ;  /* 0x0000000405007388 */ /* 0x0041e20000000800 */
[----:B------:R-:W-:Y:S06]  /*0140*/  BAR.SYNC.DEFER_BLOCKING 0x0 ;  /* 0x0000000000007b1d */ /* 0x000fec0000010000 */
[----:B------:R-:W-:Y:S05]  /*0150*/  @!P1 BRA `(.L_x_183) ;  /* 0x00000000002c9947 */ /* 0x000fea0003800000 */
.L_x_184:
[----:B------:R-:W-:-:S04]  /*0160*/  SHF.R.U32.HI R7, RZ, 0x1, R0 ;  /* 0x00000001ff077819 */ /* 0x000fc80000011600 */
[----:B------:R-:W-:-:S13]  /*0170*/  ISETP.GE.U32.AND P1, PT, R6, R7, PT ;  /* 0x000000070600720c */ /* 0x000fda0003f26070 */
[----:B------:R-:W-:Y:S01]  /*0180*/  @!P1 IMAD R2, R7, 0x4, R5 ;  /* 0x0000000407029824 */ /* 0x000fe200078e0205 */
        /* <DEDUP_REMOVED lines=8> */
.L_x_183:
[----:B------:R-:W-:Y:S05]  /*0210*/  @P0 EXIT ;  /* 0x000000000000094d */ /* 0x000fea0003800000 */
[----:B------:R-:W1:Y:S01]  /*0220*/  S2UR UR5, SR_CgaCtaId ;  /* 0x00000000000579c3 */ /* 0x000e620000008800 */
[----:B------:R-:W-:-:S07]  /*0230*/  UMOV UR4, 0x400 ;  /* 0x0000040000047882 */ /* 0x000fce0000000000 */
[----:B------:R-:W2:Y:S01]  /*0240*/  LDC.64 R2, c[0x0][0x388] ;  /* 0x0000e200ff027b82 */ /* 0x000ea20000000a00 */
[----:B-1----:R-:W-:-:S09]  /*0250*/  ULEA UR4, UR5, UR4, 0x18 ;  /* 0x0000000405047291 */ /* 0x002fd2000f8ec0ff */
[----:B0-----:R-:W2:Y:S04]  /*0260*/  LDS R5, [UR4] ;  /* 0x00000004ff057984 */ /* 0x001ea80008000800 */
[----:B--2---:R-:W-:Y:S01]  /*0270*/  REDG.E.ADD.F32.FTZ.RN.STRONG.GPU desc[UR6][R2.64], R5 ;  /* 0x00000005020079a6 */ /* 0x004fe2000c12f306 */
[----:B------:R-:W-:Y:S05]  /*0280*/  EXIT ;  /* 0x000000000000794d */ /* 0x000fea0003800000 */
.L_x_185:
        /* <DEDUP_REMOVED lines=15> */
.L_x_213:


//--------------------- .text._Z7reduce2PKfPf     --------------------------
	.section	.text._Z7reduce2PKfPf,"ax",@progbits
	.align	128
        .global         _Z7reduce2PKfPf
        .type           _Z7reduce2PKfPf,@function
        .size           _Z7reduce2PKfPf,(.L_x_214 - _Z7reduce2PKfPf)
        .other          _Z7reduce2PKfPf,@"STO_CUDA_ENTRY STV_DEFAULT"
_Z7reduce2PKfPf:
.text._Z7reduce2PKfPf:
[----:B------:R-:W-:Y:S01]  /*0000*/  LDC R1, c[0x0][0x37c] ;  /* 0x0000df00ff017b82 */ /* 0x000fe20000000800 */
[----:B------:R-:W0:Y:S07]  /*0010*/  S2R R6, SR_TID.X ;  /* 0x0000000000067919 */ /* 0x000e2e0000002100 */
[----:B------:R-:W1:Y:S01]  /*0020*/  LDC.64 R2, c[0x0][0x380] ;  /* 0x0000e000ff027b82 */ /* 0x000e620000000a00 */
[----:B------:R-:W0:Y:S01]  /*0030*/  LDCU UR8, c[0x0][0x360] ;  /* 0x00006c00ff0877ac */ /* 0x000e220008000800 */
[----:B------:R-:W0:Y:S01]  /*0040*/  S2R R7, SR_CTAID.X ;  /* 0x0000000000077919 */ /* 0x000e220000002500 */
[----:B------:R-:W2:Y:S01]  /*0050*/  LDCU.64 UR6, c[0x0][0x358] ;  /* 0x00006b00ff0677ac */ /* 0x000ea20008000a00 */
[----:B0-----:R-:W-:-:S04]  /*0060*/  IMAD R5, R7, UR8, R6 ;  /* 0x0000000807057c24 */ /* 0x001fc8000f8e0206 */
[----:B-1----:R-:W-:-:S06]  /*0070*/  IMAD.WIDE.U32 R2, R5, 0x4, R2 ;  /* 0x0000000405027825 */ /* 0x002fcc00078e0002 */
[----:B--2---:R-:W2:Y:S01]  /*0080*/  LDG.E.CONSTANT R2, desc[UR6][R2.64] ;  /* 0x0000000602027981 */ /* 0x004ea2000c1e9900 */
[----:B------:R-:W0:Y:S01]  /*0090*/  S2UR UR5, SR_CgaCtaId ;  /* 0x00000000000579c3 */ /* 0x000e220000008800 */
[----:B------:R-:W-:Y:S01]  /*00a0*/  UMOV UR4, 0x400 ;  /* 0x0000040000047882 */ /* 0x000fe20000000000 */
[----:B------:R-:W-:Y:S01]  /*00b0*/  UISETP.GE.U32.AND UP0, UPT, UR8, 0x2, UPT ;  /* 0x000000020800788c */ /* 0x000fe2000bf06070 */
[----:B------:R-:W-:Y:S01]  /*00c0*/  ISETP.NE.AND P0, PT, R6, RZ, PT ;  /* 0x000000ff0600720c */ /* 0x000fe20003f05270 */
[----:B0-----:R-:W-:-:S06]  /*00d0*/  ULEA UR4, UR5, UR4, 0x18 ;  /* 0x0000000405047291 */ /* 0x001fcc000f8ec0ff */
[----:B------:R-:W-:-:S05]  /*00e0*/  LEA R5, R6, UR4, 0x2 ;  /* 0x0000000406057c11 */ /* 0x000fca000f8e10ff */
[----:B--2---:R0:W-:Y:S01]  /*00f0*/  STS [R5], R2 ;  /* 0x0000000205007388 */ /* 0x0041e20000000800 */
[----:B------:R-:W-:Y:S06]  /*0100*/  BAR.SYNC.DEFER_BLOCKING 0x0 ;  /* 0x0000000000007b1d */ /* 0x000fec0000010000 */
[----:B------:R-:W-:Y:S05]  /*0110*/  BRA.U !UP0, `(.L_x_186) ;  /* 0x0000000108307547 */ /* 0x000fea000b800000 */
[----:B------:R-:W-:-:S07]  /*0120*/  IMAD.U32 R0, RZ, RZ, UR8 ;  /* 0x00000008ff007e24 */ /* 0x000fce000f8e00ff */
.L_x_187:
[----:B------:R-:W-:-:S04]  /*0130*/  SHF.R.U32.HI R8, RZ, 0x1, R0 ;  /* 0x00000001ff087819 */ /* 0x000fc80000011600 */
[----:B------:R-:W-:-:S13]  /*0140*/  ISETP.GE.U32.AND P1, PT, R6, R8, PT ;  /* 0x000000080600720c */ /* 0x000fda0003f26070 */
[----:B0-----:R-:W-:Y:S01]  /*0150*/  @!P1 LEA R2, R8, R5, 0x2 ;  /* 0x0000000508029211 */ /* 0x001fe200078e10ff */
        /* <DEDUP_REMOVED lines=8> */
.L_x_186:
        /* <DEDUP_REMOVED lines=9> */
.L_x_188:
        /* <DEDUP_REMOVED lines=9> */
.L_x_214:


//--------------------- .text._Z19reduce1_final_stagePKfPfi --------------------------
	.section	.text._Z19reduce1_final_stagePKfPfi,"ax",@progbits
	.align	128
        .global         _Z19reduce1_final_stagePKfPfi
        .type           _Z19reduce1_final_stagePKfPfi,@function
        .size           _Z19reduce1_final_stagePKfPfi,(.L_x_215 - _Z19reduce1_final_stagePKfPfi)
        .other          _Z19reduce1_final_stagePKfPfi,@"STO_CUDA_ENTRY STV_DEFAULT"
_Z19reduce1_final_stagePKfPfi:
.text._Z19reduce1_final_stagePKfPfi:
        /* <DEDUP_REMOVED lines=22> */
.L_x_190:
        /* <DEDUP_REMOVED lines=11> */
.L_x_189:
        /* <DEDUP_REMOVED lines=8> */
.L_x_191:
        /* <DEDUP_REMOVED lines=15> */
.L_x_215:


//--------------------- .text._Z7reduce1PKfPf     --------------------------
	.section	.text._Z7reduce1PKfPf,"ax",@progbits
	.align	128
        .global         _Z7reduce1PKfPf
        .type           _Z7reduce1PKfPf,@function
        .size           _Z7reduce1PKfPf,(.L_x_216 - _Z7reduce1PKfPf)
        .other          _Z7reduce1PKfPf,@"STO_CUDA_ENTRY STV_DEFAULT"
_Z7reduce1PKfPf:
.text._Z7reduce1PKfPf:
        /* <DEDUP_REMOVED lines=18> */
[----:B------:R-:W-:-:S05]  /*0120*/  UMOV UR5, 0x1 ;  /* 0x0000000100057882 */ /* 0x000fca0000000000 */
.L_x_193:
[----:B------:R-:W-:-:S04]  /*0130*/  USHF.L.U32 UR6, UR5, 0x1, URZ ;  /* 0x0000000105067899 */ /* 0x000fc800080006ff */
[----:B------:R-:W-:Y:S02]  /*0140*/  UISETP.GE.U32.AND UP0, UPT, UR6, UR7, UPT ;  /* 0x000000070600728c */ /* 0x000fe4000bf06070 */
[----:B01----:R-:W-:-:S05]  /*0150*/  IMAD R2, R4, UR6, RZ ;  /* 0x0000000604027c24 */ /* 0x003fca000f8e02ff */
[----:B------:R-:W-:-:S13]  /*0160*/  ISETP.GE.U32.AND P0, PT, R2, UR7, PT ;  /* 0x0000000702007c0c */ /* 0x000fda000bf06070 */
[C---:B------:R-:W-:Y:S01]  /*0170*/  @!P0 IADD3 R0, PT, PT, R2.reuse, UR5, RZ ;  /* 0x0000000502008c10 */ /* 0x040fe2000fffe0ff */
[----:B------:R-:W-:Y:S01]  /*0180*/  UMOV UR5, UR6 ;  /* 0x0000000600057c82 */ /* 0x000fe20008000000 */
[----:B------:R-:W-:Y:S02]  /*0190*/  @!P0 LEA R2, R2, UR4, 0x2 ;  /* 0x0000000402028c11 */ /* 0x000fe4000f8e10ff */
[----:B------:R-:W-:-:S03]  /*01a0*/  @!P0 LEA R0, R0, UR4, 0x2 ;  /* 0x0000000400008c11 */ /* 0x000fc6000f8e10ff */
[----:B------:R-:W-:Y:S04]  /*01b0*/  @!P0 LDS R3, [R2] ;  /* 0x0000000002038984 */ /* 0x000fe80000000800 */
[----:B------:R-:W0:Y:S02]  /*01c0*/  @!P0 LDS R0, [R0] ;  /* 0x0000000000008984 */ /* 0x000e240000000800 */
[----:B0-----:R-:W-:-:S05]  /*01d0*/  @!P0 FADD R3, R0, R3 ;  /* 0x0000000300038221 */ /* 0x001fca0000000000 */
[----:B------:R1:W-:Y:S01]  /*01e0*/  @!P0 STS [R2], R3 ;  /* 0x0000000302008388 */ /* 0x0003e20000000800 */
[----:B------:R-:W-:Y:S06]  /*01f0*/  BAR.SYNC.DEFER_BLOCKING 0x0 ;  /* 0x0000000000007b1d */ /* 0x000fec0000010000 */
[----:B------:R-:W-:Y:S05]  /*0200*/  BRA.U !UP0, `(.L_x_193) ;  /* 0xfffffffd08c87547 */ /* 0x000fea000b83ffff */
.L_x_192:
[----:B------:R-:W-:Y:S05]  /*0210*/  @P1 EXIT ;  /* 0x000000000000194d */ /* 0x000fea0003800000 */
[----:B------:R-:W2:Y:S01]  /*0220*/  S2UR UR5, SR_CgaCtaId ;  /* 0x00000000000579c3 */ /* 0x000ea20000008800 */
[----:B------:R-:W-:-:S07]  /*0230*/  UMOV UR4, 0x400 ;  /* 0x0000040000047882 */ /* 0x000fce0000000000 */
[----:B01----:R-:W0:Y:S01]  /*0240*/  LDC.64 R2, c[0x0][0x388] ;  /* 0x0000e200ff027b82 */ /* 0x003e220000000a00 */
[----:B--2---:R-:W-:Y:S01]  /*0250*/  ULEA UR4, UR5, UR4, 0x18 ;  /* 0x0000000405047291 */ /* 0x004fe2000f8ec0ff */
[----:B0-----:R-:W-:-:S08]  /*0260*/  IMAD.WIDE.U32 R2, R7, 0x4, R2 ;  /* 0x0000000407027825 */ /* 0x001fd000078e0002 */
[----:B------:R-:W0:Y:S04]  /*0270*/  LDS R5, [UR4] ;  /* 0x00000004ff057984 */ /* 0x000e280008000800 */
[----:B0-----:R-:W-:Y:S01]  /*0280*/  STG.E desc[UR8][R2.64], R5 ;  /* 0x0000000502007986 */ /* 0x001fe2000c101908 */
[----:B------:R-:W-:Y:S05]  /*0290*/  EXIT ;  /* 0x000000000000794d */ /* 0x000fea0003800000 */
.L_x_194:
        /* <DEDUP_REMOVED lines=14> */
.L_x_216:


//--------------------- .text._Z19reduce0_final_stagePKfPfi --------------------------
	.section	.text._Z19reduce0_final_stagePKfPfi,"ax",@progbits
	.align	128
        .global         _Z19reduce0_final_stagePKfPfi
        .type           _Z19reduce0_final_stagePKfPfi,@function
        .size           _Z19reduce0_final_stagePKfPfi,(.L_x_217 - _Z19reduce0_final_stagePKfPfi)
        .other          _Z19reduce0_final_stagePKfPfi,@"STO_CUDA_ENTRY STV_DEFAULT"
_Z19reduce0_final_stagePKfPfi:
.text._Z19reduce0_final_stagePKfPfi:
        /* <DEDUP_REMOVED lines=22> */
.L_x_196:
        /* <DEDUP_REMOVED lines=11> */
.L_x_195:
        /* <DEDUP_REMOVED lines=8> */
.L_x_197:
        /* <DEDUP_REMOVED lines=15> */
.L_x_217:


//--------------------- .text._Z7reduce0PKfPf     --------------------------
	.section	.text._Z7reduce0PKfPf,"ax",@progbits
	.align	128
        .global         _Z7reduce0PKfPf
        .type           _Z7reduce0PKfPf,@function
        .size           _Z7reduce0PKfPf,(.L_x_218 - _Z7reduce0PKfPf)
        .other          _Z7reduce0PKfPf,@"STO_CUDA_ENTRY STV_DEFAULT"
_Z7reduce0PKfPf:
.text._Z7reduce0PKfPf:
        /* <DEDUP_REMOVED lines=18> */
[----:B------:R-:W-:-:S07]  /*0120*/  HFMA2 R0, -RZ, RZ, 0, 5.9604644775390625e-08 ;  /* 0x00000001ff007431 */ /* 0x000fce00000001ff */
.L_x_199:
[----:B------:R-:W-:-:S05]  /*0130*/  SHF.L.U32 R8, R0, 0x1, RZ ;  /* 0x0000000100087819 */ /* 0x000fca00000006ff */
[----:B0-----:R-:W-:-:S05]  /*0140*/  VIADD R2, R8, 0xffffffff ;  /* 0xffffffff08027836 */ /* 0x001fca0000000000 */
[----:B------:R-:W-:-:S13]  /*0150*/  LOP3.LUT P1, RZ, R2, R7, RZ, 0xc0, !PT ;  /* 0x0000000702ff7212 */ /* 0x000fda000782c0ff */
[----:B------:R-:W-:Y:S01]  /*0160*/  @!P1 LEA R2, R0, R5, 0x2 ;  /* 0x0000000500029211 */ /* 0x000fe200078e10ff */
[----:B------:R-:W-:Y:S01]  /*0170*/  @!P1 LDS R3, [R5] ;  /* 0x0000000005039984 */ /* 0x000fe20000000800 */
[----:B------:R-:W-:-:S04]  /*0180*/  IMAD.MOV.U32 R0, RZ, RZ, R8 ;  /* 0x000000ffff007224 */ /* 0x000fc800078e0008 */
[----:B------:R-:W0:Y:S02]  /*0190*/  @!P1 LDS R2, [R2] ;  /* 0x0000000002029984 */ /* 0x000e240000000800 */
[----:B0-----:R-:W-:-:S05]  /*01a0*/  @!P1 FADD R4, R2, R3 ;  /* 0x0000000302049221 */ /* 0x001fca0000000000 */
[----:B------:R1:W-:Y:S01]  /*01b0*/  @!P1 STS [R5], R4 ;  /* 0x0000000405009388 */ /* 0x0003e20000000800 */
[----:B------:R-:W-:Y:S01]  /*01c0*/  BAR.SYNC.DEFER_BLOCKING 0x0 ;  /* 0x0000000000007b1d */ /* 0x000fe20000010000 */
[----:B------:R-:W-:-:S13]  /*01d0*/  ISETP.GE.U32.AND P1, PT, R8, UR8, PT ;  /* 0x0000000808007c0c */ /* 0x000fda000bf26070 */
[----:B-1----:R-:W-:Y:S05]  /*01e0*/  @!P1 BRA `(.L_x_199) ;  /* 0xfffffffc00d09947 */ /* 0x002fea000383ffff */
.L_x_198:
        /* <DEDUP_REMOVED lines=9> */
.L_x_200:
        /* <DEDUP_REMOVED lines=16> */
.L_x_218:


//--------------------- .nv.shared._ZN3cub18CUB_300001_SM_10006detail6reduce28DeviceReduceSingleTileKernelINS2_10policy_hubIfjN4cuda3std3__44plusIvEEE10Policy1000EPfSC_iS9_ffNS7_10__identityEEEvT0_T1_T2_T3_T4_T6_ --------------------------
	.section	.nv.shared._ZN3cub18CUB_300001_SM_10006detail6reduce28DeviceReduceSingleTileKernelINS2_10policy_hubIfjN4cuda3std3__44plusIvEEE10Policy1000EPfSC_iS9_ffNS7_10__identityEEEvT0_T1_T2_T3_T4_T6_,"aw",@nobits
	.sectionflags	@""
	.align	16
.nv.shared._ZN3cub18CUB_300001_SM_10006detail6reduce28DeviceReduceSingleTileKernelINS2_10policy_hubIfjN4cuda3std3__44plusIvEEE10Policy1000EPfSC_iS9_ffNS7_10__identityEEEvT0_T1_T2_T3_T4_T6_:
	.zero		1120


//--------------------- .nv.shared.reserved.0     --------------------------
	.section	.nv.shared.reserved.0,"aw",@nobits
	.weak		__nv_reservedSMEM_offset_0_alias
	.size		__nv_reservedSMEM_offset_0_alias, 0, 64
	.other		__nv_reservedSMEM_offset_0_alias,@"STO_CUDA_RESERVED_SHARED STV_DEFAULT"
__nv_reservedSMEM_offset_0_alias:
	.zero		0
	.zero		64


//--------------------- .nv.global                --------------------------
	.section	.nv.global,"aw",@nobits
.nv.global:
	.type		_ZN34_INTERNAL_6a5337c3_4_k_cu_ac9824536thrust24THRUST_300001_SM_1000_NS12placeholders2_5E,@object
	.size		_ZN34_INTERNAL_6a5337c3_4_k_cu_ac9824536thrust24THRUST_300001_SM_1000_NS12placeholders2_5E,(_ZN34_INTERNAL_6a5337c3_4_k_cu_ac9824534cuda3std3__45__cpo6cbeginE - _ZN34_INTERNAL_6a5337c3_4_k_cu_ac9824536thrust24THRUST_300001_SM_1000_NS12placeholders2_5E)
_ZN34_INTERNAL_6a5337c3_4_k_cu_ac9824536thrust24THRUST_300001_SM_1000_NS12placeholders2_5E:
	.zero		1
	.type		_ZN34_INTERNAL_6a5337c3_4_k_cu_ac9824534cuda3std3__45__cpo6cbeginE,@object
	.size		_ZN34_INTERNAL_6a5337c3_4_k_cu_ac9824534cuda3std3__45__cpo6cbeginE,(_ZN34_INTERNAL_6a5337c3_4_k_cu_ac9824534cuda3std6ranges3__45__cpo6cbeginE - _ZN34_INTERNAL_6a5337c3_4_k_cu_ac9824534cuda3std3__45__cpo6cbeginE)
_ZN34_INTERNAL_6a5337c3_4_k_cu_ac9824534cuda3std3__45__cpo6cbeginE:
	.zero		1
	.type		_ZN34_INTERNAL_6a5337c3_4_k_cu_ac9824534cuda3std6ranges3__45__cpo6cbeginE,@object
	.size		_ZN34_INTERNAL_6a5337c3_4_k_cu_ac9824534cuda3std6ranges3__45__cpo6cbeginE,(_ZN34_INTERNAL_6a5337c3_4_k_cu_ac9824534cuda3std3__48in_placeE - _ZN34_INTERNAL_6a5337c3_4_k_cu_ac9824534cuda3std6ranges3__45__cpo6cbeginE)
_ZN34_INTERNAL_6a5337c3_4_k_cu_ac9824534cuda3std6ranges3__45__cpo6cbeginE:
	.zero		1
	.type		_ZN34_INTERNAL_6a5337c3_4_k_cu_ac9824534cuda3std3__48in_placeE,@object
	.size		_ZN34_INTERNAL_6a5337c3_4_k_cu_ac9824534cuda3std3__48in_placeE,(_ZN34_INTERNAL_6a5337c3_4_k_cu_ac9824534cuda3std6ranges3__45__cpo4sizeE - _ZN34_INTERNAL_6a5337c3_4_k_cu_ac9824534cuda3std3__48in_placeE)
_ZN34_INTERNAL_6a5337c3_4_k_cu_ac9824534cuda3std3__48in_placeE:
	.zero		1
	.type		_ZN34_INTERNAL_6a5337c3_4_k_cu_ac9824534cuda3std6ranges3__45__cpo4sizeE,@object
	.size		_ZN34_INTERNAL_6a5337c3_4_k_cu_ac9824534cuda3std6ranges3__45__cpo4sizeE,(_ZN34_INTERNAL_6a5337c3_4_k_cu_ac9824536thrust24THRUST_300001_SM_1000_NS12placeholders2_9E - _ZN34_INTERNAL_6a5337c3_4_k_cu_ac9824534cuda3std6ranges3__45__cpo4sizeE)
_ZN34_INTERNAL_6a5337c3_4_k_cu_ac9824534cuda3std6ranges3__45__cpo4sizeE:
	.zero		1
	.type		_ZN34_INTERNAL_6a5337c3_4_k_cu_ac9824536thrust24THRUST_300001_SM_1000_NS12placeholders2_9E,@object
	.size		_ZN34_INTERNAL_6a5337c3_4_k_cu_ac9824536thrust24THRUST_300001_SM_1000_NS12placeholders2_9E,(_ZN34_INTERNAL_6a5337c3_4_k_cu_ac9824534cuda3std3__45__cpo7crbeginE - _ZN34_INTERNAL_6a5337c3_4_k_cu_ac9824536thrust24THRUST_300001_SM_1000_NS12placeholders2_9E)
_ZN34_INTERNAL_6a5337c3_4_k_cu_ac9824536thrust24THRUST_300001_SM_1000_NS12placeholders2_9E:
	.zero		1
	.type		_ZN34_INTERNAL_6a5337c3_4_k_cu_ac9824534cuda3std3__45__cpo7crbeginE,@object
	.size		_ZN34_INTERNAL_6a5337c3_4_k_cu_ac9824534cuda3std3__45__cpo7crbeginE,(_ZN34_INTERNAL_6a5337c3_4_k_cu_ac9824534cuda3std6ranges3__45__cpo4nextE - _ZN34_INTERNAL_6a5337c3_4_k_cu_ac9824534cuda3std3__45__cpo7crbeginE)
_ZN34_INTERNAL_6a5337c3_4_k_cu_ac9824534cuda3std3__45__cpo7crbeginE:
	.zero		1
	.type		_ZN34_INTERNAL_6a5337c3_4_k_cu_ac9824534cuda3std6ranges3__45__cpo4nextE,@object
	.size		_ZN34_INTERNAL_6a5337c3_4_k_cu_ac9824534cuda3std6ranges3__45__cpo4nextE,(_ZN34_INTERNAL_6a5337c3_4_k_cu_ac9824534cuda3std6ranges3__45__cpo4swapE - _ZN34_INTERNAL_6a5337c3_4_k_cu_ac9824534cuda3std6ranges3__45__cpo4nextE)
_ZN34_INTERNAL_6a5337c3_4_k_cu_ac9824534cuda3std6ranges3__45__cpo4nextE:
	.zero		1
	.type		_ZN34_INTERNAL_6a5337c3_4_k_cu_ac9824534cuda3std6ranges3__45__cpo4swapE,@object
	.size		_ZN34_INTERNAL_6a5337c3_4_k_cu_ac9824534cuda3std6ranges3__45__cpo4swapE,(_ZN34_INTERNAL_6a5337c3_4_k_cu_ac9824536thrust24THRUST_300001_SM_1000_NS12placeholders2_1E - _ZN34_INTERNAL_6a5337c3_4_k_cu_ac9824534cuda3std6ranges3__45__cpo4swapE)
_ZN34_INTERNAL_6a5337c3_4_k_cu_ac9824534cuda3std6ranges3__45__cpo4swapE:
	.zero		1
	.type		_ZN34_INTERNAL_6a5337c3_4_k_cu_ac9824536thrust24THRUST_300001_SM_1000_NS12placeholders2_1E,@object
	.size		_ZN34_INTERNAL_6a5337c3_4_k_cu_ac9824536thrust24THRUST_300001_SM_1000_NS12placeholders2_1E,(_ZN34_INTERNAL_6a5337c3_4_k_cu_ac9824536thrust24THRUST_300001_SM_1000_NS12placeholders2_3E - _ZN34_INTERNAL_6a5337c3_4_k_cu_ac9824536thrust24THRUST_300001_SM_1000_NS12placeholders2_1E)
_ZN34_INTERNAL_6a5337c3_4_k_cu_ac9824536thrust24THRUST_300001_SM_1000_NS12placeholders2_1E:
	.zero		1
	.type		_ZN34_INTERNAL_6a5337c3_4_k_cu_ac9824536thrust24THRUST_300001_SM_1000_NS12placeholders2_3E,@object
	.size		_ZN34_INTERNAL_6a5337c3_4_k_cu_ac9824536thrust24THRUST_300001_SM_1000_NS12placeholders2_3E,(_ZN34_INTERNAL_6a5337c3_4_k_cu_ac9824534cuda3std3__45__cpo5beginE - _ZN34_INTERNAL_6a5337c3_4_k_cu_ac9824536thrust24THRUST_300001_SM_1000_NS12placeholders2_3E)
_ZN34_INTERNAL_6a5337c3_4_k_cu_ac9824536thrust24THRUST_300001_SM_1000_NS12placeholders2_3E:
	.zero		1
	.type		_ZN34_INTERNAL_6a5337c3_4_k_cu_ac9824534cuda3std3__45__cpo5beginE,@object
	.size		_ZN34_INTERNAL_6a5337c3_4_k_cu_ac9824534cuda3std3__45__cpo5beginE,(_ZN34_INTERNAL_6a5337c3_4_k_cu_ac9824534cuda3std6ranges3__45__cpo5beginE - _ZN34_INTERNAL_6a5337c3_4_k_cu_ac9824534cuda3std3__45__cpo5beginE)
_ZN34_INTERNAL_6a5337c3_4_k_cu_ac9824534cuda3std3__45__cpo5beginE:
	.zero		1
	.type		_ZN34_INTERNAL_6a5337c3_4_k_cu_ac9824534cuda3std6ranges3__45__cpo5beginE,@object
	.size		_ZN34_INTERNAL_6a5337c3_4_k_cu_ac9824534cuda3std6ranges3__45__cpo5beginE,(_ZN34_INTERNAL_6a5337c3_4_k_cu_ac9824534cuda3std3__436_GLOBAL__N__6a5337c3_4_k_cu_ac9824536ignoreE - _ZN34_INTERNAL_6a5337c3_4_k_cu_ac9824534cuda3std6ranges3__45__cpo5beginE)
_ZN34_INTERNAL_6a5337c3_4_k_cu_ac9824534cuda3std6ranges3__45__cpo5beginE:
	.zero		1
	.type		_ZN34_INTERNAL_6a5337c3_4_k_cu_ac9824534cuda3std3__436_GLOBAL__N__6a5337c3_4_k_cu_ac9824536ignoreE,@object
	.size		_ZN34_INTERNAL_6a5337c3_4_k_cu_ac9824534cuda3std3__436_GLOBAL__N__6a5337c3_4_k_cu_ac9824536ignoreE,(_ZN34_INTERNAL_6a5337c3_4_k_cu_ac9824534cuda3std6ranges3__45__cpo4dataE - _ZN34_INTERNAL_6a5337c3_4_k_cu_ac9824534cuda3std3__436_GLOBAL__N__6a5337c3_4_k_cu_ac9824536ignoreE)
_ZN34_INTERNAL_6a5337c3_4_k_cu_ac9824534cuda3std3__436_GLOBAL__N__6a5337c3_4_k_cu_ac9824536ignoreE:
	.zero		1
	.type		_ZN34_INTERNAL_6a5337c3_4_k_cu_ac9824534cuda3std6ranges3__45__cpo4dataE,@object
	.size		_ZN34_INTERNAL_6a5337c3_4_k_cu_ac9824534cuda3std6ranges3__45__cpo4dataE,(_ZN34_INTERNAL_6a5337c3_4_k_cu_ac9824536thrust24THRUST_300001_SM_1000_NS12placeholders2_7E - _ZN34_INTERNAL_6a5337c3_4_k_cu_ac9824534cuda3std6ranges3__45__cpo4dataE)
_ZN34_INTERNAL_6a5337c3_4_k_cu_ac9824534cuda3std6ranges3__45__cpo4dataE:
	.zero		1
	.type		_ZN34_INTERNAL_6a5337c3_4_k_cu_ac9824536thrust24THRUST_300001_SM_1000_NS12placeholders2_7E,@object
	.size		_ZN34_INTERNAL_6a5337c3_4_k_cu_ac9824536thrust24THRUST_300001_SM_1000_NS12placeholders2_7E,(_ZN34_INTERNAL_6a5337c3_4_k_cu_ac9824534cuda3std3__45__cpo6rbeginE - _ZN34_INTERNAL_6a5337c3_4_k_cu_ac9824536thrust24THRUST_300001_SM_1000_NS12placeholders2_7E)
_ZN34_INTERNAL_6a5337c3_4_k_cu_ac9824536thrust24THRUST_300001_SM_1000_NS12placeholders2_7E:
	.zero		1
	.type		_ZN34_INTERNAL_6a5337c3_4_k_cu_ac9824534cuda3std3__45__cpo6rbeginE,@object
	.size		_ZN34_INTERNAL_6a5337c3_4_k_cu_ac9824534cuda3std3__45__cpo6rbeginE,(_ZN34_INTERNAL_6a5337c3_4_k_cu_ac9824534cuda3std6ranges3__45__cpo7advanceE - _ZN34_INTERNAL_6a5337c3_4_k_cu_ac9824534cuda3std3__45__cpo6rbeginE)
_ZN34_INTERNAL_6a5337c3_4_k_cu_ac9824534cuda3std3__45__cpo6rbeginE:
	.zero		1
	.type		_ZN34_INTERNAL_6a5337c3_4_k_cu_ac9824534cuda3std6ranges3__45__cpo7advanceE,@object
	.size		_ZN34_INTERNAL_6a5337c3_4_k_cu_ac9824534cuda3std6ranges3__45__cpo7advanceE,(_ZN34_INTERNAL_6a5337c3_4_k_cu_ac9824534cuda3std3__47nulloptE - _ZN34_INTERNAL_6a5337c3_4_k_cu_ac9824534cuda3std6ranges3__45__cpo7advanceE)
_ZN34_INTERNAL_6a5337c3_4_k_cu_ac9824534cuda3std6ranges3__45__cpo7advanceE:
	.zero		1
	.type		_ZN34_INTERNAL_6a5337c3_4_k_cu_ac9824534cuda3std3__47nulloptE,@object
	.size		_ZN34_INTERNAL_6a5337c3_4_k_cu_ac9824534cuda3std3__47nulloptE,(_ZN34_INTERNAL_6a5337c3_4_k_cu_ac9824534cuda3std6ranges3__45__cpo8distanceE - _ZN34_INTERNAL_6a5337c3_4_k_cu_ac9824534cuda3std3__47nulloptE)
_ZN34_INTERNAL_6a5337c3_4_k_cu_ac9824534cuda3std3__47nulloptE:
	.zero		1
	.type		_ZN34_INTERNAL_6a5337c3_4_k_cu_ac9824534cuda3std6ranges3__45__cpo8distanceE,@object
	.size		_ZN34_INTERNAL_6a5337c3_4_k_cu_ac9824534cuda3std6ranges3__45__cpo8distanceE,(_ZN34_INTERNAL_6a5337c3_4_k_cu_ac9824536thrust24THRUST_300001_SM_1000_NS12placeholders2_6E - _ZN34_INTERNAL_6a5337c3_4_k_cu_ac9824534cuda3std6ranges3__45__cpo8distanceE)
_ZN34_INTERNAL_6a5337c3_4_k_cu_ac9824534cuda3std6ranges3__45__cpo8distanceE:
	.zero		1
	.type		_ZN34_INTERNAL_6a5337c3_4_k_cu_ac9824536thrust24THRUST_300001_SM_1000_NS12placeholders2_6E,@object
	.size		_ZN34_INTERNAL_6a5337c3_4_k_cu_ac9824536thrust24THRUST_300001_SM_1000_NS12placeholders2_6E,(_ZN34_INTERNAL_6a5337c3_4_k_cu_ac9824534cuda3std3__45__cpo4cendE - _ZN34_INTERNAL_6a5337c3_4_k_cu_ac9824536thrust24THRUST_300001_SM_1000_NS12placeholders2_6E)
_ZN34_INTERNAL_6a5337c3_4_k_cu_ac9824536thrust24THRUST_300001_SM_1000_NS12placeholders2_6E:
	.zero		1
	.type		_ZN34_INTERNAL_6a5337c3_4_k_cu_ac9824534cuda3std3__45__cpo4cendE,@object
	.size		_ZN34_INTERNAL_6a5337c3_4_k_cu_ac9824534cuda3std3__45__cpo4cendE,(_ZN34_INTERNAL_6a5337c3_4_k_cu_ac9824534cuda3std6ranges3__45__cpo4cendE - _ZN34_INTERNAL_6a5337c3_4_k_cu_ac9824534cuda3std3__45__cpo4cendE)
_ZN34_INTERNAL_6a5337c3_4_k_cu_ac9824534cuda3std3__45__cpo4cendE:
	.zero		1
	.type		_ZN34_INTERNAL_6a5337c3_4_k_cu_ac9824534cuda3std6ranges3__45__cpo4cendE,@object
	.size		_ZN34_INTERNAL_6a5337c3_4_k_cu_ac9824534cuda3std6ranges3__45__cpo4cendE,(_ZN34_INTERNAL_6a5337c3_4_k_cu_ac9824534cuda3std3__420unreachable_sentinelE - _ZN34_INTERNAL_6a5337c3_4_k_cu_ac9824534cuda3std6ranges3__45__cpo4cendE)
_ZN34_INTERNAL_6a5337c3_4_k_cu_ac9824534cuda3std6ranges3__45__cpo4cendE:
	.zero		1
	.type		_ZN34_INTERNAL_6a5337c3_4_k_cu_ac9824534cuda3std3__420unreachable_sentinelE,@object
	.size		_ZN34_INTERNAL_6a5337c3_4_k_cu_ac9824534cuda3std3__420unreachable_sentinelE,(_ZN34_INTERNAL_6a5337c3_4_k_cu_ac9824534cuda3std6ranges3__45__cpo5ssizeE - _ZN34_INTERNAL_6a5337c3_4_k_cu_ac9824534cuda3std3__420unreachable_sentinelE)
_ZN34_INTERNAL_6a5337c3_4_k_cu_ac9824534cuda3std3__420unreachable_sentinelE:
	.zero		1
	.type		_ZN34_INTERNAL_6a5337c3_4_k_cu_ac9824534cuda3std6ranges3__45__cpo5ssizeE,@object
	.size		_ZN34_INTERNAL_6a5337c3_4_k_cu_ac9824534cuda3std6ranges3__45__cpo5ssizeE,(_ZN34_INTERNAL_6a5337c3_4_k_cu_ac9824536thrust24THRUST_300001_SM_1000_NS12placeholders3_10E - _ZN34_INTERNAL_6a5337c3_4_k_cu_ac9824534cuda3std6ranges3__45__cpo5ssizeE)
_ZN34_INTERNAL_6a5337c3_4_k_cu_ac9824534cuda3std6ranges3__45__cpo5ssizeE:
	.zero		1
	.type		_ZN34_INTERNAL_6a5337c3_4_k_cu_ac9824536thrust24THRUST_300001_SM_1000_NS12placeholders3_10E,@object
	.size		_ZN34_INTERNAL_6a5337c3_4_k_cu_ac9824536thrust24THRUST_300001_SM_1000_NS12placeholders3_10E,(_ZN34_INTERNAL_6a5337c3_4_k_cu_ac9824534cuda3std3__45__cpo5crendE - _ZN34_INTERNAL_6a5337c3_4_k_cu_ac9824536thrust24THRUST_300001_SM_1000_NS12placeholders3_10E)
_ZN34_INTERNAL_6a5337c3_4_k_cu_ac9824536thrust24THRUST_300001_SM_1000_NS12placeholders3_10E:
	.zero		1
	.type		_ZN34_INTERNAL_6a5337c3_4_k_cu_ac9824534cuda3std3__45__cpo5crendE,@object
	.size		_ZN34_INTERNAL_6a5337c3_4_k_cu_ac9824534cuda3std3__45__cpo5crendE,(_ZN34_INTERNAL_6a5337c3_4_k_cu_ac9824534cuda3std6ranges3__45__cpo4prevE - _ZN34_INTERNAL_6a5337c3_4_k_cu_ac9824534cuda3std3__45__cpo5crendE)
_ZN34_INTERNAL_6a5337c3_4_k_cu_ac9824534cuda3std3__45__cpo5crendE:
	.zero		1
	.type		_ZN34_INTERNAL_6a5337c3_4_k_cu_ac9824534cuda3std6ranges3__45__cpo4prevE,@object
	.size		_ZN34_INTERNAL_6a5337c3_4_k_cu_ac9824534cuda3std6ranges3__45__cpo4prevE,(_ZN34_INTERNAL_6a5337c3_4_k_cu_ac9824534cuda3std6ranges3__45__cpo9iter_moveE - _ZN34_INTERNAL_6a5337c3_4_k_cu_ac9824534cuda3std6ranges3__45__cpo4prevE)
_ZN34_INTERNAL_6a5337c3_4_k_cu_ac9824534cuda3std6ranges3__45__cpo4prevE:
	.zero		1
	.type		_ZN34_INTERNAL_6a5337c3_4_k_cu_ac9824534cuda3std6ranges3__45__cpo9iter_moveE,@object
	.size		_ZN34_INTERNAL_6a5337c3_4_k_cu_ac9824534cuda3std6ranges3__45__cpo9iter_moveE,(_ZN34_INTERNAL_6a5337c3_4_k_cu_ac9824536thrust24THRUST_300001_SM_1000_NS12placeholders2_2E - _ZN34_INTERNAL_6a5337c3_4_k_cu_ac9824534cuda3std6ranges3__45__cpo9iter_moveE)
_ZN34_INTERNAL_6a5337c3_4_k_cu_ac9824534cuda3std6ranges3__45__cpo9iter_moveE:
	.zero		1
	.type		_ZN34_INTERNAL_6a5337c3_4_k_cu_ac9824536thrust24THRUST_300001_SM_1000_NS12placeholders2_2E,@object
	.size		_ZN34_INTERNAL_6a5337c3_4_k_cu_ac9824536thrust24THRUST_300001_SM_1000_NS12placeholders2_2E,(_ZN34_INTERNAL_6a5337c3_4_k_cu_ac9824536thrust24THRUST_300001_SM_1000_NS12placeholders2_4E - _ZN34_INTERNAL_6a5337c3_4_k_cu_ac9824536thrust24THRUST_300001_SM_1000_NS12placeholders2_2E)
_ZN34_INTERNAL_6a5337c3_4_k_cu_ac9824536thrust24THRUST_300001_SM_1000_NS12placeholders2_2E:
	.zero		1
	.type		_ZN34_INTERNAL_6a5337c3_4_k_cu_ac9824536thrust24THRUST_300001_SM_1000_NS12placeholders2_4E,@object
	.size		_ZN34_INTERNAL_6a5337c3_4_k_cu_ac9824536thrust24THRUST_300001_SM_1000_NS12placeholders2_4E,(_ZN34_INTERNAL_6a5337c3_4_k_cu_ac9824534cuda3std3__45__cpo3endE - _ZN34_INTERNAL_6a5337c3_4_k_cu_ac9824536thrust24THRUST_300001_SM_1000_NS12placeholders2_4E)
_ZN34_INTERNAL_6a5337c3_4_k_cu_ac9824536thrust24THRUST_300001_SM_1000_NS12placeholders2_4E:
	.zero		1
	.type		_ZN34_INTERNAL_6a5337c3_4_k_cu_ac9824534cuda3std3__45__cpo3endE,@object
	.size		_ZN34_INTERNAL_6a5337c3_4_k_cu_ac9824534cuda3std3__45__cpo3endE,(_ZN34_INTERNAL_6a5337c3_4_k_cu_ac9824534cuda3std6ranges3__45__cpo3endE - _ZN34_INTERNAL_6a5337c3_4_k_cu_ac9824534cuda3std3__45__cpo3endE)
_ZN34_INTERNAL_6a5337c3_4_k_cu_ac9824534cuda3std3__45__cpo3endE:
	.zero		1
	.type		_ZN34_INTERNAL_6a5337c3_4_k_cu_ac9824534cuda3std6ranges3__45__cpo3endE,@object
	.size		_ZN34_INTERNAL_6a5337c3_4_k_cu_ac9824534cuda3std6ranges3__45__cpo3endE,(_ZN34_INTERNAL_6a5337c3_4_k_cu_ac9824534cuda3std3__419piecewise_constructE - _ZN34_INTERNAL_6a5337c3_4_k_cu_ac9824534cuda3std6ranges3__45__cpo3endE)
_ZN34_INTERNAL_6a5337c3_4_k_cu_ac9824534cuda3std6ranges3__45__cpo3endE:
	.zero		1
	.type		_ZN34_INTERNAL_6a5337c3_4_k_cu_ac9824534cuda3std3__419piecewise_constructE,@object
	.size		_ZN34_INTERNAL_6a5337c3_4_k_cu_ac9824534cuda3std3__419piecewise_constructE,(_ZN34_INTERNAL_6a5337c3_4_k_cu_ac9824534cuda3std6ranges3__45__cpo5cdataE - _ZN34_INTERNAL_6a5337c3_4_k_cu_ac9824534cuda3std3__419piecewise_constructE)
_ZN34_INTERNAL_6a5337c3_4_k_cu_ac9824534cuda3std3__419piecewise_constructE:
	.zero		1
	.type		_ZN34_INTERNAL_6a5337c3_4_k_cu_ac9824534cuda3std6ranges3__45__cpo5cdataE,@object
	.size		_ZN34_INTERNAL_6a5337c3_4_k_cu_ac9824534cuda3std6ranges3__45__cpo5cdataE,(_ZN34_INTERNAL_6a5337c3_4_k_cu_ac9824536thrust24THRUST_300001_SM_1000_NS12placeholders2_8E - _ZN34_INTERNAL_6a5337c3_4_k_cu_ac9824534cuda3std6ranges3__45__cpo5cdataE)
_ZN34_INTERNAL_6a5337c3_4_k_cu_ac9824534cuda3std6ranges3__45__cpo5cdataE:
	.zero		1
	.type		_ZN34_INTERNAL_6a5337c3_4_k_cu_ac9824536thrust24THRUST_300001_SM_1000_NS12placeholders2_8E,@object
	.size		_ZN34_INTERNAL_6a5337c3_4_k_cu_ac9824536thrust24THRUST_300001_SM_1000_NS12placeholders2_8E,(_ZN34_INTERNAL_6a5337c3_4_k_cu_ac9824534cuda3std3__45__cpo4rendE - _ZN34_INTERNAL_6a5337c3_4_k_cu_ac9824536thrust24THRUST_300001_SM_1000_NS12placeholders2_8E)
_ZN34_INTERNAL_6a5337c3_4_k_cu_ac9824536thrust24THRUST_300001_SM_1000_NS12placeholders2_8E:
	.zero		1
	.type		_ZN34_INTERNAL_6a5337c3_4_k_cu_ac9824534cuda3std3__45__cpo4rendE,@object
	.size		_ZN34_INTERNAL_6a5337c3_4_k_cu_ac9824534cuda3std3__45__cpo4rendE,(_ZN34_INTERNAL_6a5337c3_4_k_cu_ac9824534cuda3std6ranges3__45__cpo9iter_swapE - _ZN34_INTERNAL_6a5337c3_4_k_cu_ac9824534cuda3std3__45__cpo4rendE)
_ZN34_INTERNAL_6a5337c3_4_k_cu_ac9824534cuda3std3__45__cpo4rendE:
	.zero		1
	.type		_ZN34_INTERNAL_6a5337c3_4_k_cu_ac9824534cuda3std6ranges3__45__cpo9iter_swapE,@object
	.size		_ZN34_INTERNAL_6a5337c3_4_k_cu_ac9824534cuda3std6ranges3__45__cpo9iter_swapE,(_ZN34_INTERNAL_6a5337c3_4_k_cu_ac9824534cuda3std3__48unexpectE - _ZN34_INTERNAL_6a5337c3_4_k_cu_ac9824534cuda3std6ranges3__45__cpo9iter_swapE)
_ZN34_INTERNAL_6a5337c3_4_k_cu_ac9824534cuda3std6ranges3__45__cpo9iter_swapE:
	.zero		1
	.type		_ZN34_INTERNAL_6a5337c3_4_k_cu_ac9824534cuda3std3__48unexpectE,@object
	.size		_ZN34_INTERNAL_6a5337c3_4_k_cu_ac9824534cuda3std3__48unexpectE,(_ZN34_INTERNAL_6a5337c3_4_k_cu_ac9824536thrust24THRUST_300001_SM_1000_NS6system6detail10sequential3seqE - _ZN34_INTERNAL_6a5337c3_4_k_cu_ac9824534cuda3std3__48unexpectE)
_ZN34_INTERNAL_6a5337c3_4_k_cu_ac9824534cuda3std3__48unexpectE:
	.zero		1
	.type		_ZN34_INTERNAL_6a5337c3_4_k_cu_ac9824536thrust24THRUST_300001_SM_1000_NS6system6detail10sequential3seqE,@object
	.size		_ZN34_INTERNAL_6a5337c3_4_k_cu_ac9824536thrust24THRUST_300001_SM_1000_NS6system6detail10sequential3seqE,(.L_29 - _ZN34_INTERNAL_6a5337c3_4_k_cu_ac9824536thrust24THRUST_300001_SM_1000_NS6system6detail10sequential3seqE)
_ZN34_INTERNAL_6a5337c3_4_k_cu_ac9824536thrust24THRUST_300001_SM_1000_NS6system6detail10sequential3seqE:
	.zero		1
.L_29:


//--------------------- .nv.shared._ZN3cub18CUB_300001_SM_10006detail6reduce18DeviceReduceKernelINS2_10policy_hubIfjN4cuda3std3__44plusIvEEE10Policy1000EPKfjS9_fNS7_10__identityEEEvT0_PT3_T1_NS0_13GridEvenShareISI_EET2_T4_ --------------------------
	.section	.nv.shared._ZN3cub18CUB_300001_SM_10006detail6reduce18DeviceReduceKernelINS2_10policy_hubIfjN4cuda3std3__44plusIvEEE10Policy1000EPKfjS9_fNS7_10__identityEEEvT0_PT3_T1_NS0_13GridEvenShareISI_EET2_T4_,"aw",@nobits
	.sectionflags	@""
	.align	16
.nv.shared._ZN3cub18CUB_300001_SM_10006detail6reduce18DeviceReduceKernelINS2_10policy_hubIfjN4cuda3std3__44plusIvEEE10Policy1000EPKfjS9_fNS7_10__identityEEEvT0_PT3_T1_NS0_13GridEvenShareISI_EET2_T4_:
	.zero		1120


//--------------------- .nv.shared._ZN3cub18CUB_300001_SM_10006detail6reduce28DeviceReduceSingleTileKernelINS2_10policy_hubIfjN4cuda3std3__44plusIvEEE10Policy1000EPKfPfjS9_ffNS7_10__identityEEEvT0_T1_T2_T3_T4_T6_ --------------------------
	.section	.nv.shared._ZN3cub18CUB_300001_SM_10006detail6reduce28DeviceReduceSingleTileKernelINS2_10policy_hubIfjN4cuda3std3__44plusIvEEE10Policy1000EPKfPfjS9_ffNS7_10__identityEEEvT0_T1_T2_T3_T4_T6_,"aw",@nobits
	.sectionflags	@""
	.align	16
.nv.shared._ZN3cub18CUB_300001_SM_10006detail6reduce28DeviceReduceSingleTileKernelINS2_10policy_hubIfjN4cuda3std3__44plusIvEEE10Policy1000EPKfPfjS9_ffNS7_10__identityEEEvT0_T1_T2_T3_T4_T6_:
	.zero		1120


//--------------------- .nv.shared._ZN3cub18CUB_300001_SM_10006detail11EmptyKernelIvEEvv --------------------------
	.section	.nv.shared._ZN3cub18CUB_300001_SM_10006detail11EmptyKernelIvEEvv,"aw",@nobits
	.sectionflags	@""
	.align	16
	.zero		1024


//--------------------- .nv.shared._Z19reduce6_final_stagePKfPfi --------------------------
	.section	.nv.shared._Z19reduce6_final_stagePKfPfi,"aw",@nobits
	.sectionflags	@""
	.align	16
	.zero		1024


//--------------------- .nv.shared._Z7reduce6PKfPf --------------------------
	.section	.nv.shared._Z7reduce6PKfPf,"aw",@nobits
	.sectionflags	@""
	.align	16
	.zero		1024


//--------------------- .nv.shared._Z19reduce5_final_stagePKfPfi --------------------------
	.section	.nv.shared._Z19reduce5_final_stagePKfPfi,"aw",@nobits
	.sectionflags	@""
	.align	16
	.zero		1024


//--------------------- .nv.shared._Z7reduce5PKfPf --------------------------
	.section	.nv.shared._Z7reduce5PKfPf,"aw",@nobits
	.sectionflags	@""
	.align	16
	.zero		1024


//--------------------- .nv.shared._Z19reduce4_final_stagePKfPfi --------------------------
	.section	.nv.shared._Z19reduce4_final_stagePKfPfi,"aw",@nobits
	.sectionflags	@""
	.align	16
	.zero		1024


//--------------------- .nv.shared._Z7reduce4PKfPf --------------------------
	.section	.nv.shared._Z7reduce4PKfPf,"aw",@nobits
	.sectionflags	@""
	.align	16
	.zero		1024


//--------------------- .nv.shared._Z19reduce3_final_stagePKfPfi --------------------------
	.section	.nv.shared._Z19reduce3_final_stagePKfPfi,"aw",@nobits
	.sectionflags	@""
	.align	16
	.zero		1024


//--------------------- .nv.shared._Z7reduce3PKfPf --------------------------
	.section	.nv.shared._Z7reduce3PKfPf,"aw",@nobits
	.sectionflags	@""
	.align	16
	.zero		1024


//--------------------- .nv.shared._Z19reduce2_final_stagePKfPfi --------------------------
	.section	.nv.shared._Z19reduce2_final_stagePKfPfi,"aw",@nobits
	.sectionflags	@""
	.align	16
	.zero		1024


//--------------------- .nv.shared._Z7reduce2PKfPf --------------------------
	.section	.nv.shared._Z7reduce2PKfPf,"aw",@nobits
	.sectionflags	@""
	.align	16
	.zero		1024


//--------------------- .nv.shared._Z19reduce1_final_stagePKfPfi --------------------------
	.section	.nv.shared._Z19reduce1_final_stagePKfPfi,"aw",@nobits
	.sectionflags	@""
	.align	16
	.zero		1024


//--------------------- .nv.shared._Z7reduce1PKfPf --------------------------
	.section	.nv.shared._Z7reduce1PKfPf,"aw",@nobits
	.sectionflags	@""
	.align	16
	.zero		1024


//--------------------- .nv.shared._Z19reduce0_final_stagePKfPfi --------------------------
	.section	.nv.shared._Z19reduce0_final_stagePKfPfi,"aw",@nobits
	.sectionflags	@""
	.align	16
	.zero		1024


//--------------------- .nv.shared._Z7reduce0PKfPf --------------------------
	.section	.nv.shared._Z7reduce0PKfPf,"aw",@nobits
	.sectionflags	@""
	.align	16
	.zero		1024


//--------------------- .nv.constant0._ZN3cub18CUB_300001_SM_10006detail6reduce28DeviceReduceSingleTileKernelINS2_10policy_hubIfjN4cuda3std3__44plusIvEEE10Policy1000EPfSC_iS9_ffNS7_10__identityEEEvT0_T1_T2_T3_T4_T6_ --------------------------
	.section	.nv.constant0._ZN3cub18CUB_300001_SM_10006detail6reduce28DeviceReduceSingleTileKernelINS2_10policy_hubIfjN4cuda3std3__44plusIvEEE10Policy1000EPfSC_iS9_ffNS7_10__identityEEEvT0_T1_T2_T3_T4_T6_,"a",@progbits
	.sectionflags	@""
	.align	4
.nv.constant0._ZN3cub18CUB_300001_SM_10006detail6reduce28DeviceReduceSingleTileKernelINS2_10policy_hubIfjN4cuda3std3__44plusIvEEE10Policy1000EPfSC_iS9_ffNS7_10__identityEEEvT0_T1_T2_T3_T4_T6_:
	.zero		925


//--------------------- .nv.constant0._ZN3cub18CUB_300001_SM_10006detail6reduce18DeviceReduceKernelINS2_10policy_hubIfjN4cuda3std3__44plusIvEEE10Policy1000EPKfjS9_fNS7_10__identityEEEvT0_PT3_T1_NS0_13GridEvenShareISI_EET2_T4_ --------------------------
	.section	.nv.constant0._ZN3cub18CUB_300001_SM_10006detail6reduce18DeviceReduceKernelINS2_10policy_hubIfjN4cuda3std3__44plusIvEEE10Policy1000EPKfjS9_fNS7_10__identityEEEvT0_PT3_T1_NS0_13GridEvenShareISI_EET2_T4_,"a",@progbits
	.sectionflags	@""
	.align	4
.nv.constant0._ZN3cub18CUB_300001_SM_10006detail6reduce18DeviceReduceKernelINS2_10policy_hubIfjN4cuda3std3__44plusIvEEE10Policy1000EPKfjS9_fNS7_10__identityEEEvT0_PT3_T1_NS0_13GridEvenShareISI_EET2_T4_:
	.zero		958


//--------------------- .nv.constant0._ZN3cub18CUB_300001_SM_10006detail6reduce28DeviceReduceSingleTileKernelINS2_10policy_hubIfjN4cuda3std3__44plusIvEEE10Policy1000EPKfPfjS9_ffNS7_10__identityEEEvT0_T1_T2_T3_T4_T6_ --------------------------
	.section	.nv.constant0._ZN3cub18CUB_300001_SM_10006detail6reduce28DeviceReduceSingleTileKernelINS2_10policy_hubIfjN4cuda3std3__44plusIvEEE10Policy1000EPKfPfjS9_ffNS7_10__identityEEEvT0_T1_T2_T3_T4_T6_,"a",@progbits
	.sectionflags	@""
	.align	4
.nv.constant0._ZN3cub18CUB_300001_SM_10006detail6reduce28DeviceReduceSingleTileKernelINS2_10policy_hubIfjN4cuda3std3__44plusIvEEE10Policy1000EPKfPfjS9_ffNS7_10__identityEEEvT0_T1_T2_T3_T4_T6_:
	.zero		925


//--------------------- .nv.constant0._ZN3cub18CUB_300001_SM_10006detail11EmptyKernelIvEEvv --------------------------
	.section	.nv.constant0._ZN3cub18CUB_300001_SM_10006detail11EmptyKernelIvEEvv,"a",@progbits
	.sectionflags	@""
	.align	4
.nv.constant0._ZN3cub18CUB_300001_SM_10006detail11EmptyKernelIvEEvv:
	.zero		896


//--------------------- .nv.constant0._Z19reduce6_final_stagePKfPfi --------------------------
	.section	.nv.constant0._Z19reduce6_final_stagePKfPfi,"a",@progbits
	.sectionflags	@""
	.align	4
.nv.constant0._Z19reduce6_final_stagePKfPfi:
	.zero		916


//--------------------- .nv.constant0._Z7reduce6PKfPf --------------------------
	.section	.nv.constant0._Z7reduce6PKfPf,"a",@progbits
	.sectionflags	@""
	.align	4
.nv.constant0._Z7reduce6PKfPf:
	.zero		912


//--------------------- .nv.constant0._Z19reduce5_final_stagePKfPfi --------------------------
	.section	.nv.constant0._Z19reduce5_final_stagePKfPfi,"a",@progbits
	.sectionflags	@""
	.align	4
.nv.constant0._Z19reduce5_final_stagePKfPfi:
	.zero		916


//--------------------- .nv.constant0._Z7reduce5PKfPf --------------------------
	.section	.nv.constant0._Z7reduce5PKfPf,"a",@progbits
	.sectionflags	@""
	.align	4
.nv.constant0._Z7reduce5PKfPf:
	.zero		912


//--------------------- .nv.constant0._Z19reduce4_final_stagePKfPfi --------------------------
	.section	.nv.constant0._Z19reduce4_final_stagePKfPfi,"a",@progbits
	.sectionflags	@""
	.align	4
.nv.constant0._Z19reduce4_final_stagePKfPfi:
	.zero		916


//--------------------- .nv.constant0._Z7reduce4PKfPf --------------------------
	.section	.nv.constant0._Z7reduce4PKfPf,"a",@progbits
	.sectionflags	@""
	.align	4
.nv.constant0._Z7reduce4PKfPf:
	.zero		912


//--------------------- .nv.constant0._Z19reduce3_final_stagePKfPfi --------------------------
	.section	.nv.constant0._Z19reduce3_final_stagePKfPfi,"a",@progbits
	.sectionflags	@""
	.align	4
.nv.constant0._Z19reduce3_final_stagePKfPfi:
	.zero		916


//--------------------- .nv.constant0._Z7reduce3PKfPf --------------------------
	.section	.nv.constant0._Z7reduce3PKfPf,"a",@progbits
	.sectionflags	@""
	.align	4
.nv.constant0._Z7reduce3PKfPf:
	.zero		912


//--------------------- .nv.constant0._Z19reduce2_final_stagePKfPfi --------------------------
	.section	.nv.constant0._Z19reduce2_final_stagePKfPfi,"a",@progbits
	.sectionflags	@""
	.align	4
.nv.constant0._Z19reduce2_final_stagePKfPfi:
	.zero		916


//--------------------- .nv.constant0._Z7reduce2PKfPf --------------------------
	.section	.nv.constant0._Z7reduce2PKfPf,"a",@progbits
	.sectionflags	@""
	.align	4
.nv.constant0._Z7reduce2PKfPf:
	.zero		912


//--------------------- .nv.constant0._Z19reduce1_final_stagePKfPfi --------------------------
	.section	.nv.constant0._Z19reduce1_final_stagePKfPfi,"a",@progbits
	.sectionflags	@""
	.align	4
.nv.constant0._Z19reduce1_final_stagePKfPfi:
	.zero		916


//--------------------- .nv.constant0._Z7reduce1PKfPf --------------------------
	.section	.nv.constant0._Z7reduce1PKfPf,"a",@progbits
	.sectionflags	@""
	.align	4
.nv.constant0._Z7reduce1PKfPf:
	.zero		912


//--------------------- .nv.constant0._Z19reduce0_final_stagePKfPfi --------------------------
	.section	.nv.constant0._Z19reduce0_final_stagePKfPfi,"a",@progbits
	.sectionflags	@""
	.align	4
.nv.constant0._Z19reduce0_final_stagePKfPfi:
	.zero		916


//--------------------- .nv.constant0._Z7reduce0PKfPf --------------------------
	.section	.nv.constant0._Z7reduce0PKfPf,"a",@progbits
	.sectionflags	@""
	.align	4
.nv.constant0._Z7reduce0PKfPf:
	.zero		912


//--------------------- SYMBOLS --------------------------

	.type		.nv.reservedSmem.offset0,@object
	.size		.nv.reservedSmem.offset0,0x4
	.type		.nv.reservedSmem.cap,@object
	.size		.nv.reservedSmem.cap,0x4
